	.target	sm_90a

	.elftype	@"ET_EXEC"


//--------------------- .note.nv.tkinfo           --------------------------
	.section	.note.nv.tkinfo,"",@"SHT_NOTE"
	.sectionflags	@"SHF_NOTE_NV_TKINFO"
	.tkinfo
        /*0018*/ 	.word	0x00000002
        /*0030*/ 	.string	""
        /*0030*/ 	.string	"ptxas"
        /*0030*/ 	.string	"Cuda compilation tools, release 13.0, V13.0.88"
        /*0030*/ 	.string	"Build cuda_13.0.r13.0/compiler.36424714_0"
        /*0030*/ 	.string	"-v  -suppress-debug-info  -lineinfo  -arch sm_90a "



//--------------------- .note.nv.cuinfo           --------------------------
	.section	.note.nv.cuinfo,"",@"SHT_NOTE"
	.sectionflags	@"SHF_NOTE_NV_CUINFO"
        /*0018*/ 	.short	0x0002
        /*001a*/ 	.short	0x005a
        /*001c*/ 	.short	0x0082
	.zero		2


//--------------------- .nv.info                  --------------------------
	.section	.nv.info,"",@"SHT_CUDA_INFO"
	.align	4


	//----- nvinfo : EIATTR_REGCOUNT
	.align		4
        /*0000*/ 	.byte	0x04, 0x2f
        /*0002*/ 	.short	(.L_1 - .L_0)
	.align		4
.L_0:
        /*0004*/ 	.word	index@(matmul_kernel)
        /*0008*/ 	.word	0x000000ff


	//----- nvinfo : EIATTR_FRAME_SIZE
	.align		4
.L_1:
        /*000c*/ 	.byte	0x04, 0x11
        /*000e*/ 	.short	(.L_3 - .L_2)
	.align		4
.L_2:
        /*0010*/ 	.word	index@(matmul_kernel)
        /*0014*/ 	.word	0x000009a0


	//----- nvinfo : EIATTR_MIN_STACK_SIZE
	.align		4
.L_3:
        /*0018*/ 	.byte	0x04, 0x12
        /*001a*/ 	.short	(.L_5 - .L_4)
	.align		4
.L_4:
        /*001c*/ 	.word	index@(matmul_kernel)
        /*0020*/ 	.word	0x000009a0
.L_5:


//--------------------- .nv.compat                --------------------------
	.section	.nv.compat,"",@"SHT_CUDA_COMPAT_INFO"
	.align	4
        /*0000*/ 	.byte	0x02, 0x09, 0x01, 0x00, 0x02, 0x02, 0x04, 0x00, 0x02, 0x05, 0x05, 0x00, 0x03, 0x07, 0x01, 0x01
        /*0010*/ 	.byte	0x02, 0x03, 0x00, 0x00, 0x02, 0x06, 0x01, 0x00, 0x04, 0x0b, 0x08, 0x00, 0x00, 0x00, 0x00, 0x00
        /*0020*/ 	.byte	0x00, 0x00, 0x00, 0x00


//--------------------- .nv.info.matmul_kernel    --------------------------
	.section	.nv.info.matmul_kernel,"",@"SHT_CUDA_INFO"
	.sectionflags	@""
	.align	4


	//----- nvinfo : EIATTR_CUDA_API_VERSION
	.align		4
        /*0000*/ 	.byte	0x04, 0x37
        /*0002*/ 	.short	(.L_7 - .L_6)
.L_6:
        /*0004*/ 	.word	0x00000082


	//----- nvinfo : EIATTR_KPARAM_INFO
	.align		4
.L_7:
        /*0008*/ 	.byte	0x04, 0x17
        /*000a*/ 	.short	(.L_9 - .L_8)
.L_8:
        /*000c*/ 	.word	0x00000000
        /*0010*/ 	.short	0x000d
        /*0012*/ 	.short	0x0048
        /*0014*/ 	.byte	0x00, 0xf4, 0x21, 0x00


	//----- nvinfo : EIATTR_KPARAM_INFO
	.align		4
.L_9:
        /*0018*/ 	.byte	0x04, 0x17
        /*001a*/ 	.short	(.L_11 - .L_10)
.L_10:
        /*001c*/ 	.word	0x00000000
        /*0020*/ 	.short	0x000c
        /*0022*/ 	.short	0x0040
        /*0024*/ 	.byte	0x00, 0xf4, 0x21, 0x00


	//----- nvinfo : EIATTR_KPARAM_INFO
	.align		4
.L_11:
        /*0028*/ 	.byte	0x04, 0x17
        /*002a*/ 	.short	(.L_13 - .L_12)
.L_12:
        /*002c*/ 	.word	0x00000000
        /*0030*/ 	.short	0x000b
        /*0032*/ 	.short	0x0038
        /*0034*/ 	.byte	0x00, 0xf0, 0x11, 0x00


	//----- nvinfo : EIATTR_KPARAM_INFO
	.align		4
.L_13:
        /*0038*/ 	.byte	0x04, 0x17
        /*003a*/ 	.short	(.L_15 - .L_14)
.L_14:
        /*003c*/ 	.word	0x00000000
        /*0040*/ 	.short	0x000a
        /*0042*/ 	.short	0x0034
        /*0044*/ 	.byte	0x00, 0xf0, 0x11, 0x00


	//----- nvinfo : EIATTR_KPARAM_INFO
	.align		4
.L_15:
        /*0048*/ 	.byte	0x04, 0x17
        /*004a*/ 	.short	(.L_17 - .L_16)
.L_16:
        /*004c*/ 	.word	0x00000000
        /*0050*/ 	.short	0x0009
        /*0052*/ 	.short	0x0030
        /*0054*/ 	.byte	0x00, 0xf0, 0x11, 0x00


	//----- nvinfo : EIATTR_KPARAM_INFO
	.align		4
.L_17:
        /*0058*/ 	.byte	0x04, 0x17
        /*005a*/ 	.short	(.L_19 - .L_18)
.L_18:
        /*005c*/ 	.word	0x00000000
        /*0060*/ 	.short	0x0008
        /*0062*/ 	.short	0x002c
        /*0064*/ 	.byte	0x00, 0xf0, 0x11, 0x00


	//----- nvinfo : EIATTR_KPARAM_INFO
	.align		4
.L_19:
        /*0068*/ 	.byte	0x04, 0x17
        /*006a*/ 	.short	(.L_21 - .L_20)
.L_20:
        /*006c*/ 	.word	0x00000000
        /*0070*/ 	.short	0x0007
        /*0072*/ 	.short	0x0028
        /*0074*/ 	.byte	0x00, 0xf0, 0x11, 0x00


	//----- nvinfo : EIATTR_KPARAM_INFO
	.align		4
.L_21:
        /*0078*/ 	.byte	0x04, 0x17
        /*007a*/ 	.short	(.L_23 - .L_22)
.L_22:
        /*007c*/ 	.word	0x00000000
        /*0080*/ 	.short	0x0006
        /*0082*/ 	.short	0x0024
        /*0084*/ 	.byte	0x00, 0xf0, 0x11, 0x00


	//----- nvinfo : EIATTR_KPARAM_INFO
	.align		4
.L_23:
        /*0088*/ 	.byte	0x04, 0x17
        /*008a*/ 	.short	(.L_25 - .L_24)
.L_24:
        /*008c*/ 	.word	0x00000000
        /*0090*/ 	.short	0x0005
        /*0092*/ 	.short	0x0020
        /*0094*/ 	.byte	0x00, 0xf0, 0x11, 0x00


	//----- nvinfo : EIATTR_KPARAM_INFO
	.align		4
.L_25:
        /*0098*/ 	.byte	0x04, 0x17
        /*009a*/ 	.short	(.L_27 - .L_26)
.L_26:
        /*009c*/ 	.word	0x00000000
        /*00a0*/ 	.short	0x0004
        /*00a2*/ 	.short	0x001c
        /*00a4*/ 	.byte	0x00, 0xf0, 0x11, 0x00


	//----- nvinfo : EIATTR_KPARAM_INFO
	.align		4
.L_27:
        /*00a8*/ 	.byte	0x04, 0x17
        /*00aa*/ 	.short	(.L_29 - .L_28)
.L_28:
        /*00ac*/ 	.word	0x00000000
        /*00b0*/ 	.short	0x0003
        /*00b2*/ 	.short	0x0018
        /*00b4*/ 	.byte	0x00, 0xf0, 0x11, 0x00


	//----- nvinfo : EIATTR_KPARAM_INFO
	.align		4
.L_29:
        /*00b8*/ 	.byte	0x04, 0x17
        /*00ba*/ 	.short	(.L_31 - .L_30)
.L_30:
        /*00bc*/ 	.word	0x00000000
        /*00c0*/ 	.short	0x0002
        /*00c2*/ 	.short	0x0010
        /*00c4*/ 	.byte	0x00, 0xf4, 0x21, 0x00


	//----- nvinfo : EIATTR_KPARAM_INFO
	.align		4
.L_31:
        /*00c8*/ 	.byte	0x04, 0x17
        /*00ca*/ 	.short	(.L_33 - .L_32)
.L_32:
        /*00cc*/ 	.word	0x00000000
        /*00d0*/ 	.short	0x0001
        /*00d2*/ 	.short	0x0008
        /*00d4*/ 	.byte	0x00, 0xf4, 0x21, 0x00


	//----- nvinfo : EIATTR_KPARAM_INFO
	.align		4
.L_33:
        /*00d8*/ 	.byte	0x04, 0x17
        /*00da*/ 	.short	(.L_35 - .L_34)
.L_34:
        /*00dc*/ 	.word	0x00000000
        /*00e0*/ 	.short	0x0000
        /*00e2*/ 	.short	0x0000
        /*00e4*/ 	.byte	0x00, 0xf4, 0x21, 0x00


	//----- nvinfo : EIATTR_SPARSE_MMA_MASK
	.align		4
.L_35:
        /*00e8*/ 	.byte	0x03, 0x50
        /*00ea*/ 	.short	0x0000


	//----- nvinfo : EIATTR_MAXREG_COUNT
	.align		4
        /*00ec*/ 	.byte	0x03, 0x1b
        /*00ee*/ 	.short	0x00ff


	//----- nvinfo : EIATTR_NUM_BARRIERS
	.align		4
        /*00f0*/ 	.byte	0x02, 0x4c
        /*00f2*/ 	.byte	0x01
	.zero		1


	//----- nvinfo : EIATTR_ANNOTATIONS
	.align		4
        /*00f4*/ 	.byte	0x04, 0x55
        /*00f6*/ 	.short	(.L_37 - .L_36)


	//   ....[0]....
.L_36:
        /*00f8*/ 	.word	0x00000001
        /*00fc*/ 	.byte	0xb0, 0x05, 0x00, 0x00, 0x01, 0x00, 0x00, 0x00, 0xc0, 0x05, 0x00, 0x00, 0x01, 0x00, 0x00, 0x00
        /* <DEDUP_REMOVED lines=1065> */
        /*439c*/ 	.byte	0x70, 0x37, 0x01, 0x00, 0x01, 0x00, 0x00, 0x00, 0x90, 0x37, 0x01, 0x00


	//----- nvinfo : EIATTR_MERCURY_ISA_VERSION
	.align		4
.L_37:
        /*43a8*/ 	.byte	0x03, 0x5f
        /*43aa*/ 	.short	0x0101


	//----- nvinfo : EIATTR_EXIT_INSTR_OFFSETS
	.align		4
        /*43ac*/ 	.byte	0x04, 0x1c
        /*43ae*/ 	.short	(.L_39 - .L_38)


	//   ....[0]....
.L_38:
        /*43b0*/ 	.word	0x00014390


	//   ....[1]....
        /*43b4*/ 	.word	0x000143c0


	//----- nvinfo : EIATTR_REQNTID
	.align		4
.L_39:
        /*43b8*/ 	.byte	0x04, 0x10
        /*43ba*/ 	.short	(.L_41 - .L_40)
.L_40:
        /*43bc*/ 	.word	0x00000100
        /*43c0*/ 	.word	0x00000001
        /*43c4*/ 	.word	0x00000001


	//----- nvinfo : EIATTR_CBANK_PARAM_SIZE
	.align		4
.L_41:
        /*43c8*/ 	.byte	0x03, 0x19
        /*43ca*/ 	.short	0x0050


	//----- nvinfo : EIATTR_PARAM_CBANK
	.align		4
        /*43cc*/ 	.byte	0x04, 0x0a
        /*43ce*/ 	.short	(.L_43 - .L_42)
	.align		4
.L_42:
        /*43d0*/ 	.word	index@(.nv.constant0.matmul_kernel)
        /*43d4*/ 	.short	0x0210
        /*43d6*/ 	.short	0x0050


	//----- nvinfo : EIATTR_SW_WAR
	.align		4
.L_43:
        /*43d8*/ 	.byte	0x04, 0x36
        /*43da*/ 	.short	(.L_45 - .L_44)
.L_44:
        /*43dc*/ 	.word	0x00000008
.L_45:


//--------------------- .nv.callgraph             --------------------------
	.section	.nv.callgraph,"",@"SHT_CUDA_CALLGRAPH"
	.align	4
	.sectionentsize	8
	.align		4
        /*0000*/ 	.word	0x00000000
	.align		4
        /*0004*/ 	.word	0xffffffff
	.align		4
        /*0008*/ 	.word	0x00000000
	.align		4
        /*000c*/ 	.word	0xfffffffe
	.align		4
        /*0010*/ 	.word	0x00000000
	.align		4
        /*0014*/ 	.word	0xfffffffd
	.align		4
        /*0018*/ 	.word	0x00000000
	.align		4
        /*001c*/ 	.word	0xfffffffc


//--------------------- .text.matmul_kernel       --------------------------
	.section	.text.matmul_kernel,"ax",@progbits
	.align	128
        .global         matmul_kernel
        .type           matmul_kernel,@function
        .size           matmul_kernel,(.L_x_3 - matmul_kernel)
        .other          matmul_kernel,@"STO_CUDA_ENTRY STV_DEFAULT"
matmul_kernel:
.text.matmul_kernel:
[----:B------:R-:W0:Y:S08]  /*0000*/  LDC R1, c[0x0][0x28] ;  /* 0x00000a00ff017b82 */ /* 0x000e300000000800 */
[----:B------:R-:W1:Y:S01]  /*0010*/  LDC.64 R2, c[0x0][0x228] ;  /* 0x00008a00ff027b82 */ /* 0x000e620000000a00 */
[----:B------:R-:W2:Y:S01]  /*0020*/  S2R R7, SR_CTAID.X ;  /* 0x0000000000077919 */ /* 0x000ea20000002500 */
[----:B0-----:R-:W-:Y:S01]  /*0030*/  VIADD R1, R1, 0xfffff660 ;  /* 0xfffff66001017836 */ /* 0x001fe20000000000 */
[----:B------:R-:W-:Y:S01]  /*0040*/  UMOV UR56, 0x400 ;  /* 0x0000040000387882 */ /* 0x000fe20000000000 */
[----:B------:R-:W-:Y:S01]  /*0050*/  ULDC.64 UR60, c[0x0][0x208] ;  /* 0x00008200003c7ab9 */ /* 0x000fe20000000a00 */
[----:B------:R-:W0:Y:S01]  /*0060*/  S2R R94, SR_TID.X ;  /* 0x00000000005e7919 */ /* 0x000e220000002100 */
[----:B------:R-:W-:-:S02]  /*0070*/  CS2R R14, SRZ ;  /* 0x00000000000e7805 */ /* 0x000fc4000001ff00 */
[----:B------:R-:W-:Y:S01]  /*0080*/  CS2R R16, SRZ ;  /* 0x0000000000107805 */ /* 0x000fe2000001ff00 */
[----:B------:R-:W3:Y:S01]  /*0090*/  S2UR UR4, SR_CgaCtaId ;  /* 0x00000000000479c3 */ /* 0x000ee20000008800 */
[----:B------:R-:W-:Y:S02]  /*00a0*/  CS2R R18, SRZ ;  /* 0x0000000000127805 */ /* 0x000fe4000001ff00 */
[----:B------:R-:W-:Y:S02]  /*00b0*/  CS2R R20, SRZ ;  /* 0x0000000000147805 */ /* 0x000fe4000001ff00 */
[----:B------:R-:W-:Y:S01]  /*00c0*/  CS2R R22, SRZ ;  /* 0x0000000000167805 */ /* 0x000fe2000001ff00 */
[----:B-1----:R-:W-:-:S05]  /*00d0*/  VIADD R0, R3, 0xf ;  /* 0x0000000f03007836 */ /* 0x002fca0000000000 */
[----:B------:R-:W-:Y:S01]  /*00e0*/  SHF.R.S32.HI R5, RZ, 0x1f, R0 ;  /* 0x0000001fff057819 */ /* 0x000fe20000011400 */
[----:B---3--:R-:W-:-:S03]  /*00f0*/  ULEA UR56, UR4, UR56, 0x18 ;  /* 0x0000003804387291 */ /* 0x008fc6000f8ec03f */
[----:B------:R-:W-:Y:S02]  /*0100*/  LEA.HI R5, R5, R0, RZ, 0x4 ;  /* 0x0000000005057211 */ /* 0x000fe400078f20ff */
[----:B--2---:R-:W-:Y:S02]  /*0110*/  IABS R10, R7 ;  /* 0x00000007000a7213 */ /* 0x004fe40000000000 */
[----:B------:R-:W-:-:S05]  /*0120*/  SHF.R.S32.HI R5, RZ, 0x4, R5 ;  /* 0x00000004ff057819 */ /* 0x000fca0000011405 */
[----:B------:R-:W-:-:S05]  /*0130*/  IMAD.SHL.U32 R6, R5, 0x8, RZ ;  /* 0x0000000805067824 */ /* 0x000fca00078e00ff */
[-C--:B------:R-:W-:Y:S02]  /*0140*/  IABS R9, R6.reuse ;  /* 0x0000000600097213 */ /* 0x080fe40000000000 */
[----:B------:R-:W-:Y:S02]  /*0150*/  IABS R12, R6 ;  /* 0x00000006000c7213 */ /* 0x000fe40000000000 */
[----:B------:R-:W1:Y:S08]  /*0160*/  I2F.RP R0, R9 ;  /* 0x0000000900007306 */ /* 0x000e700000209400 */
[----:B-1----:R-:W1:Y:S02]  /*0170*/  MUFU.RCP R0, R0 ;  /* 0x0000000000007308 */ /* 0x002e640000001000 */
[----:B-1----:R-:W-:-:S02]  /*0180*/  VIADD R4, R0, 0xffffffe ;  /* 0x0ffffffe00047836 */ /* 0x002fc40000000000 */
[----:B------:R-:W-:-:S04]  /*0190*/  IMAD.MOV R0, RZ, RZ, -R12 ;  /* 0x000000ffff007224 */ /* 0x000fc800078e0a0c */
[----:B------:R1:W2:Y:S02]  /*01a0*/  F2I.FTZ.U32.TRUNC.NTZ R5, R4 ;  /* 0x0000000400057305 */ /* 0x0002a4000021f000 */
[----:B-1----:R-:W-:Y:S02]  /*01b0*/  IMAD.MOV.U32 R4, RZ, RZ, RZ ;  /* 0x000000ffff047224 */ /* 0x002fe400078e00ff */
[----:B--2---:R-:W-:-:S04]  /*01c0*/  IMAD.MOV R8, RZ, RZ, -R5 ;  /* 0x000000ffff087224 */ /* 0x004fc800078e0a05 */
[----:B------:R-:W-:Y:S02]  /*01d0*/  IMAD R11, R8, R9, RZ ;  /* 0x00000009080b7224 */ /* 0x000fe400078e02ff */
[----:B------:R-:W-:Y:S02]  /*01e0*/  IMAD.MOV.U32 R8, RZ, RZ, R10 ;  /* 0x000000ffff087224 */ /* 0x000fe400078e000a */
[----:B------:R-:W-:-:S06]  /*01f0*/  IMAD.HI.U32 R5, R5, R11, R4 ;  /* 0x0000000b05057227 */ /* 0x000fcc00078e0004 */
[----:B------:R-:W-:-:S04]  /*0200*/  IMAD.HI.U32 R5, R5, R8, RZ ;  /* 0x0000000805057227 */ /* 0x000fc800078e00ff */
[----:B------:R-:W-:-:S05]  /*0210*/  IMAD R0, R5, R0, R8 ;  /* 0x0000000005007224 */ /* 0x000fca00078e0208 */
[----:B------:R-:W-:-:S13]  /*0220*/  ISETP.GT.U32.AND P1, PT, R9, R0, PT ;  /* 0x000000000900720c */ /* 0x000fda0003f24070 */
[----:B------:R-:W-:Y:S02]  /*0230*/  @!P1 IMAD.IADD R0, R0, 0x1, -R9 ;  /* 0x0000000100009824 */ /* 0x000fe400078e0a09 */
[----:B------:R-:W-:Y:S01]  /*0240*/  @!P1 VIADD R5, R5, 0x1 ;  /* 0x0000000105059836 */ /* 0x000fe20000000000 */
[----:B------:R-:W-:Y:S02]  /*0250*/  ISETP.NE.AND P1, PT, R6, RZ, PT ;  /* 0x000000ff0600720c */ /* 0x000fe40003f25270 */
[----:B------:R-:W-:Y:S02]  /*0260*/  ISETP.GE.U32.AND P0, PT, R0, R9, PT ;  /* 0x000000090000720c */ /* 0x000fe40003f06070 */
[----:B------:R-:W-:-:S04]  /*0270*/  LOP3.LUT R0, R7, R6, RZ, 0x3c, !PT ;  /* 0x0000000607007212 */ /* 0x000fc800078e3cff */
[----:B------:R-:W-:Y:S01]  /*0280*/  ISETP.GE.AND P2, PT, R0, RZ, PT ;  /* 0x000000ff0000720c */ /* 0x000fe20003f46270 */
[----:B------:R-:W-:-:S06]  /*0290*/  VIADD R0, R2, 0x1ff ;  /* 0x000001ff02007836 */ /* 0x000fcc0000000000 */
[----:B------:R-:W-:-:S04]  /*02a0*/  @P0 VIADD R5, R5, 0x1 ;  /* 0x0000000105050836 */ /* 0x000fc80000000000 */
[----:B------:R-:W-:Y:S01]  /*02b0*/  IMAD.MOV.U32 R4, RZ, RZ, R5 ;  /* 0x000000ffff047224 */ /* 0x000fe200078e0005 */
[----:B------:R-:W-:-:S03]  /*02c0*/  SHF.R.S32.HI R5, RZ, 0x1f, R0 ;  /* 0x0000001fff057819 */ /* 0x000fc60000011400 */
[----:B------:R-:W-:Y:S01]  /*02d0*/  @!P2 IMAD.MOV R4, RZ, RZ, -R4 ;  /* 0x000000ffff04a224 */ /* 0x000fe200078e0a04 */
[----:B------:R-:W-:Y:S02]  /*02e0*/  @!P1 LOP3.LUT R4, RZ, R6, RZ, 0x33, !PT ;  /* 0x00000006ff049212 */ /* 0x000fe400078e33ff */
[----:B------:R-:W-:-:S03]  /*02f0*/  LEA.HI R5, R5, R0, RZ, 0x9 ;  /* 0x0000000005057211 */ /* 0x000fc600078f48ff */
[----:B------:R-:W-:Y:S02]  /*0300*/  IMAD.SHL.U32 R8, R4, 0x8, RZ ;  /* 0x0000000804087824 */ /* 0x000fe400078e00ff */
[----:B------:R-:W-:-:S03]  /*0310*/  IMAD.MOV R4, RZ, RZ, -R4 ;  /* 0x000000ffff047224 */ /* 0x000fc600078e0a04 */
[----:B------:R-:W-:Y:S01]  /*0320*/  LEA.HI.SX32 R5, R5, -R8, 0x17 ;  /* 0x8000000805057211 */ /* 0x000fe200078fbaff */
[----:B------:R-:W-:-:S03]  /*0330*/  IMAD R10, R6, R4, R7 ;  /* 0x00000004060a7224 */ /* 0x000fc600078e0207 */
[----:B------:R-:W-:-:S04]  /*0340*/  VIMNMX R13, R5, 0x8, PT ;  /* 0x00000008050d7848 */ /* 0x000fc80003fe0100 */
[-C--:B------:R-:W-:Y:S02]  /*0350*/  IABS R9, R13.reuse ;  /* 0x0000000d00097213 */ /* 0x080fe40000000000 */
[----:B------:R-:W-:Y:S02]  /*0360*/  IABS R6, R13 ;  /* 0x0000000d00067213 */ /* 0x000fe40000000000 */
[----:B------:R-:W1:Y:S08]  /*0370*/  I2F.RP R0, R9 ;  /* 0x0000000900007306 */ /* 0x000e700000209400 */
[----:B-1----:R-:W1:Y:S02]  /*0380*/  MUFU.RCP R0, R0 ;  /* 0x0000000000007308 */ /* 0x002e640000001000 */
[----:B-1----:R-:W-:-:S02]  /*0390*/  VIADD R5, R0, 0xffffffe ;  /* 0x0ffffffe00057836 */ /* 0x002fc40000000000 */
[----:B------:R-:W-:Y:S02]  /*03a0*/  IMAD.MOV R0, RZ, RZ, -R6 ;  /* 0x000000ffff007224 */ /* 0x000fe400078e0a06 */
[----:B------:R-:W1:Y:S02]  /*03b0*/  LDC R6, c[0x0][0x230] ;  /* 0x00008c00ff067b82 */ /* 0x000e640000000800 */
[----:B------:R-:W2:Y:S02]  /*03c0*/  F2I.FTZ.U32.TRUNC.NTZ R5, R5 ;  /* 0x0000000500057305 */ /* 0x000ea4000021f000 */
[----:B--2---:R-:W-:-:S04]  /*03d0*/  IMAD.MOV R11, RZ, RZ, -R5 ;  /* 0x000000ffff0b7224 */ /* 0x004fc800078e0a05 */
[----:B------:R-:W-:Y:S01]  /*03e0*/  IMAD.MOV.U32 R4, RZ, RZ, R11 ;  /* 0x000000ffff047224 */ /* 0x000fe200078e000b */
[----:B------:R-:W-:Y:S01]  /*03f0*/  IABS R11, R10 ;  /* 0x0000000a000b7213 */ /* 0x000fe20000000000 */
[----:B-1----:R-:W-:Y:S02]  /*0400*/  VIADD R6, R6, 0x7f ;  /* 0x0000007f06067836 */ /* 0x002fe40000000000 */
[----:B------:R-:W-:Y:S02]  /*0410*/  IMAD R7, R4, R9, RZ ;  /* 0x0000000904077224 */ /* 0x000fe400078e02ff */
[----:B------:R-:W-:-:S04]  /*0420*/  IMAD.MOV.U32 R4, RZ, RZ, RZ ;  /* 0x000000ffff047224 */ /* 0x000fc800078e00ff */
[----:B------:R-:W-:Y:S01]  /*0430*/  IMAD.HI.U32 R4, R5, R7, R4 ;  /* 0x0000000705047227 */ /* 0x000fe200078e0004 */
[----:B0-----:R-:W-:-:S05]  /*0440*/  LOP3.LUT R5, R94, 0xff, RZ, 0xc0, !PT ;  /* 0x000000ff5e057812 */ /* 0x001fca00078ec0ff */
        /* <DEDUP_REMOVED lines=8> */
[----:B------:R-:W-:-:S07]  /*04d0*/  ISETP.GE.AND P2, PT, R0, RZ, PT ;  /* 0x000000ff0000720c */ /* 0x000fce0003f46270 */
[----:B------:R-:W-:Y:S01]  /*04e0*/  @P0 VIADD R4, R4, 0x1 ;  /* 0x0000000104040836 */ /* 0x000fe20000000000 */
[----:B------:R-:W-:-:S05]  /*04f0*/  ISETP.GE.AND P0, PT, R6, 0x80, PT ;  /* 0x000000800600780c */ /* 0x000fca0003f06270 */
[----:B------:R-:W-:Y:S01]  /*0500*/  @!P2 IMAD.MOV R4, RZ, RZ, -R4 ;  /* 0x000000ffff04a224 */ /* 0x000fe200078e0a04 */
[----:B------:R-:W-:-:S05]  /*0510*/  @!P1 LOP3.LUT R4, RZ, R13, RZ, 0x33, !PT ;  /* 0x0000000dff049212 */ /* 0x000fca00078e33ff */
[----:B------:R-:W-:Y:S02]  /*0520*/  IMAD.MOV R0, RZ, RZ, -R4 ;  /* 0x000000ffff007224 */ /* 0x000fe400078e0a04 */
[----:B------:R-:W-:Y:S02]  /*0530*/  IMAD.SHL.U32 R58, R4, 0x10, RZ ;  /* 0x00000010043a7824 */ /* 0x000fe400078e00ff */
[----:B------:R-:W-:Y:S01]  /*0540*/  IMAD R0, R13, R0, R10 ;  /* 0x000000000d007224 */ /* 0x000fe200078e020a */
[----:B------:R-:W-:Y:S02]  /*0550*/  CS2R R10, SRZ ;  /* 0x00000000000a7805 */ /* 0x000fe4000001ff00 */
[----:B------:R-:W-:Y:S01]  /*0560*/  CS2R R12, SRZ ;  /* 0x00000000000c7805 */ /* 0x000fe2000001ff00 */
[----:B------:R-:W-:Y:S01]  /*0570*/  IMAD.IADD R0, R8, 0x1, R0 ;  /* 0x0000000108007824 */ /* 0x000fe200078e0200 */
[----:B------:R-:W-:-:S03]  /*0580*/  CS2R R8, SRZ ;  /* 0x0000000000087805 */ /* 0x000fc6000001ff00 */
[----:B------:R-:W-:-:S04]  /*0590*/  IMAD R57, R0, 0x200, R5 ;  /* 0x0000020000397824 */ /* 0x000fc800078e0205 */
[----:B------:R-:W-:Y:S01]  /*05a0*/  VIADD R56, R57, 0x100 ;  /* 0x0000010039387836 */ /* 0x000fe20000000000 */
[----:B------:R0:W-:Y:S04]  /*05b0*/  STL [R1+0x830], R57 ;  /* 0x0008303901007387 */ /* 0x0001e80000100800 */
[----:B------:R0:W-:Y:S04]  /*05c0*/  STL [R1+0x838], R56 ;  /* 0x0008383801007387 */ /* 0x0001e80000100800 */
[----:B------:R0:W-:Y:S01]  /*05d0*/  STL [R1+0x834], R58 ;  /* 0x0008343a01007387 */ /* 0x0001e20000100800 */
[----:B------:R-:W-:Y:S05]  /*05e0*/  @!P0 BRA `(.L_x_0) ;  /* 0x0000013000508947 */ /* 0x000fea0003800000 */
[----:B------:R-:W-:Y:S01]  /*05f0*/  IABS R15, R2 ;  /* 0x00000002000f7213 */ /* 0x000fe20000000000 */
[----:B------:R-:W-:Y:S01]  /*0600*/  ULDC UR4, c[0x0][0x23c] ;  /* 0x00008f0000047ab9 */ /* 0x000fe20000000800 */
[----:B------:R-:W-:Y:S01]  /*0610*/  IABS R14, R3 ;  /* 0x00000003000e7213 */ /* 0x000fe20000000000 */
[----:B------:R-:W-:Y:S01]  /*0620*/  ULDC.64 UR6, c[0x0][0x210] ;  /* 0x0000840000067ab9 */ /* 0x000fe20000000a00 */
[----:B------:R-:W1:Y:S01]  /*0630*/  I2F.RP R0, R15 ;  /* 0x0000000f00007306 */ /* 0x000e620000209400 */
[----:B------:R-:W-:Y:S01]  /*0640*/  SHF.R.U32.HI R6, RZ, 0x7, R94 ;  /* 0x00000007ff067819 */ /* 0x000fe2000001165e */
[----:B------:R-:W-:Y:S01]  /*0650*/  ULDC.64 UR8, c[0x0][0x218] ;  /* 0x0000860000087ab9 */ /* 0x000fe20000000a00 */
[----:B------:R-:W-:Y:S02]  /*0660*/  ISETP.GE.AND P3, PT, R56, RZ, PT ;  /* 0x000000ff3800720c */ /* 0x000fe40003f66270 */
[----:B------:R-:W-:Y:S02]  /*0670*/  CS2R R48, SRZ ;  /* 0x0000000000307805 */ /* 0x000fe4000001ff00 */
[----:B------:R-:W-:-:S02]  /*0680*/  SGXT.U32 R6, R6, 0x1 ;  /* 0x000000010606781a */ /* 0x000fc40000000000 */
[----:B------:R-:W-:Y:S02]  /*0690*/  CS2R R50, SRZ ;  /* 0x0000000000327805 */ /* 0x000fe4000001ff00 */
[----:B------:R-:W-:Y:S01]  /*06a0*/  CS2R R52, SRZ ;  /* 0x0000000000347805 */ /* 0x000fe2000001ff00 */
[----:B------:R-:W2:Y:S01]  /*06b0*/  I2F.RP R8, R14 ;  /* 0x0000000e00087306 */ /* 0x000ea20000209400 */
[----:B------:R-:W-:Y:S01]  /*06c0*/  LOP3.LUT R20, R58, R6, RZ, 0xfc, !PT ;  /* 0x000000063a147212 */ /* 0x000fe200078efcff */
[----:B------:R-:W-:Y:S01]  /*06d0*/  IMAD.MOV.U32 R6, RZ, RZ, RZ ;  /* 0x000000ffff067224 */ /* 0x000fe200078e00ff */
[----:B------:R-:W-:Y:S02]  /*06e0*/  CS2R R54, SRZ ;  /* 0x0000000000367805 */ /* 0x000fe4000001ff00 */
[----:B------:R-:W-:Y:S02]  /*06f0*/  CS2R R40, SRZ ;  /* 0x0000000000287805 */ /* 0x000fe4000001ff00 */
[----:B------:R-:W-:-:S02]  /*0700*/  LOP3.LUT R22, R20, 0xe, RZ, 0xfc, !PT ;  /* 0x0000000e14167812 */ /* 0x000fc400078efcff */
[----:B------:R-:W-:Y:S02]  /*0710*/  CS2R R42, SRZ ;  /* 0x00000000002a7805 */ /* 0x000fe4000001ff00 */
[C---:B------:R-:W-:Y:S01]  /*0720*/  LOP3.LUT R23, R20.reuse, 0xc, RZ, 0xfc, !PT ;  /* 0x0000000c14177812 */ /* 0x040fe200078efcff */
[----:B-1----:R-:W1:Y:S01]  /*0730*/  MUFU.RCP R0, R0 ;  /* 0x0000000000007308 */ /* 0x002e620000001000 */
[----:B------:R-:W-:Y:S02]  /*0740*/  LOP3.LUT R24, R20, 0xa, RZ, 0xfc, !PT ;  /* 0x0000000a14187812 */ /* 0x000fe400078efcff */
[----:B------:R-:W-:Y:S02]  /*0750*/  CS2R R44, SRZ ;  /* 0x00000000002c7805 */ /* 0x000fe4000001ff00 */
[----:B------:R-:W-:Y:S02]  /*0760*/  IABS R13, R23 ;  /* 0x00000017000d7213 */ /* 0x000fe40000000000 */
[----:B------:R-:W-:-:S02]  /*0770*/  CS2R R46, SRZ ;  /* 0x00000000002e7805 */ /* 0x000fc4000001ff00 */
[C---:B------:R-:W-:Y:S02]  /*0780*/  LOP3.LUT R25, R20.reuse, 0x8, RZ, 0xfc, !PT ;  /* 0x0000000814197812 */ /* 0x040fe400078efcff */
[----:B------:R-:W-:Y:S02]  /*0790*/  CS2R R34, SRZ ;  /* 0x0000000000227805 */ /* 0x000fe4000001ff00 */
[C---:B------:R-:W-:Y:S01]  /*07a0*/  LOP3.LUT R27, R20.reuse, 0x4, RZ, 0xfc, !PT ;  /* 0x00000004141b7812 */ /* 0x040fe200078efcff */
[----:B--2---:R-:W2:Y:S01]  /*07b0*/  MUFU.RCP R8, R8 ;  /* 0x0000000800087308 */ /* 0x004ea20000001000 */
[----:B------:R-:W-:Y:S02]  /*07c0*/  LOP3.LUT R26, R20, 0x6, RZ, 0xfc, !PT ;  /* 0x00000006141a7812 */ /* 0x000fe400078efcff */
[----:B------:R-:W-:Y:S02]  /*07d0*/  CS2R R36, SRZ ;  /* 0x0000000000247805 */ /* 0x000fe4000001ff00 */
[----:B------:R-:W-:-:S02]  /*07e0*/  IABS R19, R27 ;  /* 0x0000001b00137213 */ /* 0x000fc40000000000 */
[----:B------:R-:W-:Y:S02]  /*07f0*/  CS2R R38, SRZ ;  /* 0x0000000000267805 */ /* 0x000fe4000001ff00 */
[----:B------:R-:W-:Y:S01]  /*0800*/  IABS R17, R26 ;  /* 0x0000001a00117213 */ /* 0x000fe20000000000 */
[----:B------:R-:W-:Y:S01]  /*0810*/  ULDC UR52, c[0x0][0x230] ;  /* 0x00008c0000347ab9 */ /* 0x000fe20000000800 */
[----:B------:R-:W-:Y:S01]  /*0820*/  LOP3.LUT R28, R20, 0x2, RZ, 0xfc, !PT ;  /* 0x00000002141c7812 */ /* 0x000fe200078efcff */
[----:B------:R-:W-:Y:S01]  /*0830*/  ULDC UR54, c[0x0][0x238] ;  /* 0x00008e0000367ab9 */ /* 0x000fe20000000800 */
[----:B-1----:R-:W-:Y:S01]  /*0840*/  VIADD R4, R0, 0xffffffe ;  /* 0x0ffffffe00047836 */ /* 0x002fe20000000000 */
[----:B------:R-:W-:Y:S01]  /*0850*/  ULDC UR53, c[0x0][0x23c] ;  /* 0x00008f0000357ab9 */ /* 0x000fe20000000800 */
[----:B------:R-:W-:Y:S01]  /*0860*/  IABS R21, R28 ;  /* 0x0000001c00157213 */ /* 0x000fe20000000000 */
[----:B------:R-:W-:Y:S01]  /*0870*/  UMOV UR51, 0x40000040 ;  /* 0x4000004000337882 */ /* 0x000fe20000000000 */
[----:B------:R1:W3:Y:S01]  /*0880*/  F2I.FTZ.U32.TRUNC.NTZ R5, R4 ;  /* 0x0000000400057305 */ /* 0x0002e2000021f000 */
[----:B--2---:R-:W-:Y:S01]  /*0890*/  VIADD R7, R8, 0xffffffe ;  /* 0x0ffffffe08077836 */ /* 0x004fe20000000000 */
[----:B------:R-:W-:Y:S01]  /*08a0*/  IABS R8, R57 ;  /* 0x0000003900087213 */ /* 0x000fe20000000000 */
[----:B-1----:R-:W-:-:S05]  /*08b0*/  IMAD.MOV.U32 R4, RZ, RZ, RZ ;  /* 0x000000ffff047224 */ /* 0x002fca00078e00ff */
[----:B------:R-:W1:Y:S01]  /*08c0*/  F2I.FTZ.U32.TRUNC.NTZ R7, R7 ;  /* 0x0000000700077305 */ /* 0x000e62000021f000 */
[----:B---3--:R-:W-:-:S04]  /*08d0*/  IMAD.MOV R10, RZ, RZ, -R5 ;  /* 0x000000ffff0a7224 */ /* 0x008fc800078e0a05 */
[----:B------:R-:W-:Y:S01]  /*08e0*/  IMAD R9, R10, R15, RZ ;  /* 0x0000000f0a097224 */ /* 0x000fe200078e02ff */
[----:B------:R-:W-:-:S03]  /*08f0*/  IABS R10, R56 ;  /* 0x00000038000a7213 */ /* 0x000fc60000000000 */
[----:B------:R-:W-:-:S04]  /*0900*/  IMAD.HI.U32 R5, R5, R9, R4 ;  /* 0x0000000905057227 */ /* 0x000fc800078e0004 */
[----:B-1----:R-:W-:-:S04]  /*0910*/  IMAD.MOV R0, RZ, RZ, -R7 ;  /* 0x000000ffff007224 */ /* 0x002fc800078e0a07 */
[----:B------:R-:W-:Y:S01]  /*0920*/  IMAD.MOV.U32 R9, RZ, RZ, R0 ;  /* 0x000000ffff097224 */ /* 0x000fe200078e0000 */
[----:B------:R-:W-:-:S03]  /*0930*/  IABS R0, R22 ;  /* 0x0000001600007213 */ /* 0x000fc60000000000 */
[----:B------:R-:W-:-:S04]  /*0940*/  IMAD R9, R9, R14, RZ ;  /* 0x0000000e09097224 */ /* 0x000fc800078e02ff */
[----:B------:R-:W-:-:S04]  /*0950*/  IMAD.HI.U32 R6, R7, R9, R6 ;  /* 0x0000000907067227 */ /* 0x000fc800078e0006 */
[----:B------:R-:W-:Y:S02]  /*0960*/  IMAD.MOV.U32 R9, RZ, RZ, R0 ;  /* 0x000000ffff097224 */ /* 0x000fe400078e0000 */
[----:B------:R-:W-:-:S04]  /*0970*/  IMAD.HI.U32 R0, R5, R8, RZ ;  /* 0x0000000805007227 */ /* 0x000fc800078e00ff */
[----:B------:R-:W-:-:S04]  /*0980*/  IMAD.HI.U32 R5, R5, R10, RZ ;  /* 0x0000000a05057227 */ /* 0x000fc800078e00ff */
[----:B------:R-:W-:-:S04]  /*0990*/  IMAD.HI.U32 R4, R6, R9, RZ ;  /* 0x0000000906047227 */ /* 0x000fc800078e00ff */
[----:B------:R-:W-:Y:S02]  /*09a0*/  IMAD.MOV R5, RZ, RZ, -R5 ;  /* 0x000000ffff057224 */ /* 0x000fe400078e0a05 */
[----:B------:R-:W-:Y:S02]  /*09b0*/  IMAD.MOV R11, RZ, RZ, -R4 ;  /* 0x000000ffff0b7224 */ /* 0x000fe400078e0a04 */
[----:B------:R-:W-:Y:S02]  /*09c0*/  IMAD.MOV R0, RZ, RZ, -R0 ;  /* 0x000000ffff007224 */ /* 0x000fe400078e0a00 */
[C---:B------:R-:W-:Y:S01]  /*09d0*/  IMAD R4, R15.reuse, R5, R10 ;  /* 0x000000050f047224 */ /* 0x040fe200078e020a */
[----:B------:R-:W-:Y:S01]  /*09e0*/  IABS R5, R24 ;  /* 0x0000001800057213 */ /* 0x000fe20000000000 */
[C---:B------:R-:W-:Y:S02]  /*09f0*/  IMAD R0, R15.reuse, R0, R8 ;  /* 0x000000000f007224 */ /* 0x040fe400078e0208 */
[----:B------:R-:W-:Y:S01]  /*0a00*/  IMAD.HI.U32 R7, R6, R13, RZ ;  /* 0x0000000d06077227 */ /* 0x000fe200078e00ff */
[----:B------:R-:W-:-:S02]  /*0a10*/  ISETP.GT.U32.AND P1, PT, R15, R4, PT ;  /* 0x000000040f00720c */ /* 0x000fc40003f24070 */
[----:B------:R-:W-:Y:S01]  /*0a20*/  ISETP.GT.U32.AND P0, PT, R15, R0, PT ;  /* 0x000000000f00720c */ /* 0x000fe20003f04070 */
[----:B------:R-:W-:Y:S02]  /*0a30*/  IMAD.MOV R12, RZ, RZ, -R7 ;  /* 0x000000ffff0c7224 */ /* 0x000fe400078e0a07 */
[C---:B------:R-:W-:Y:S02]  /*0a40*/  IMAD R7, R14.reuse, R11, R9 ;  /* 0x0000000b0e077224 */ /* 0x040fe400078e0209 */
[----:B------:R-:W-:Y:S02]  /*0a50*/  IMAD.MOV.U32 R9, RZ, RZ, R5 ;  /* 0x000000ffff097224 */ /* 0x000fe400078e0005 */
[----:B------:R-:W-:Y:S01]  /*0a60*/  IMAD R8, R14, R12, R13 ;  /* 0x0000000c0e087224 */ /* 0x000fe200078e020d */
[----:B------:R-:W-:Y:S01]  /*0a70*/  IABS R13, R25 ;  /* 0x00000019000d7213 */ /* 0x000fe20000000000 */
[----:B------:R-:W-:-:S03]  /*0a80*/  IMAD.HI.U32 R5, R6, R9, RZ ;  /* 0x0000000906057227 */ /* 0x000fc600078e00ff */
[----:B------:R-:W-:Y:S01]  /*0a90*/  ISETP.GT.U32.AND P6, PT, R14, R8, PT ;  /* 0x000000080e00720c */ /* 0x000fe20003fc4070 */
[--C-:B------:R-:W-:Y:S01]  /*0aa0*/  @!P1 IMAD.IADD R4, R4, 0x1, -R15.reuse ;  /* 0x0000000104049824 */ /* 0x100fe200078e0a0f */
[----:B------:R-:W-:Y:S01]  /*0ab0*/  ISETP.GE.AND P1, PT, R57, RZ, PT ;  /* 0x000000ff3900720c */ /* 0x000fe20003f26270 */
[----:B------:R-:W-:Y:S02]  /*0ac0*/  @!P0 IMAD.IADD R0, R0, 0x1, -R15 ;  /* 0x0000000100008824 */ /* 0x000fe400078e0a0f */
[----:B------:R-:W-:Y:S01]  /*0ad0*/  IMAD.MOV R5, RZ, RZ, -R5 ;  /* 0x000000ffff057224 */ /* 0x000fe200078e0a05 */
[C---:B------:R-:W-:Y:S01]  /*0ae0*/  ISETP.GT.U32.AND P2, PT, R15.reuse, R4, PT ;  /* 0x000000040f00720c */ /* 0x040fe20003f44070 */
[----:B------:R-:W-:Y:S01]  /*0af0*/  IMAD.HI.U32 R11, R6, R19, RZ ;  /* 0x00000013060b7227 */ /* 0x000fe200078e00ff */
[----:B------:R-:W-:-:S03]  /*0b00*/  ISETP.GT.U32.AND P0, PT, R15, R0, PT ;  /* 0x000000000f00720c */ /* 0x000fc60003f04070 */
[----:B------:R-:W-:Y:S02]  /*0b10*/  IMAD R9, R14, R5, R9 ;  /* 0x000000050e097224 */ /* 0x000fe400078e0209 */
[----:B------:R-:W-:-:S04]  /*0b20*/  IMAD.HI.U32 R5, R6, R13, RZ ;  /* 0x0000000d06057227 */ /* 0x000fc800078e00ff */
[----:B------:R-:W-:-:S04]  /*0b30*/  IMAD.HI.U32 R10, R6, R17, RZ ;  /* 0x00000011060a7227 */ /* 0x000fc800078e00ff */
[----:B------:R-:W-:Y:S02]  /*0b40*/  IMAD.MOV R12, RZ, RZ, -R5 ;  /* 0x000000ffff0c7224 */ /* 0x000fe400078e0a05 */
[----:B------:R-:W-:Y:S02]  /*0b50*/  IMAD.MOV R18, RZ, RZ, -R11 ;  /* 0x000000ffff127224 */ /* 0x000fe400078e0a0b */
[----:B------:R-:W-:Y:S01]  /*0b60*/  @!P2 IMAD.IADD R4, R4, 0x1, -R15 ;  /* 0x000000010404a824 */ /* 0x000fe200078e0a0f */
[C---:B------:R-:W-:Y:S01]  /*0b70*/  ISETP.GT.U32.AND P2, PT, R14.reuse, R7, PT ;  /* 0x000000070e00720c */ /* 0x040fe20003f44070 */
[----:B------:R-:W-:Y:S02]  /*0b80*/  IMAD.MOV R16, RZ, RZ, -R10 ;  /* 0x000000ffff107224 */ /* 0x000fe400078e0a0a */
[C---:B------:R-:W-:Y:S02]  /*0b90*/  IMAD R10, R14.reuse, R12, R13 ;  /* 0x0000000c0e0a7224 */ /* 0x040fe400078e020d */
[----:B------:R-:W-:-:S02]  /*0ba0*/  IMAD R12, R14, R18, R19 ;  /* 0x000000120e0c7224 */ /* 0x000fc400078e0213 */
[----:B------:R-:W-:Y:S01]  /*0bb0*/  @!P0 IMAD.IADD R0, R0, 0x1, -R15 ;  /* 0x0000000100008824 */ /* 0x000fe200078e0a0f */
[C---:B------:R-:W-:Y:S01]  /*0bc0*/  ISETP.GT.U32.AND P5, PT, R14.reuse, R10, PT ;  /* 0x0000000a0e00720c */ /* 0x040fe20003fa4070 */
[----:B------:R-:W-:Y:S01]  /*0bd0*/  @!P3 IMAD.MOV R4, RZ, RZ, -R4 ;  /* 0x000000ffff04b224 */ /* 0x000fe200078e0a04 */
[C---:B------:R-:W-:Y:S01]  /*0be0*/  ISETP.GT.U32.AND P3, PT, R14.reuse, R9, PT ;  /* 0x000000090e00720c */ /* 0x040fe20003f64070 */
[----:B------:R-:W-:Y:S01]  /*0bf0*/  @!P1 IMAD.MOV R0, RZ, RZ, -R0 ;  /* 0x000000ffff009224 */ /* 0x000fe200078e0a00 */
[C---:B------:R-:W-:Y:S01]  /*0c00*/  ISETP.GT.U32.AND P1, PT, R14.reuse, R12, PT ;  /* 0x0000000c0e00720c */ /* 0x040fe20003f24070 */
[----:B------:R-:W-:Y:S01]  /*0c10*/  IMAD R11, R14, R16, R17 ;  /* 0x000000100e0b7224 */ /* 0x000fe200078e0211 */
[----:B------:R-:W-:Y:S01]  /*0c20*/  IABS R17, R20 ;  /* 0x0000001400117213 */ /* 0x000fe20000000000 */
[----:B------:R-:W-:Y:S01]  /*0c30*/  IMAD.HI.U32 R5, R6, R21, RZ ;  /* 0x0000001506057227 */ /* 0x000fe200078e00ff */
[----:B------:R-:W-:-:S03]  /*0c40*/  ISETP.NE.AND P0, PT, R2, RZ, PT ;  /* 0x000000ff0200720c */ /* 0x000fc60003f05270 */
[----:B------:R-:W-:-:S04]  /*0c50*/  IMAD.HI.U32 R6, R6, R17, RZ ;  /* 0x0000001106067227 */ /* 0x000fc800078e00ff */
[--C-:B------:R-:W-:Y:S02]  /*0c60*/  @!P3 IMAD.IADD R9, R9, 0x1, -R14.reuse ;  /* 0x000000010909b824 */ /* 0x100fe400078e0a0e */
[----:B------:R-:W-:Y:S02]  /*0c70*/  IMAD.MOV R5, RZ, RZ, -R5 ;  /* 0x000000ffff057224 */ /* 0x000fe400078e0a05 */
[----:B------:R-:W-:Y:S01]  /*0c80*/  @!P1 IMAD.IADD R12, R12, 0x1, -R14 ;  /* 0x000000010c0c9824 */ /* 0x000fe200078e0a0e */
[C---:B------:R-:W-:Y:S01]  /*0c90*/  ISETP.GT.U32.AND P1, PT, R14.reuse, R9, PT ;  /* 0x000000090e00720c */ /* 0x040fe20003f24070 */
[----:B------:R-:W-:Y:S02]  /*0ca0*/  IMAD.MOV R6, RZ, RZ, -R6 ;  /* 0x000000ffff067224 */ /* 0x000fe400078e0a06 */
[C---:B------:R-:W-:Y:S01]  /*0cb0*/  IMAD R13, R14.reuse, R5, R21 ;  /* 0x000000050e0d7224 */ /* 0x040fe200078e0215 */
[----:B------:R-:W-:Y:S01]  /*0cc0*/  LOP3.LUT R5, RZ, R2, RZ, 0x33, !PT ;  /* 0x00000002ff057212 */ /* 0x000fe200078e33ff */
[----:B------:R-:W-:Y:S01]  /*0cd0*/  IMAD R2, R14, R6, R17 ;  /* 0x000000060e027224 */ /* 0x000fe200078e0211 */
[----:B------:R-:W-:Y:S01]  /*0ce0*/  LOP3.LUT R6, RZ, R3, RZ, 0x33, !PT ;  /* 0x00000003ff067212 */ /* 0x000fe200078e33ff */
[--C-:B------:R-:W-:Y:S01]  /*0cf0*/  @!P2 IMAD.IADD R7, R7, 0x1, -R14.reuse ;  /* 0x000000010707a824 */ /* 0x100fe200078e0a0e */
[C---:B------:R-:W-:Y:S01]  /*0d00*/  SEL R15, R5.reuse, R0, !P0 ;  /* 0x00000000050f7207 */ /* 0x040fe20004000000 */
[--C-:B------:R-:W-:Y:S01]  /*0d10*/  @!P6 IMAD.IADD R8, R8, 0x1, -R14.reuse ;  /* 0x000000010808e824 */ /* 0x100fe200078e0a0e */
[----:B------:R-:W-:Y:S01]  /*0d20*/  SEL R4, R5, R4, !P0 ;  /* 0x0000000405047207 */ /* 0x000fe20004000000 */
[--C-:B------:R-:W-:Y:S01]  /*0d30*/  @!P5 IMAD.IADD R10, R10, 0x1, -R14.reuse ;  /* 0x000000010a0ad824 */ /* 0x100fe200078e0a0e */
[C---:B------:R-:W-:Y:S01]  /*0d40*/  ISETP.GT.U32.AND P2, PT, R14.reuse, R13, PT ;  /* 0x0000000d0e00720c */ /* 0x040fe20003f44070 */
[----:B------:R-:W-:Y:S01]  /*0d50*/  @!P1 IMAD.IADD R9, R9, 0x1, -R14 ;  /* 0x0000000109099824 */ /* 0x000fe200078e0a0e */
[----:B------:R-:W-:-:S02]  /*0d60*/  ISETP.GT.U32.AND P0, PT, R14, R11, PT ;  /* 0x0000000b0e00720c */ /* 0x000fc40003f04070 */
[C---:B------:R-:W-:Y:S02]  /*0d70*/  ISETP.GT.U32.AND P4, PT, R14.reuse, R2, PT ;  /* 0x000000020e00720c */ /* 0x040fe40003f84070 */
[----:B------:R-:W-:Y:S02]  /*0d80*/  ISETP.GT.U32.AND P6, PT, R14, R7, PT ;  /* 0x000000070e00720c */ /* 0x000fe40003fc4070 */
[----:B------:R-:W-:Y:S02]  /*0d90*/  ISETP.GE.AND P5, PT, R22, RZ, PT ;  /* 0x000000ff1600720c */ /* 0x000fe40003fa6270 */
[----:B------:R-:W-:Y:S02]  /*0da0*/  ISETP.GT.U32.AND P3, PT, R14, R8, PT ;  /* 0x000000080e00720c */ /* 0x000fe40003f64070 */
[----:B------:R-:W-:Y:S01]  /*0db0*/  ISETP.GE.AND P1, PT, R24, RZ, PT ;  /* 0x000000ff1800720c */ /* 0x000fe20003f26270 */
[--C-:B------:R-:W-:Y:S01]  /*0dc0*/  @!P2 IMAD.IADD R13, R13, 0x1, -R14.reuse ;  /* 0x000000010d0da824 */ /* 0x100fe200078e0a0e */
[----:B------:R-:W-:Y:S01]  /*0dd0*/  ISETP.GT.U32.AND P2, PT, R14, R10, PT ;  /* 0x0000000a0e00720c */ /* 0x000fe20003f44070 */
[--C-:B------:R-:W-:Y:S01]  /*0de0*/  @!P0 IMAD.IADD R11, R11, 0x1, -R14.reuse ;  /* 0x000000010b0b8824 */ /* 0x100fe200078e0a0e */
[----:B------:R-:W-:Y:S01]  /*0df0*/  ISETP.GE.AND P0, PT, R23, RZ, PT ;  /* 0x000000ff1700720c */ /* 0x000fe20003f06270 */
[--C-:B------:R-:W-:Y:S01]  /*0e00*/  @!P4 IMAD.IADD R2, R2, 0x1, -R14.reuse ;  /* 0x000000010202c824 */ /* 0x100fe200078e0a0e */
[----:B------:R-:W-:Y:S01]  /*0e10*/  LOP3.LUT R0, R94, 0x7f, RZ, 0xc0, !PT ;  /* 0x0000007f5e007812 */ /* 0x000fe200078ec0ff */
[----:B------:R-:W-:Y:S01]  /*0e20*/  @!P6 IMAD.IADD R7, R7, 0x1, -R14 ;  /* 0x000000010707e824 */ /* 0x000fe200078e0a0e */
[----:B------:R-:W-:-:S02]  /*0e30*/  ISETP.GT.U32.AND P4, PT, R14, R12, PT ;  /* 0x0000000c0e00720c */ /* 0x000fc40003f84070 */
[C---:B------:R-:W-:Y:S01]  /*0e40*/  ISETP.GT.U32.AND P6, PT, R14.reuse, R13, PT ;  /* 0x0000000d0e00720c */ /* 0x040fe20003fc4070 */
[----:B------:R-:W-:Y:S01]  /*0e50*/  @!P5 IMAD.MOV R7, RZ, RZ, -R7 ;  /* 0x000000ffff07d224 */ /* 0x000fe200078e0a07 */
[----:B------:R-:W-:Y:S01]  /*0e60*/  ISETP.GT.U32.AND P5, PT, R14, R2, PT ;  /* 0x000000020e00720c */ /* 0x000fe20003fa4070 */
[--C-:B------:R-:W-:Y:S01]  /*0e70*/  @!P3 IMAD.IADD R8, R8, 0x1, -R14.reuse ;  /* 0x000000010808b824 */ /* 0x100fe200078e0a0e */
[----:B------:R-:W-:Y:S01]  /*0e80*/  ISETP.GT.U32.AND P3, PT, R14, R11, PT ;  /* 0x0000000b0e00720c */ /* 0x000fe20003f64070 */
[----:B------:R-:W-:Y:S01]  /*0e90*/  @!P1 IMAD.MOV R9, RZ, RZ, -R9 ;  /* 0x000000ffff099224 */ /* 0x000fe200078e0a09 */
[----:B------:R-:W-:Y:S01]  /*0ea0*/  ISETP.NE.AND P1, PT, R3, RZ, PT ;  /* 0x000000ff0300720c */ /* 0x000fe20003f25270 */
[----:B------:R-:W-:Y:S01]  /*0eb0*/  IMAD R3, R0, UR4, RZ ;  /* 0x0000000400037c24 */ /* 0x000fe2000f8e02ff */
[----:B------:R-:W-:Y:S01]  /*0ec0*/  ULDC UR4, c[0x0][0x234] ;  /* 0x00008d0000047ab9 */ /* 0x000fe20000000800 */
[----:B------:R-:W1:Y:S01]  /*0ed0*/  LDC R0, c[0x0][0x238] ;  /* 0x00008e00ff007b82 */ /* 0x000e620000000800 */
[----:B------:R-:W-:Y:S01]  /*0ee0*/  @!P2 IMAD.IADD R10, R10, 0x1, -R14 ;  /* 0x000000010a0aa824 */ /* 0x000fe200078e0a0e */
[----:B------:R-:W-:Y:S01]  /*0ef0*/  ISETP.GE.AND P2, PT, R25, RZ, PT ;  /* 0x000000ff1900720c */ /* 0x000fe20003f46270 */
[----:B------:R-:W-:Y:S01]  /*0f00*/  @!P0 IMAD.MOV R8, RZ, RZ, -R8 ;  /* 0x000000ffff088224 */ /* 0x000fe200078e0a08 */
[----:B------:R-:W-:Y:S01]  /*0f10*/  ISETP.GE.AND P0, PT, R20, RZ, PT ;  /* 0x000000ff1400720c */ /* 0x000fe20003f06270 */
[--C-:B------:R-:W-:Y:S01]  /*0f20*/  @!P4 IMAD.IADD R12, R12, 0x1, -R14.reuse ;  /* 0x000000010c0cc824 */ /* 0x100fe200078e0a0e */
[----:B------:R-:W-:Y:S01]  /*0f30*/  ISETP.GE.AND P4, PT, R27, RZ, PT ;  /* 0x000000ff1b00720c */ /* 0x000fe20003f86270 */
[--C-:B------:R-:W-:Y:S01]  /*0f40*/  @!P5 IMAD.IADD R2, R2, 0x1, -R14.reuse ;  /* 0x000000010202d824 */ /* 0x100fe200078e0a0e */
[----:B------:R-:W-:Y:S01]  /*0f50*/  SEL R7, R6, R7, !P1 ;  /* 0x0000000706077207 */ /* 0x000fe20004800000 */
[--C-:B------:R-:W-:Y:S01]  /*0f60*/  @!P3 IMAD.IADD R11, R11, 0x1, -R14.reuse ;  /* 0x000000010b0bb824 */ /* 0x100fe200078e0a0e */
[----:B------:R-:W-:Y:S01]  /*0f70*/  ISETP.GE.AND P3, PT, R26, RZ, PT ;  /* 0x000000ff1a00720c */ /* 0x000fe20003f66270 */
[----:B------:R-:W-:Y:S01]  /*0f80*/  @!P6 IMAD.IADD R13, R13, 0x1, -R14 ;  /* 0x000000010d0de824 */ /* 0x000fe200078e0a0e */
[----:B------:R-:W-:Y:S01]  /*0f90*/  ISETP.GE.AND P6, PT, R28, RZ, PT ;  /* 0x000000ff1c00720c */ /* 0x000fe20003fc6270 */
[----:B------:R-:W-:Y:S01]  /*0fa0*/  IMAD.MOV.U32 R5, RZ, RZ, R2 ;  /* 0x000000ffff057224 */ /* 0x000fe200078e0002 */
[----:B------:R-:W-:Y:S01]  /*0fb0*/  SEL R8, R6, R8, !P1 ;  /* 0x0000000806087207 */ /* 0x000fe20004800000 */
[----:B------:R-:W-:Y:S01]  /*0fc0*/  IMAD R4, R4, UR4, RZ ;  /* 0x0000000404047c24 */ /* 0x000fe2000f8e02ff */
[----:B------:R-:W-:Y:S01]  /*0fd0*/  SEL R9, R6, R9, !P1 ;  /* 0x0000000906097207 */ /* 0x000fe20004800000 */
[----:B------:R-:W-:Y:S01]  /*0fe0*/  IMAD R2, R15, UR4, RZ ;  /* 0x000000040f027c24 */ /* 0x000fe2000f8e02ff */
[----:B------:R-:W-:Y:S01]  /*0ff0*/  ULDC UR4, c[0x0][0x240] ;  /* 0x0000900000047ab9 */ /* 0x000fe20000000800 */
[----:B------:R-:W-:Y:S01]  /*1000*/  @!P2 IMAD.MOV R10, RZ, RZ, -R10 ;  /* 0x000000ffff0aa224 */ /* 0x000fe200078e0a0a */
[----:B------:R-:W-:Y:S01]  /*1010*/  LEA R140, P2, R4, UR6, 0x1 ;  /* 0x00000006048c7c11 */ /* 0x000fe2000f8408ff */
[----:B------:R-:W-:Y:S01]  /*1020*/  @!P0 IMAD.MOV R5, RZ, RZ, -R5 ;  /* 0x000000ffff058224 */ /* 0x000fe200078e0a05 */
[----:B------:R-:W-:Y:S01]  /*1030*/  LEA R142, P0, R2, UR6, 0x1 ;  /* 0x00000006028e7c11 */ /* 0x000fe2000f8008ff */
[----:B------:R-:W-:Y:S01]  /*1040*/  @!P4 IMAD.MOV R12, RZ, RZ, -R12 ;  /* 0x000000ffff0cc224 */ /* 0x000fe200078e0a0c */
[----:B------:R-:W-:Y:S01]  /*1050*/  LEA.HI.X.SX32 R141, R4, UR7, 0x1, P2 ;  /* 0x00000007048d7c11 */ /* 0x000fe200090f0eff */
[----:B-1----:R-:W-:Y:S01]  /*1060*/  IMAD R59, R0, 0x7f, RZ ;  /* 0x0000007f003b7824 */ /* 0x002fe200078e02ff */
[----:B------:R-:W-:Y:S01]  /*1070*/  LEA.HI.X.SX32 R143, R2, UR7, 0x1, P0 ;  /* 0x00000007028f7c11 */ /* 0x000fe200080f0eff */
[----:B------:R-:W-:Y:S01]  /*1080*/  @!P3 IMAD.MOV R11, RZ, RZ, -R11 ;  /* 0x000000ffff0bb224 */ /* 0x000fe200078e0a0b */
[C---:B------:R-:W-:Y:S01]  /*1090*/  SEL R12, R6.reuse, R12, !P1 ;  /* 0x0000000c060c7207 */ /* 0x040fe20004800000 */
[----:B------:R-:W-:Y:S01]  /*10a0*/  @!P6 IMAD.MOV R13, RZ, RZ, -R13 ;  /* 0x000000ffff0de224 */ /* 0x000fe200078e0a0d */
[----:B------:R-:W-:Y:S01]  /*10b0*/  SEL R10, R6, R10, !P1 ;  /* 0x0000000a060a7207 */ /* 0x000fe20004800000 */
[----:B------:R-:W-:Y:S01]  /*10c0*/  IMAD R27, R0, 0x79, RZ ;  /* 0x00000079001b7824 */ /* 0x000fe200078e02ff */
[C---:B------:R-:W-:Y:S01]  /*10d0*/  SEL R11, R6.reuse, R11, !P1 ;  /* 0x0000000b060b7207 */ /* 0x040fe20004800000 */
[----:B------:R-:W-:Y:S01]  /*10e0*/  IMAD.WIDE R14, R59, 0x2, R140 ;  /* 0x000000023b0e7825 */ /* 0x000fe200078e028c */
[----:B------:R-:W-:-:S02]  /*10f0*/  SEL R13, R6, R13, !P1 ;  /* 0x0000000d060d7207 */ /* 0x000fc40004800000 */
[----:B------:R-:W-:Y:S01]  /*1100*/  LEA R93, P5, R3, UR8, 0x1 ;  /* 0x00000008035d7c11 */ /* 0x000fe2000f8a08ff */
[----:B0-----:R-:W-:Y:S01]  /*1110*/  IMAD.WIDE R58, R59, 0x2, R142 ;  /* 0x000000023b3a7825 */ /* 0x001fe200078e028e */
[----:B------:R-:W-:Y:S02]  /*1120*/  SEL R5, R6, R5, !P1 ;  /* 0x0000000506057207 */ /* 0x000fe40004800000 */
[----:B------:R-:W-:Y:S01]  /*1130*/  LEA.HI.X.SX32 R3, R3, UR9, 0x1, P5 ;  /* 0x0000000903037c11 */ /* 0x000fe2000a8f0eff */
[----:B------:R-:W-:Y:S02]  /*1140*/  IMAD R25, R0, 0x7a, RZ ;  /* 0x0000007a00197824 */ /* 0x000fe400078e02ff */
[----:B------:R-:W-:-:S04]  /*1150*/  IMAD.WIDE R78, R27, 0x2, R140 ;  /* 0x000000021b4e7825 */ /* 0x000fc800078e028c */
[----:B------:R-:W-:Y:S02]  /*1160*/  IMAD R89, R7, UR4, RZ ;  /* 0x0000000407597c24 */ /* 0x000fe4000f8e02ff */
[----:B------:R-:W-:-:S04]  /*1170*/  IMAD.WIDE R26, R27, 0x2, R142 ;  /* 0x000000021b1a7825 */ /* 0x000fc800078e028e */
[----:B------:R-:W-:Y:S02]  /*1180*/  IMAD R90, R8, UR4, RZ ;  /* 0x00000004085a7c24 */ /* 0x000fe4000f8e02ff */
[----:B------:R-:W-:Y:S02]  /*1190*/  IMAD.MOV.U32 R16, RZ, RZ, R59 ;  /* 0x000000ffff107224 */ /* 0x000fe400078e003b */
[----:B------:R-:W-:-:S04]  /*11a0*/  IMAD.WIDE R76, R25, 0x2, R140 ;  /* 0x00000002194c7825 */ /* 0x000fc800078e028c */
[----:B------:R-:W-:Y:S02]  /*11b0*/  IMAD R63, R0, 0x7e, RZ ;  /* 0x0000007e003f7824 */ /* 0x000fe400078e02ff */
[----:B------:R-:W-:Y:S01]  /*11c0*/  IMAD R2, R12, UR4, RZ ;  /* 0x000000040c027c24 */ /* 0x000fe2000f8e02ff */
[----:B------:R-:W-:Y:S01]  /*11d0*/  LEA R12, P4, R89, R93, 0x1 ;  /* 0x0000005d590c7211 */ /* 0x000fe200078808ff */
[----:B------:R-:W-:Y:S02]  /*11e0*/  IMAD R67, R0, 0x7d, RZ ;  /* 0x0000007d00437824 */ /* 0x000fe400078e02ff */
[----:B------:R-:W-:Y:S01]  /*11f0*/  IMAD.WIDE R24, R25, 0x2, R142 ;  /* 0x0000000219187825 */ /* 0x000fe200078e028e */
[----:B------:R-:W-:-:S03]  /*1200*/  LEA.HI.X.SX32 R89, R89, R3, 0x1, P4 ;  /* 0x0000000359597211 */ /* 0x000fc600020f0eff */
[----:B------:R-:W-:Y:S02]  /*1210*/  IMAD.MOV.U32 R59, RZ, RZ, R27 ;  /* 0x000000ffff3b7224 */ /* 0x000fe400078e001b */
[----:B------:R-:W-:Y:S01]  /*1220*/  IMAD R91, R9, UR4, RZ ;  /* 0x00000004095b7c24 */ /* 0x000fe2000f8e02ff */
[-C--:B------:R-:W-:Y:S01]  /*1230*/  LEA R9, P0, R2, R93.reuse, 0x1 ;  /* 0x0000005d02097211 */ /* 0x080fe200078008ff */
[----:B------:R-:W-:Y:S02]  /*1240*/  IMAD R92, R10, UR4, RZ ;  /* 0x000000040a5c7c24 */ /* 0x000fe4000f8e02ff */
[----:B------:R-:W-:Y:S01]  /*1250*/  IMAD R11, R11, UR4, RZ ;  /* 0x000000040b0b7c24 */ /* 0x000fe2000f8e02ff */
[-C--:B------:R-:W-:Y:S01]  /*1260*/  LEA R6, P3, R91, R93.reuse, 0x1 ;  /* 0x0000005d5b067211 */ /* 0x080fe200078608ff */
[----:B------:R-:W-:Y:S01]  /*1270*/  IMAD R4, R13, UR4, RZ ;  /* 0x000000040d047c24 */ /* 0x000fe2000f8e02ff */
[-C--:B------:R-:W-:Y:S01]  /*1280*/  LEA R13, P5, R90, R93.reuse, 0x1 ;  /* 0x0000005d5a0d7211 */ /* 0x080fe200078a08ff */
[----:B------:R-:W-:Y:S01]  /*1290*/  IMAD R29, R0, 0x78, RZ ;  /* 0x00000078001d7824 */ /* 0x000fe200078e02ff */
[-C--:B------:R-:W-:Y:S01]  /*12a0*/  LEA R7, P2, R92, R93.reuse, 0x1 ;  /* 0x0000005d5c077211 */ /* 0x080fe200078408ff */
[----:B------:R-:W-:Y:S01]  /*12b0*/  IMAD R27, R0, 0x77, RZ ;  /* 0x00000077001b7824 */ /* 0x000fe200078e02ff */
[-C--:B------:R-:W-:Y:S01]  /*12c0*/  LEA R8, P1, R11, R93.reuse, 0x1 ;  /* 0x0000005d0b087211 */ /* 0x080fe200078208ff */
[----:B------:R-:W-:Y:S01]  /*12d0*/  IMAD R5, R5, UR4, RZ ;  /* 0x0000000405057c24 */ /* 0x000fe2000f8e02ff */
[----:B------:R-:W-:Y:S01]  /*12e0*/  LEA R10, P4, R4, R93, 0x1 ;  /* 0x0000005d040a7211 */ /* 0x000fe200078808ff */
[----:B------:R-:W-:Y:S01]  /*12f0*/  IMAD.MOV.U32 R21, RZ, RZ, R77 ;  /* 0x000000ffff157224 */ /* 0x000fe200078e004d */
[----:B------:R-:W-:Y:S01]  /*1300*/  LEA.HI.X.SX32 R90, R90, R3, 0x1, P5 ;  /* 0x000000035a5a7211 */ /* 0x000fe200028f0eff */
[--C-:B------:R-:W-:Y:S01]  /*1310*/  IMAD.WIDE R60, R63, 0x2, R140.reuse ;  /* 0x000000023f3c7825 */ /* 0x100fe200078e028c */
[----:B------:R-:W-:Y:S01]  /*1320*/  LEA R93, P5, R5, R93, 0x1 ;  /* 0x0000005d055d7211 */ /* 0x000fe200078a08ff */
[----:B------:R-:W-:Y:S01]  /*1330*/  UIADD3 UR4, UR56, 0x20000, URZ ;  /* 0x0002000038047890 */ /* 0x000fe2000fffe03f */
[-C--:B------:R-:W-:Y:S01]  /*1340*/  LEA.HI.X.SX32 R91, R91, R3.reuse, 0x1, P3 ;  /* 0x000000035b5b7211 */ /* 0x080fe200018f0eff */
[----:B------:R-:W-:Y:S01]  /*1350*/  IMAD.WIDE R64, R67, 0x2, R140 ;  /* 0x0000000243407825 */ /* 0x000fe200078e028c */
[-C--:B------:R-:W-:Y:S01]  /*1360*/  LEA.HI.X.SX32 R92, R92, R3.reuse, 0x1, P2 ;  /* 0x000000035c5c7211 */ /* 0x080fe200010f0eff */
[----:B------:R-:W-:Y:S01]  /*1370*/  USHF.R.U32.HI UR4, URZ, 0x4, UR4 ;  /* 0x000000043f047899 */ /* 0x000fe20008011604 */
[-C--:B------:R-:W-:Y:S01]  /*1380*/  LEA.HI.X.SX32 R11, R11, R3.reuse, 0x1, P1 ;  /* 0x000000030b0b7211 */ /* 0x080fe200008f0eff */
[----:B------:R-:W-:Y:S01]  /*1390*/  IMAD.MOV.U32 R77, RZ, RZ, R24 ;  /* 0x000000ffff4d7224 */ /* 0x000fe200078e0018 */
[-C--:B------:R-:W-:Y:S01]  /*13a0*/  LEA.HI.X.SX32 R2, R2, R3.reuse, 0x1, P0 ;  /* 0x0000000302027211 */ /* 0x080fe200000f0eff */
[----:B------:R-:W-:Y:S01]  /*13b0*/  IMAD.MOV.U32 R23, RZ, RZ, R25 ;  /* 0x000000ffff177224 */ /* 0x000fe200078e0019 */
[-C--:B------:R-:W-:Y:S01]  /*13c0*/  LEA.HI.X.SX32 R4, R4, R3.reuse, 0x1, P4 ;  /* 0x0000000304047211 */ /* 0x080fe200020f0eff */
[----:B------:R-:W-:Y:S01]  /*13d0*/  IMAD.MOV.U32 R57, RZ, RZ, R79 ;  /* 0x000000ffff397224 */ /* 0x000fe200078e004f */
[----:B------:R-:W-:Y:S01]  /*13e0*/  LEA.HI.X.SX32 R5, R5, R3, 0x1, P5 ;  /* 0x0000000305057211 */ /* 0x000fe200028f0eff */
[----:B------:R-:W-:Y:S01]  /*13f0*/  IMAD.WIDE R62, R63, 0x2, R142 ;  /* 0x000000023f3e7825 */ /* 0x000fe200078e028e */
[----:B------:R-:W-:-:S03]  /*1400*/  USGXT.U32 UR50, UR4, 0xe ;  /* 0x0000000e0432789a */ /* 0x000fc60008000000 */
[----:B------:R-:W-:Y:S01]  /*1410*/  IMAD R71, R0, 0x7c, RZ ;  /* 0x0000007c00477824 */ /* 0x000fe200078e02ff */
[----:B------:R-:W-:Y:S01]  /*1420*/  UIADD3 UR38, UP0, UR50, 0x2, URZ ;  /* 0x0000000232267890 */ /* 0x000fe2000ff1e03f */
[----:B------:R-:W-:Y:S01]  /*1430*/  IMAD.WIDE R66, R67, 0x2, R142 ;  /* 0x0000000243427825 */ /* 0x000fe200078e028e */
[----:B------:R-:W-:Y:S02]  /*1440*/  UMOV UR4, URZ ;  /* 0x0000003f00047c82 */ /* 0x000fe40008000000 */
[----:B------:R-:W-:Y:S01]  /*1450*/  UIADD3.X UR39, UR4, 0x40000040, URZ, UP0, !UPT ;  /* 0x4000004004277890 */ /* 0x000fe200087fe43f */
[----:B------:R-:W-:-:S03]  /*1460*/  IMAD.WIDE R80, R29, 0x2, R140 ;  /* 0x000000021d507825 */ /* 0x000fc600078e028c */
[----:B------:R-:W-:Y:S01]  /*1470*/  UIADD3.64 UR14, UR38, 0x2, URZ ;  /* 0x00000002260e7897 */ /* 0x000fe2000fffe03f */
[----:B------:R-:W-:Y:S01]  /*1480*/  IMAD.MOV.U32 R79, RZ, RZ, R26 ;  /* 0x000000ffff4f7224 */ /* 0x000fe200078e001a */
[----:B------:R-:W-:Y:S01]  /*1490*/  UIADD3.64 UR42, UR38, 0x4, URZ ;  /* 0x00000004262a7897 */ /* 0x000fe2000fffe03f */
[----:B------:R-:W-:Y:S01]  /*14a0*/  IMAD.WIDE R24, R29, 0x2, R142 ;  /* 0x000000021d187825 */ /* 0x000fe200078e028e */
[----:B------:R-:W-:Y:S02]  /*14b0*/  UIADD3.64 UR46, UR38, 0x7e, URZ ;  /* 0x0000007e262e7897 */ /* 0x000fe4000fffe03f */
[----:B------:R-:W-:Y:S01]  /*14c0*/  UIADD3.64 UR10, UR38, 0x80, URZ ;  /* 0x00000080260a7897 */ /* 0x000fe2000fffe03f */
[----:B------:R-:W-:Y:S01]  /*14d0*/  IMAD.WIDE R82, R27, 0x2, R140 ;  /* 0x000000021b527825 */ /* 0x000fe200078e028c */
[----:B------:R-:W-:Y:S02]  /*14e0*/  UIADD3.64 UR6, UR38, 0x82, URZ ;  /* 0x0000008226067897 */ /* 0x000fe4000fffe03f */
[----:B------:R-:W-:Y:S01]  /*14f0*/  UIADD3.64 UR22, UR38, 0x84, URZ ;  /* 0x0000008426167897 */ /* 0x000fe2000fffe03f */
[----:B------:R-:W-:-:S02]  /*1500*/  IMAD R29, R0, 0x76, RZ ;  /* 0x00000076001d7824 */ /* 0x000fc400078e02ff */
[----:B------:R-:W-:-:S04]  /*1510*/  IMAD.WIDE R26, R27, 0x2, R142 ;  /* 0x000000021b1a7825 */ /* 0x000fc800078e028e */
[----:B------:R-:W-:Y:S02]  /*1520*/  IMAD.MOV.U32 R18, RZ, RZ, R61 ;  /* 0x000000ffff127224 */ /* 0x000fe400078e003d */
[----:B------:R-:W-:Y:S02]  /*1530*/  IMAD.MOV.U32 R20, RZ, RZ, R63 ;  /* 0x000000ffff147224 */ /* 0x000fe400078e003f */
[----:B------:R-:W-:-:S04]  /*1540*/  IMAD.WIDE R68, R71, 0x2, R140 ;  /* 0x0000000247447825 */ /* 0x000fc800078e028c */
[----:B------:R-:W-:Y:S02]  /*1550*/  IMAD.MOV.U32 R56, RZ, RZ, R67 ;  /* 0x000000ffff387224 */ /* 0x000fe400078e0043 */
[----:B------:R-:W-:Y:S02]  /*1560*/  IMAD.MOV.U32 R61, RZ, RZ, R81 ;  /* 0x000000ffff3d7224 */ /* 0x000fe400078e0051 */
[----:B------:R-:W-:Y:S02]  /*1570*/  IMAD R75, R0, 0x7b, RZ ;  /* 0x0000007b004b7824 */ /* 0x000fe400078e02ff */
[----:B------:R-:W-:-:S04]  /*1580*/  IMAD.WIDE R70, R71, 0x2, R142 ;  /* 0x0000000247467825 */ /* 0x000fc800078e028e */
[----:B------:R-:W-:Y:S02]  /*1590*/  IMAD.MOV.U32 R81, RZ, RZ, R24 ;  /* 0x000000ffff517224 */ /* 0x000fe400078e0018 */
[----:B------:R-:W-:Y:S02]  /*15a0*/  IMAD.MOV.U32 R63, RZ, RZ, R25 ;  /* 0x000000ffff3f7224 */ /* 0x000fe400078e0019 */
[----:B------:R-:W-:-:S04]  /*15b0*/  IMAD.WIDE R84, R29, 0x2, R140 ;  /* 0x000000021d547825 */ /* 0x000fc800078e028c */
[----:B------:R-:W-:Y:S02]  /*15c0*/  IMAD.MOV.U32 R67, RZ, RZ, R27 ;  /* 0x000000ffff437224 */ /* 0x000fe400078e001b */
[----:B------:R-:W-:Y:S02]  /*15d0*/  IMAD R27, R0, 0x75, RZ ;  /* 0x00000075001b7824 */ /* 0x000fe400078e02ff */
[----:B------:R-:W-:-:S04]  /*15e0*/  IMAD.WIDE R24, R29, 0x2, R142 ;  /* 0x000000021d187825 */ /* 0x000fc800078e028e */
[----:B------:R-:W-:Y:S02]  /*15f0*/  IMAD.MOV.U32 R3, RZ, RZ, R14 ;  /* 0x000000ffff037224 */ /* 0x000fe400078e000e */
[----:B------:R-:W-:Y:S02]  /*1600*/  IMAD R29, R0, 0x74, RZ ;  /* 0x00000074001d7824 */ /* 0x000fe400078e02ff */
[----:B------:R-:W-:Y:S02]  /*1610*/  IMAD.MOV.U32 R88, RZ, RZ, R15 ;  /* 0x000000ffff587224 */ /* 0x000fe400078e000f */
[----:B------:R-:W-:Y:S02]  /*1620*/  IMAD.MOV.U32 R22, RZ, RZ, R65 ;  /* 0x000000ffff167224 */ /* 0x000fe400078e0041 */
[----:B------:R-:W-:Y:S02]  /*1630*/  IMAD.MOV.U32 R14, RZ, RZ, R69 ;  /* 0x000000ffff0e7224 */ /* 0x000fe400078e0045 */
[----:B------:R-:W-:-:S04]  /*1640*/  IMAD.WIDE R72, R75, 0x2, R140 ;  /* 0x000000024b487825 */ /* 0x000fc800078e028c */
[----:B------:R-:W-:Y:S02]  /*1650*/  IMAD.MOV.U32 R15, RZ, RZ, R71 ;  /* 0x000000ffff0f7224 */ /* 0x000fe400078e0047 */
[----:B------:R-:W-:Y:S02]  /*1660*/  IMAD.MOV.U32 R65, RZ, RZ, R83 ;  /* 0x000000ffff417224 */ /* 0x000fe400078e0053 */
[----:B------:R-:W-:Y:S02]  /*1670*/  IMAD.MOV.U32 R69, RZ, RZ, R85 ;  /* 0x000000ffff457224 */ /* 0x000fe400078e0055 */
[----:B------:R-:W-:-:S04]  /*1680*/  IMAD.WIDE R74, R75, 0x2, R142 ;  /* 0x000000024b4a7825 */ /* 0x000fc800078e028e */
[----:B------:R-:W-:Y:S02]  /*1690*/  IMAD.MOV.U32 R83, RZ, RZ, R26 ;  /* 0x000000ffff537224 */ /* 0x000fe400078e001a */
[----:B------:R-:W-:-:S04]  /*16a0*/  IMAD.WIDE R86, R27, 0x2, R140 ;  /* 0x000000021b567825 */ /* 0x000fc800078e028c */
[----:B------:R-:W-:Y:S02]  /*16b0*/  IMAD.MOV.U32 R85, RZ, RZ, R24 ;  /* 0x000000ffff557224 */ /* 0x000fe400078e0018 */
[----:B------:R-:W-:Y:S02]  /*16c0*/  IMAD.MOV.U32 R71, RZ, RZ, R25 ;  /* 0x000000ffff477224 */ /* 0x000fe400078e0019 */
[----:B------:R-:W-:-:S04]  /*16d0*/  IMAD.WIDE R26, R27, 0x2, R142 ;  /* 0x000000021b1a7825 */ /* 0x000fc800078e028e */
[----:B------:R-:W-:-:S04]  /*16e0*/  IMAD.WIDE R24, R29, 0x2, R140 ;  /* 0x000000021d187825 */ /* 0x000fc800078e028c */
[----:B------:R-:W-:Y:S01]  /*16f0*/  IMAD.MOV.U32 R17, RZ, RZ, R73 ;  /* 0x000000ffff117224 */ /* 0x000fe200078e0049 */
[----:B------:R-:W-:Y:S01]  /*1700*/  STL [R1+0x74], R24 ;  /* 0x0000741801007387 */ /* 0x000fe20000100800 */
[----:B------:R-:W-:Y:S02]  /*1710*/  IMAD.MOV.U32 R19, RZ, RZ, R75 ;  /* 0x000000ffff137224 */ /* 0x000fe400078e004b */
[----:B------:R-:W-:Y:S01]  /*1720*/  IMAD.MOV.U32 R73, RZ, RZ, R87 ;  /* 0x000000ffff497224 */ /* 0x000fe200078e0057 */
[----:B------:R0:W-:Y:S01]  /*1730*/  STL [R1+0x70], R25 ;  /* 0x0000701901007387 */ /* 0x0001e20000100800 */
[----:B------:R-:W-:Y:S02]  /*1740*/  IMAD R31, R0, 0x73, RZ ;  /* 0x00000073001f7824 */ /* 0x000fe400078e02ff */
[----:B------:R-:W-:Y:S02]  /*1750*/  IMAD.MOV.U32 R87, RZ, RZ, R26 ;  /* 0x000000ffff577224 */ /* 0x000fe400078e001a */
[----:B------:R-:W-:-:S02]  /*1760*/  IMAD.MOV.U32 R75, RZ, RZ, R27 ;  /* 0x000000ffff4b7224 */ /* 0x000fc400078e001b */
[----:B------:R-:W-:-:S04]  /*1770*/  IMAD.WIDE R26, R29, 0x2, R142 ;  /* 0x000000021d1a7825 */ /* 0x000fc800078e028e */
[C---:B0-----:R-:W-:Y:S01]  /*1780*/  IMAD.WIDE R24, R31.reuse, 0x2, R140 ;  /* 0x000000021f187825 */ /* 0x041fe200078e028c */
[----:B------:R-:W-:Y:S03]  /*1790*/  STL [R1+0x7c], R26 ;  /* 0x00007c1a01007387 */ /* 0x000fe60000100800 */
[----:B------:R-:W-:Y:S01]  /*17a0*/  IMAD R33, R0, 0x72, RZ ;  /* 0x0000007200217824 */ /* 0x000fe200078e02ff */
[----:B------:R0:W-:Y:S01]  /*17b0*/  STL [R1+0x78], R27 ;  /* 0x0000781b01007387 */ /* 0x0001e20000100800 */
[----:B------:R-:W-:-:S03]  /*17c0*/  IMAD.WIDE R28, R31, 0x2, R142 ;  /* 0x000000021f1c7825 */ /* 0x000fc600078e028e */
[----:B------:R-:W-:Y:S01]  /*17d0*/  STL [R1+0x84], R24 ;  /* 0x0000841801007387 */ /* 0x000fe20000100800 */
[C---:B------:R-:W-:Y:S02]  /*17e0*/  IMAD R31, R0.reuse, 0x70, RZ ;  /* 0x00000070001f7824 */ /* 0x040fe400078e02ff */
[----:B------:R-:W-:Y:S01]  /*17f0*/  IMAD R30, R0, 0x48, RZ ;  /* 0x00000048001e7824 */ /* 0x000fe200078e02ff */
[----:B------:R1:W-:Y:S01]  /*1800*/  STL [R1+0x80], R25 ;  /* 0x0000801901007387 */ /* 0x0003e20000100800 */
[----:B0-----:R-:W-:-:S03]  /*1810*/  IMAD.WIDE R26, R33, 0x2, R142 ;  /* 0x00000002211a7825 */ /* 0x001fc600078e028e */
[----:B------:R-:W-:Y:S04]  /*1820*/  STL [R1+0x8c], R28 ;  /* 0x00008c1c01007387 */ /* 0x000fe80000100800 */
[----:B------:R0:W-:Y:S01]  /*1830*/  STL [R1+0x88], R29 ;  /* 0x0000881d01007387 */ /* 0x0001e20000100800 */
[----:B-1----:R-:W-:-:S04]  /*1840*/  IMAD.WIDE R24, R33, 0x2, R140 ;  /* 0x0000000221187825 */ /* 0x002fc800078e028c */
[C---:B------:R-:W-:Y:S01]  /*1850*/  IMAD R33, R0.reuse, 0x65, RZ ;  /* 0x0000006500217824 */ /* 0x040fe200078e02ff */
[----:B------:R-:W-:Y:S01]  /*1860*/  STL [R1+0x94], R24 ;  /* 0x0000941801007387 */ /* 0x000fe20000100800 */
[----:B0-----:R-:W-:-:S03]  /*1870*/  IMAD R29, R0, 0x71, RZ ;  /* 0x00000071001d7824 */ /* 0x001fc600078e02ff */
[----:B------:R0:W-:Y:S04]  /*1880*/  STL [R1+0x90], R25 ;  /* 0x0000901901007387 */ /* 0x0001e80000100800 */
[----:B------:R-:W-:Y:S04]  /*1890*/  STL [R1+0x9c], R26 ;  /* 0x00009c1a01007387 */ /* 0x000fe80000100800 */
[----:B------:R1:W-:Y:S01]  /*18a0*/  STL [R1+0x98], R27 ;  /* 0x0000981b01007387 */ /* 0x0003e20000100800 */
[----:B0-----:R-:W-:-:S04]  /*18b0*/  IMAD.WIDE R24, R29, 0x2, R140 ;  /* 0x000000021d187825 */ /* 0x001fc800078e028c */
[--C-:B------:R-:W-:Y:S01]  /*18c0*/  IMAD.WIDE R28, R29, 0x2, R142.reuse ;  /* 0x000000021d1c7825 */ /* 0x100fe200078e028e */
[----:B------:R-:W-:Y:S03]  /*18d0*/  STL [R1+0xac], R24 ;  /* 0x0000ac1801007387 */ /* 0x000fe60000100800 */
[C---:B-1----:R-:W-:Y:S01]  /*18e0*/  IMAD.WIDE R26, R31.reuse, 0x2, R142 ;  /* 0x000000021f1a7825 */ /* 0x042fe200078e028e */
[----:B------:R0:W-:Y:S04]  /*18f0*/  STL [R1+0xa4], R25 ;  /* 0x0000a41901007387 */ /* 0x0001e80000100800 */
[----:B------:R-:W-:Y:S04]  /*1900*/  STL [R1+0xb4], R28 ;  /* 0x0000b41c01007387 */ /* 0x000fe80000100800 */
[----:B------:R1:W-:Y:S01]  /*1910*/  STL [R1+0xb0], R29 ;  /* 0x0000b01d01007387 */ /* 0x0003e20000100800 */
[----:B0-----:R-:W-:-:S04]  /*1920*/  IMAD.WIDE R24, R31, 0x2, R140 ;  /* 0x000000021f187825 */ /* 0x001fc800078e028c */
[C---:B------:R-:W-:Y:S01]  /*1930*/  IMAD R31, R0.reuse, 0x6e, RZ ;  /* 0x0000006e001f7824 */ /* 0x040fe200078e02ff */
[----:B------:R-:W-:Y:S01]  /*1940*/  STL [R1+0xbc], R24 ;  /* 0x0000bc1801007387 */ /* 0x000fe20000100800 */
[----:B-1----:R-:W-:-:S03]  /*1950*/  IMAD R29, R0, 0x6f, RZ ;  /* 0x0000006f001d7824 */ /* 0x002fc600078e02ff */
        /* <DEDUP_REMOVED lines=46> */
[----:B------:R-:W-:Y:S01]  /*1c40*/  IMAD.WIDE R28, R29, 0x2, R142 ;  /* 0x000000021d1c7825 */ /* 0x000fe200078e028e */
[----:B------:R-:W-:Y:S03]  /*1c50*/  STL [R1+0x198], R24 ;  /* 0x0001981801007387 */ /* 0x000fe60000100800 */
[----:B-1----:R-:W-:Y:S01]  /*1c60*/  IMAD R27, R0, 0x67, RZ ;  /* 0x00000067001b7824 */ /* 0x002fe200078e02ff */
[----:B------:R0:W-:Y:S04]  /*1c70*/  STL [R1+0x194], R25 ;  /* 0x0001941901007387 */ /* 0x0001e80000100800 */
[----:B------:R-:W-:Y:S04]  /*1c80*/  STL [R1+0x1a0], R28 ;  /* 0x0001a01c01007387 */ /* 0x000fe80000100800 */
[----:B------:R1:W-:Y:S01]  /*1c90*/  STL [R1+0x19c], R29 ;  /* 0x00019c1d01007387 */ /* 0x0003e20000100800 */
[----:B0-----:R-:W-:-:S05]  /*1ca0*/  IMAD.WIDE R24, R31, 0x2, R140 ;  /* 0x000000021f187825 */ /* 0x001fca00078e028c */
[----:B------:R-:W-:Y:S01]  /*1cb0*/  STL [R1+0x1a8], R24 ;  /* 0x0001a81801007387 */ /* 0x000fe20000100800 */
[----:B-1----:R-:W-:-:S03]  /*1cc0*/  IMAD.WIDE R28, R31, 0x2, R142 ;  /* 0x000000021f1c7825 */ /* 0x002fc600078e028e */
[----:B------:R0:W-:Y:S01]  /*1cd0*/  STL [R1+0x1a4], R25 ;  /* 0x0001a41901007387 */ /* 0x0001e20000100800 */
[----:B------:R-:W-:-:S03]  /*1ce0*/  IMAD R31, R0, 0x66, RZ ;  /* 0x00000066001f7824 */ /* 0x000fc600078e02ff */
        /* <DEDUP_REMOVED lines=10> */
[----:B------:R-:W-:Y:S01]  /*1d90*/  IMAD R31, R0, 0x64, RZ ;  /* 0x00000064001f7824 */ /* 0x000fe200078e02ff */
[----:B------:R-:W-:Y:S01]  /*1da0*/  STL [R1+0x1c8], R24 ;  /* 0x0001c81801007387 */ /* 0x000fe20000100800 */
[----:B-1----:R-:W-:-:S03]  /*1db0*/  IMAD.WIDE R26, R33, 0x2, R140 ;  /* 0x00000002211a7825 */ /* 0x002fc600078e028c */
[----:B------:R0:W-:Y:S04]  /*1dc0*/  STL [R1+0x1c4], R25 ;  /* 0x0001c41901007387 */ /* 0x0001e80000100800 */
[----:B------:R-:W-:Y:S04]  /*1dd0*/  STL [R1+0x1d0], R28 ;  /* 0x0001d01c01007387 */ /* 0x000fe80000100800 */
[----:B------:R1:W-:Y:S01]  /*1de0*/  STL [R1+0x1cc], R29 ;  /* 0x0001cc1d01007387 */ /* 0x0003e20000100800 */
[----:B0-----:R-:W-:Y:S01]  /*1df0*/  IMAD.WIDE R24, R33, 0x2, R142 ;  /* 0x0000000221187825 */ /* 0x001fe200078e028e */
[----:B------:R-:W-:-:S02]  /*1e00*/  CS2R R32, SRZ ;  /* 0x0000000000207805 */ /* 0x000fc4000001ff00 */
[----:B------:R-:W-:Y:S04]  /*1e10*/  STL [R1+0x1d8], R26 ;  /* 0x0001d81a01007387 */ /* 0x000fe80000100800 */
[----:B------:R0:W-:Y:S01]  /*1e20*/  STL [R1+0x1d4], R27 ;  /* 0x0001d41b01007387 */ /* 0x0001e20000100800 */
[----:B-1----:R-:W-:-:S03]  /*1e30*/  IMAD R29, R0, 0x63, RZ ;  /* 0x00000063001d7824 */ /* 0x002fc600078e02ff */
        /* <DEDUP_REMOVED lines=10> */
[----:B------:R-:W-:Y:S01]  /*1ee0*/  IMAD.WIDE R28, R29, 0x2, R142 ;  /* 0x000000021d1c7825 */ /* 0x000fe200078e028e */
[----:B------:R-:W-:Y:S03]  /*1ef0*/  STL [R1+0x1f8], R26 ;  /* 0x0001f81a01007387 */ /* 0x000fe60000100800 */
[C---:B-1----:R-:W-:Y:S01]  /*1f00*/  IMAD.WIDE R24, R31.reuse, 0x2, R140 ;  /* 0x000000021f187825 */ /* 0x042fe200078e028c */
[----:B------:R0:W-:Y:S04]  /*1f10*/  STL [R1+0x1f4], R27 ;  /* 0x0001f41b01007387 */ /* 0x0001e80000100800 */
[----:B------:R-:W-:Y:S04]  /*1f20*/  STL [R1+0x200], R28 ;  /* 0x0002001c01007387 */ /* 0x000fe80000100800 */
[----:B------:R1:W-:Y:S01]  /*1f30*/  STL [R1+0x1fc], R29 ;  /* 0x0001fc1d01007387 */ /* 0x0003e20000100800 */
[----:B0-----:R-:W-:-:S03]  /*1f40*/  IMAD.WIDE R26, R31, 0x2, R142 ;  /* 0x000000021f1a7825 */ /* 0x001fc600078e028e */
[----:B------:R-:W-:Y:S01]  /*1f50*/  STL [R1+0x208], R24 ;  /* 0x0002081801007387 */ /* 0x000fe20000100800 */
[----:B------:R-:W-:-:S03]  /*1f60*/  IMAD R31, R0, 0x60, RZ ;  /* 0x00000060001f7824 */ /* 0x000fc600078e02ff */
[----:B------:R0:W-:Y:S01]  /*1f70*/  STL [R1+0x204], R25 ;  /* 0x0002041901007387 */ /* 0x0001e20000100800 */
[----:B-1----:R-:W-:-:S03]  /*1f80*/  IMAD R29, R0, 0x61, RZ ;  /* 0x00000061001d7824 */ /* 0x002fc600078e02ff */
        /* <DEDUP_REMOVED lines=163> */
[----:B0-----:R-:W-:-:S05]  /*29c0*/  IMAD.WIDE R24, R31, 0x2, R140 ;  /* 0x000000021f187825 */ /* 0x001fca00078e028c */
        /* <DEDUP_REMOVED lines=10> */
[----:B------:R1:W-:Y:S04]  /*2a70*/  STL [R1+0x3ac], R28 ;  /* 0x0003ac1c01007387 */ /* 0x0003e80000100800 */
[----:B------:R-:W-:Y:S01]  /*2a80*/  STL [R1+0x3a8], R29 ;  /* 0x0003a81d01007387 */ /* 0x000fe20000100800 */
        /* <DEDUP_REMOVED lines=43> */
[C---:B------:R-:W-:Y:S01]  /*2d40*/  IMAD.SHL.U32 R30, R0.reuse, 0x40, RZ ;  /* 0x00000040001e7824 */ /* 0x040fe200078e00ff */
        /* <DEDUP_REMOVED lines=439> */
[----:B0-----:R-:W-:-:S05]  /*48c0*/  IMAD.WIDE R24, R28, 0x2, R140 ;  /* 0x000000021c187825 */ /* 0x001fca00078e028c */
[----:B------:R-:W-:Y:S01]  /*48d0*/  STL [R1+0x804], R24 ;  /* 0x0008041801007387 */ /* 0x000fe20000100800 */
[----:B-1----:R-:W-:-:S03]  /*48e0*/  IMAD.WIDE R26, R28, 0x2, R142 ;  /* 0x000000021c1a7825 */ /* 0x002fc600078e028e */
[----:B------:R0:W-:Y:S01]  /*48f0*/  STL [R1+0x800], R25 ;  /* 0x0008001901007387 */ /* 0x0001e20000100800 */
[----:B------:R-:W-:-:S03]  /*4900*/  IMAD.WIDE R28, R30, 0x2, R140 ;  /* 0x000000021e1c7825 */ /* 0x000fc600078e028c */
[----:B------:R-:W-:Y:S04]  /*4910*/  STL [R1+0x80c], R26 ;  /* 0x00080c1a01007387 */ /* 0x000fe80000100800 */
[----:B------:R1:W-:Y:S01]  /*4920*/  STL [R1+0x808], R27 ;  /* 0x0008081b01007387 */ /* 0x0003e20000100800 */
[----:B0-----:R-:W-:Y:S01]  /*4930*/  IMAD.WIDE R24, R30, 0x2, R142 ;  /* 0x000000021e187825 */ /* 0x001fe200078e028e */
[----:B------:R-:W-:Y:S02]  /*4940*/  CS2R R30, SRZ ;  /* 0x00000000001e7805 */ /* 0x000fe4000001ff00 */
[----:B------:R-:W-:Y:S04]  /*4950*/  STL [R1+0x814], R28 ;  /* 0x0008141c01007387 */ /* 0x000fe80000100800 */
[----:B------:R0:W-:Y:S01]  /*4960*/  STL [R1+0x810], R29 ;  /* 0x0008101d01007387 */ /* 0x0001e20000100800 */
[----:B-1----:R-:W-:-:S03]  /*4970*/  CS2R R26, SRZ ;  /* 0x00000000001a7805 */ /* 0x002fc6000001ff00 */
[----:B------:R-:W-:Y:S04]  /*4980*/  STL [R1+0x81c], R24 ;  /* 0x00081c1801007387 */ /* 0x000fe80000100800 */
[----:B------:R1:W-:Y:S01]  /*4990*/  STL [R1+0x818], R25 ;  /* 0x0008181901007387 */ /* 0x0003e20000100800 */
[----:B0-----:R-:W-:Y:S01]  /*49a0*/  CS2R R28, SRZ ;  /* 0x00000000001c7805 */ /* 0x001fe2000001ff00 */
[----:B-1----:R-:W-:-:S05]  /*49b0*/  IMAD.WIDE R24, R0, 0x2, R140 ;  /* 0x0000000200187825 */ /* 0x002fca00078e028c */
[----:B------:R-:W-:Y:S04]  /*49c0*/  STL [R1+0x824], R24 ;  /* 0x0008241801007387 */ /* 0x000fe80000100800 */
[----:B------:R0:W-:Y:S02]  /*49d0*/  STL [R1+0x820], R25 ;  /* 0x0008201901007387 */ /* 0x0001e40000100800 */
[----:B0-----:R-:W-:Y:S01]  /*49e0*/  IMAD.WIDE R24, R0, 0x2, R142 ;  /* 0x0000000200187825 */ /* 0x001fe200078e028e */
[----:B------:R-:W-:-:S04]  /*49f0*/  SHF.R.U32.HI R0, RZ, 0x5, R94 ;  /* 0x00000005ff007819 */ /* 0x000fc8000001165e */
[----:B------:R-:W-:Y:S01]  /*4a00*/  STL [R1+0x82c], R24 ;  /* 0x00082c1801007387 */ /* 0x000fe20000100800 */
[----:B------:R-:W-:Y:S01]  /*4a10*/  R2UR UR55, R0 ;  /* 0x00000000003772ca */ /* 0x000fe200000e0000 */
[----:B------:R-:W-:Y:S02]  /*4a20*/  IMAD.MOV.U32 R0, RZ, RZ, RZ ;  /* 0x000000ffff007224 */ /* 0x000fe400078e00ff */
[----:B------:R0:W-:Y:S02]  /*4a30*/  STL [R1+0x828], R25 ;  /* 0x0008281901007387 */ /* 0x0001e40000100800 */
[----:B0-----:R-:W-:-:S10]  /*4a40*/  CS2R R24, SRZ ;  /* 0x0000000000187805 */ /* 0x001fd4000001ff00 */
.L_x_1:
[----:B------:R-:W0:Y:S01]  /*4a50*/  LDC R148, c[0x0][0x230] ;  /* 0x00008c00ff947b82 */ /* 0x000e220000000800 */
[----:B------:R1:W-:Y:S04]  /*4a60*/  STL [R1+0x99c], R65 ;  /* 0x00099c4101007387 */ /* 0x0003e80000100800 */
[----:B------:R2:W-:Y:S04]  /*4a70*/  STL [R1+0x998], R62 ;  /* 0x0009983e01007387 */ /* 0x0005e80000100800 */
[----:B------:R-:W-:Y:S01]  /*4a80*/  STL [R1+0x994], R20 ;  /* 0x0009941401007387 */ /* 0x000fe20000100800 */
[----:B-1----:R-:W-:-:S03]  /*4a90*/  PRMT R65, RZ, 0x7610, R65 ;  /* 0x00007610ff417816 */ /* 0x002fc60000000041 */
[----:B------:R-:W-:Y:S01]  /*4aa0*/  STL [R1+0x990], R248 ;  /* 0x000990f801007387 */ /* 0x000fe20000100800 */
[----:B--2---:R-:W-:-:S03]  /*4ab0*/  PRMT R62, RZ, 0x7610, R62 ;  /* 0x00007610ff3e7816 */ /* 0x004fc6000000003e */
[----:B------:R-:W-:Y:S04]  /*4ac0*/  STL [R1+0x98c], R60 ;  /* 0x00098c3c01007387 */ /* 0x000fe80000100800 */
[----:B------:R-:W-:Y:S01]  /*4ad0*/  STL [R1+0x988], R18 ;  /* 0x0009881201007387 */ /* 0x000fe20000100800 */
[----:B0-----:R-:W-:-:S03]  /*4ae0*/  IMAD R148, R0, -0x80, R148 ;  /* 0xffffff8000947824 */ /* 0x001fc600078e0294 */
[----:B------:R-:W-:Y:S02]  /*4af0*/  STL [R1+0x984], R250 ;  /* 0x000984fa01007387 */ /* 0x000fe40000100800 */
[C---:B------:R-:W-:Y:S02]  /*4b00*/  ISETP.GT.AND P0, PT, R148.reuse, RZ, PT ;  /* 0x000000ff9400720c */ /* 0x040fe40003f04270 */
[----:B------:R-:W-:Y:S01]  /*4b10*/  STL [R1+0x980], R58 ;  /* 0x0009803a01007387 */ /* 0x000fe20000100800 */
[----:B------:R-:W-:-:S03]  /*4b20*/  ISETP.GT.AND P1, PT, R148, 0x1, PT ;  /* 0x000000019400780c */ /* 0x000fc60003f24270 */
[----:B------:R-:W-:Y:S04]  /*4b30*/  STL [R1+0x97c], R16 ;  /* 0x00097c1001007387 */ /* 0x000fe80000100800 */
[----:B------:R-:W-:Y:S03]  /*4b40*/  STL [R1+0x978], R252 ;  /* 0x000978fc01007387 */ /* 0x000fe60000100800 */
[----:B------:R-:W-:Y:S01]  /*4b50*/  @P0 IMAD.MOV.U32 R94, RZ, RZ, R142 ;  /* 0x000000ffff5e0224 */ /* 0x000fe200078e008e */
[----:B------:R-:W-:Y:S01]  /*4b60*/  STL [R1+0x974], R3 ;  /* 0x0009740301007387 */ /* 0x000fe20000100800 */
[----:B------:R-:W-:-:S03]  /*4b70*/  @P0 IMAD.MOV.U32 R95, RZ, RZ, R143 ;  /* 0x000000ffff5f0224 */ /* 0x000fc600078e008f */
[----:B------:R-:W-:Y:S04]  /*4b80*/  STL [R1+0x970], R88 ;  /* 0x0009705801007387 */ /* 0x000fe80000100800 */
[----:B------:R0:W2:Y:S04]  /*4b90*/  @P0 LDG.E.U16 R65, desc[UR60][R94.64] ;  /* 0x0000003c5e410981 */ /* 0x0000a8000c1e1500 */
[----:B------:R-:W-:Y:S04]  /*4ba0*/  STL [R1+0x8e4], R93 ;  /* 0x0008e45d01007387 */ /* 0x000fe80000100800 */
[----:B------:R-:W-:Y:S01]  /*4bb0*/  STL [R1+0x8e0], R5 ;  /* 0x0008e00501007387 */ /* 0x000fe20000100800 */
[----:B0-----:R-:W-:-:S02]  /*4bc0*/  @P0 IMAD.MOV.U32 R94, RZ, RZ, R140 ;  /* 0x000000ffff5e0224 */ /* 0x001fc400078e008c */
[----:B------:R-:W-:Y:S01]  /*4bd0*/  @P0 IMAD.MOV.U32 R95, RZ, RZ, R141 ;  /* 0x000000ffff5f0224 */ /* 0x000fe200078e008d */
[----:B------:R-:W-:Y:S04]  /*4be0*/  STL [R1+0x8dc], R10 ;  /* 0x0008dc0a01007387 */ /* 0x000fe80000100800 */
[----:B------:R-:W3:Y:S04]  /*4bf0*/  @P0 LDG.E.U16 R62, desc[UR60][R94.64] ;  /* 0x0000003c5e3e0981 */ /* 0x000ee8000c1e1500 */
[----:B------:R-:W-:Y:S04]  /*4c00*/  STL [R1+0x8d8], R4 ;  /* 0x0008d80401007387 */ /* 0x000fe80000100800 */
        /* <DEDUP_REMOVED lines=15> */
[----:B--2---:R0:W-:Y:S04]  /*4d00*/  STL [R1+0x2c], R65 ;  /* 0x00002c4101007387 */ /* 0x0041e80000100800 */
[----:B0-----:R-:W2:Y:S04]  /*4d10*/  LDL.LU R65, [R1+0x99c] ;  /* 0x00099c0001417983 */ /* 0x001ea80000300800 */
[----:B------:R-:W-:Y:S04]  /*4d20*/  STL [R1+0x89c], R140 ;  /* 0x00089c8c01007387 */ /* 0x000fe80000100800 */
[----:B------:R-:W-:Y:S04]  /*4d30*/  STL [R1+0x898], R141 ;  /* 0x0008988d01007387 */ /* 0x000fe80000100800 */
[----:B---3--:R0:W-:Y:S04]  /*4d40*/  STL [R1+0x28], R62 ;  /* 0x0000283e01007387 */ /* 0x0081e80000100800 */
[----:B0-----:R-:W3:Y:S04]  /*4d50*/  LDL.LU R62, [R1+0x998] ;  /* 0x00099800013e7983 */ /* 0x001ee80000300800 */
[----:B------:R-:W4:Y:S04]  /*4d60*/  LDL R94, [R1+0x828] ;  /* 0x00082800015e7983 */ /* 0x000f280000100800 */
[----:B------:R-:W4:Y:S01]  /*4d70*/  LDL R95, [R1+0x82c] ;  /* 0x00082c00015f7983 */ /* 0x000f220000100800 */
[----:B------:R-:W-:-:S02]  /*4d80*/  PRMT R20, RZ, 0x7610, R20 ;  /* 0x00007610ff147816 */ /* 0x000fc40000000014 */
[----:B----4-:R-:W-:-:S04]  /*4d90*/  @P1 LOP3.LUT R95, R95, R94, RZ, 0x3c, !PT ;  /* 0x0000005e5f5f1212 */ /* 0x010fc800078e3cff */
[----:B------:R-:W-:-:S04]  /*4da0*/  @P1 LOP3.LUT R94, R95, R94, RZ, 0x3c, !PT ;  /* 0x0000005e5f5e1212 */ /* 0x000fc800078e3cff */
[----:B------:R-:W-:-:S05]  /*4db0*/  @P1 LOP3.LUT R95, R95, R94, RZ, 0x3c, !PT ;  /* 0x0000005e5f5f1212 */ /* 0x000fca00078e3cff */
[----:B------:R-:W4:Y:S04]  /*4dc0*/  @P1 LDG.E.U16 R20, desc[UR60][R94.64] ;  /* 0x0000003c5e141981 */ /* 0x000f28000c1e1500 */
[----:B----4-:R0:W-:Y:S04]  /*4dd0*/  STL [R1+0x188], R20 ;  /* 0x0001881401007387 */ /* 0x0101e80000100800 */
[----:B0-----:R-:W4:Y:S04]  /*4de0*/  LDL.LU R20, [R1+0x994] ;  /* 0x0009940001147983 */ /* 0x001f280000300800 */
[----:B------:R-:W5:Y:S04]  /*4df0*/  LDL R94, [R1+0x820] ;  /* 0x00082000015e7983 */ /* 0x000f680000100800 */
[----:B------:R-:W5:Y:S01]  /*4e00*/  LDL R95, [R1+0x824] ;  /* 0x00082400015f7983 */ /* 0x000f620000100800 */
[----:B------:R-:W-:-:S02]  /*4e10*/  PRMT R248, RZ, 0x7610, R248 ;  /* 0x00007610fff87816 */ /* 0x000fc400000000f8 */
[----:B-----5:R-:W-:-:S04]  /*4e20*/  @P1 LOP3.LUT R95, R95, R94, RZ, 0x3c, !PT ;  /* 0x0000005e5f5f1212 */ /* 0x020fc800078e3cff */
[----:B------:R-:W-:-:S04]  /*4e30*/  @P1 LOP3.LUT R94, R95, R94, RZ, 0x3c, !PT ;  /* 0x0000005e5f5e1212 */ /* 0x000fc800078e3cff */
[----:B------:R-:W-:-:S05]  /*4e40*/  @P1 LOP3.LUT R95, R95, R94, RZ, 0x3c, !PT ;  /* 0x0000005e5f5f1212 */ /* 0x000fca00078e3cff */
[----:B------:R-:W5:Y:S01]  /*4e50*/  @P1 LDG.E.U16 R248, desc[UR60][R94.64] ;  /* 0x0000003c5ef81981 */ /* 0x000f62000c1e1500 */
[----:B------:R-:W-:-:S03]  /*4e60*/  ISETP.GT.AND P2, PT, R148, 0x2, PT ;  /* 0x000000029400780c */ /* 0x000fc60003f44270 */
[----:B-----5:R0:W-:Y:S04]  /*4e70*/  STL [R1+0x60], R248 ;  /* 0x000060f801007387 */ /* 0x0201e80000100800 */
[----:B0-----:R-:W5:Y:S04]  /*4e80*/  LDL.LU R248, [R1+0x990] ;  /* 0x0009900001f87983 */ /* 0x001f680000300800 */
[----:B------:R-:W2:Y:S04]  /*4e90*/  LDL R94, [R1+0x818] ;  /* 0x00081800015e7983 */ /* 0x000ea80000100800 */
[----:B------:R-:W2:Y:S01]  /*4ea0*/  LDL R95, [R1+0x81c] ;  /* 0x00081c00015f7983 */ /* 0x000ea20000100800 */
[----:B------:R-:W-:-:S02]  /*4eb0*/  PRMT R60, RZ, 0x7610, R60 ;  /* 0x00007610ff3c7816 */ /* 0x000fc4000000003c */
[----:B--2---:R-:W-:-:S04]  /*4ec0*/  @P2 LOP3.LUT R95, R95, R94, RZ, 0x3c, !PT ;  /* 0x0000005e5f5f2212 */ /* 0x004fc800078e3cff */
[----:B------:R-:W-:-:S04]  /*4ed0*/  @P2 LOP3.LUT R94, R95, R94, RZ, 0x3c, !PT ;  /* 0x0000005e5f5e2212 */ /* 0x000fc800078e3cff */
[----:B------:R-:W-:-:S05]  /*4ee0*/  @P2 LOP3.LUT R95, R95, R94, RZ, 0x3c, !PT ;  /* 0x0000005e5f5f2212 */ /* 0x000fca00078e3cff */
[----:B------:R-:W2:Y:S04]  /*4ef0*/  @P2 LDG.E.U16 R60, desc[UR60][R94.64] ;  /* 0x0000003c5e3c2981 */ /* 0x000ea8000c1e1500 */
[----:B--2---:R0:W-:Y:S04]  /*4f00*/  STL [R1+0x180], R60 ;  /* 0x0001803c01007387 */ /* 0x0041e80000100800 */
[----:B0-----:R-:W2:Y:S04]  /*4f10*/  LDL.LU R60, [R1+0x98c] ;  /* 0x00098c00013c7983 */ /* 0x001ea80000300800 */
[----:B------:R-:W3:Y:S04]  /*4f20*/  LDL R94, [R1+0x810] ;  /* 0x00081000015e7983 */ /* 0x000ee80000100800 */
[----:B------:R-:W3:Y:S01]  /*4f30*/  LDL R95, [R1+0x814] ;  /* 0x00081400015f7983 */ /* 0x000ee20000100800 */
[----:B------:R-:W-:-:S02]  /*4f40*/  PRMT R18, RZ, 0x7610, R18 ;  /* 0x00007610ff127816 */ /* 0x000fc40000000012 */
[----:B---3--:R-:W-:-:S04]  /*4f50*/  @P2 LOP3.LUT R95, R95, R94, RZ, 0x3c, !PT ;  /* 0x0000005e5f5f2212 */ /* 0x008fc800078e3cff */
[----:B------:R-:W-:-:S04]  /*4f60*/  @P2 LOP3.LUT R94, R95, R94, RZ, 0x3c, !PT ;  /* 0x0000005e5f5e2212 */ /* 0x000fc800078e3cff */
[----:B------:R-:W-:-:S05]  /*4f70*/  @P2 LOP3.LUT R95, R95, R94, RZ, 0x3c, !PT ;  /* 0x0000005e5f5f2212 */ /* 0x000fca00078e3cff */
[----:B------:R-:W3:Y:S01]  /*4f80*/  @P2 LDG.E.U16 R18, desc[UR60][R94.64] ;  /* 0x0000003c5e122981 */ /* 0x000ee2000c1e1500 */
[----:B------:R-:W-:-:S03]  /*4f90*/  ISETP.GT.AND P0, PT, R148, 0x3, PT ;  /* 0x000000039400780c */ /* 0x000fc60003f04270 */
        /* <DEDUP_REMOVED lines=27> */
[----:B------:R0:W2:Y:S04]  /*5150*/  @P1 LDG.E.U16 R113, desc[UR60][R94.64] ;  /* 0x0000003c5e711981 */ /* 0x0000a8000c1e1500 */
[----:B------:R-:W0:Y:S04]  /*5160*/  LDL R94, [R1+0x7f0] ;  /* 0x0007f000015e7983 */ /* 0x000e280000100800 */
[----:B------:R-:W0:Y:S01]  /*5170*/  LDL R95, [R1+0x7f4] ;  /* 0x0007f400015f7983 */ /* 0x000e220000100800 */
[----:B------:R-:W-:Y:S02]  /*5180*/  PRMT R16, RZ, 0x7610, R16 ;  /* 0x00007610ff107816 */ /* 0x000fe40000000010 */
[----:B0-----:R-:W-:-:S04]  /*5190*/  @P1 LOP3.LUT R95, R95, R94, RZ, 0x3c, !PT ;  /* 0x0000005e5f5f1212 */ /* 0x001fc800078e3cff */
[----:B------:R-:W-:-:S04]  /*51a0*/  @P1 LOP3.LUT R94, R95, R94, RZ, 0x3c, !PT ;  /* 0x0000005e5f5e1212 */ /* 0x000fc800078e3cff */
[----:B------:R-:W-:-:S05]  /*51b0*/  @P1 LOP3.LUT R95, R95, R94, RZ, 0x3c, !PT ;  /* 0x0000005e5f5f1212 */ /* 0x000fca00078e3cff */
[----:B------:R-:W3:Y:S04]  /*51c0*/  @P1 LDG.E.U16 R16, desc[UR60][R94.64] ;  /* 0x0000003c5e101981 */ /* 0x000ee8000c1e1500 */
[----:B--2---:R0:W-:Y:S04]  /*51d0*/  STL [R1+0x168], R113 ;  /* 0x0001687101007387 */ /* 0x0041e80000100800 */
[----:B0-----:R-:W2:Y:S04]  /*51e0*/  LDL R113, [R1+0x7d4] ;  /* 0x0007d40001717983 */ /* 0x001ea80000100800 */
[----:B---3--:R0:W-:Y:S04]  /*51f0*/  STL [R1+0x164], R16 ;  /* 0x0001641001007387 */ /* 0x0081e80000100800 */
[----:B0-----:R-:W3:Y:S04]  /*5200*/  LDL.LU R16, [R1+0x97c] ;  /* 0x00097c0001107983 */ /* 0x001ee80000300800 */
[----:B------:R-:W4:Y:S04]  /*5210*/  LDL R94, [R1+0x7e8] ;  /* 0x0007e800015e7983 */ /* 0x000f280000100800 */
[----:B------:R-:W4:Y:S01]  /*5220*/  LDL R95, [R1+0x7ec] ;  /* 0x0007ec00015f7983 */ /* 0x000f220000100800 */
[----:B------:R-:W-:-:S02]  /*5230*/  ISETP.GT.AND P2, PT, R148, 0x5, PT ;  /* 0x000000059400780c */ /* 0x000fc40003f44270 */
[----:B------:R-:W-:-:S11]  /*5240*/  PRMT R106, RZ, 0x7610, R106 ;  /* 0x00007610ff6a7816 */ /* 0x000fd6000000006a */
[----:B----4-:R-:W-:-:S04]  /*5250*/  @P2 LOP3.LUT R95, R95, R94, RZ, 0x3c, !PT ;  /* 0x0000005e5f5f2212 */ /* 0x010fc800078e3cff */
[----:B------:R-:W-:-:S04]  /*5260*/  @P2 LOP3.LUT R94, R95, R94, RZ, 0x3c, !PT ;  /* 0x0000005e5f5e2212 */ /* 0x000fc800078e3cff */
[----:B------:R-:W-:-:S05]  /*5270*/  @P2 LOP3.LUT R95, R95, R94, RZ, 0x3c, !PT ;  /* 0x0000005e5f5f2212 */ /* 0x000fca00078e3cff */
[----:B------:R0:W4:Y:S04]  /*5280*/  @P2 LDG.E.U16 R106, desc[UR60][R94.64] ;  /* 0x0000003c5e6a2981 */ /* 0x000128000c1e1500 */
[----:B------:R-:W0:Y:S04]  /*5290*/  LDL R94, [R1+0x7e0] ;  /* 0x0007e000015e7983 */ /* 0x000e280000100800 */
[----:B------:R-:W0:Y:S01]  /*52a0*/  LDL R95, [R1+0x7e4] ;  /* 0x0007e400015f7983 */ /* 0x000e220000100800 */
[----:B------:R-:W-:Y:S02]  /*52b0*/  PRMT R252, RZ, 0x7610, R252 ;  /* 0x00007610fffc7816 */ /* 0x000fe400000000fc */
[----:B0-----:R-:W-:-:S04]  /*52c0*/  @P2 LOP3.LUT R95, R95, R94, RZ, 0x3c, !PT ;  /* 0x0000005e5f5f2212 */ /* 0x001fc800078e3cff */
[----:B------:R-:W-:-:S04]  /*52d0*/  @P2 LOP3.LUT R94, R95, R94, RZ, 0x3c, !PT ;  /* 0x0000005e5f5e2212 */ /* 0x000fc800078e3cff */
[----:B------:R-:W-:-:S05]  /*52e0*/  @P2 LOP3.LUT R95, R95, R94, RZ, 0x3c, !PT ;  /* 0x0000005e5f5f2212 */ /* 0x000fca00078e3cff */
[----:B------:R-:W5:Y:S04]  /*52f0*/  @P2 LDG.E.U16 R252, desc[UR60][R94.64] ;  /* 0x0000003c5efc2981 */ /* 0x000f68000c1e1500 */
[----:B----4-:R0:W-:Y:S04]  /*5300*/  STL [R1+0x160], R106 ;  /* 0x0001606a01007387 */ /* 0x0101e80000100800 */
[----:B0-----:R-:W4:Y:S04]  /*5310*/  LDL R106, [R1+0x7cc] ;  /* 0x0007cc00016a7983 */ /* 0x001f280000100800 */
[----:B-----5:R0:W-:Y:S04]  /*5320*/  STL [R1+0x15c], R252 ;  /* 0x00015cfc01007387 */ /* 0x0201e80000100800 */
[----:B0-----:R-:W5:Y:S04]  /*5330*/  LDL.LU R252, [R1+0x978] ;  /* 0x0009780001fc7983 */ /* 0x001f680000300800 */
[----:B------:R-:W2:Y:S04]  /*5340*/  LDL R94, [R1+0x7d8] ;  /* 0x0007d800015e7983 */ /* 0x000ea80000100800 */
[----:B------:R-:W2:Y:S01]  /*5350*/  LDL R95, [R1+0x7dc] ;  /* 0x0007dc00015f7983 */ /* 0x000ea20000100800 */
[----:B------:R-:W-:-:S02]  /*5360*/  ISETP.GT.AND P0, PT, R148, 0x6, PT ;  /* 0x000000069400780c */ /* 0x000fc40003f04270 */
[----:B------:R-:W-:-:S11]  /*5370*/  PRMT R6, RZ, 0x7610, R6 ;  /* 0x00007610ff067816 */ /* 0x000fd60000000006 */
[----:B--2---:R-:W-:-:S04]  /*5380*/  @P0 LOP3.LUT R95, R95, R94, RZ, 0x3c, !PT ;  /* 0x0000005e5f5f0212 */ /* 0x004fc800078e3cff */
[----:B------:R-:W-:-:S04]  /*5390*/  @P0 LOP3.LUT R94, R95, R94, RZ, 0x3c, !PT ;  /* 0x0000005e5f5e0212 */ /* 0x000fc800078e3cff */
[----:B------:R-:W-:-:S05]  /*53a0*/  @P0 LOP3.LUT R95, R95, R94, RZ, 0x3c, !PT ;  /* 0x0000005e5f5f0212 */ /* 0x000fca00078e3cff */
[----:B------:R0:W2:Y:S04]  /*53b0*/  @P0 LDG.E.U16 R6, desc[UR60][R94.64] ;  /* 0x0000003c5e060981 */ /* 0x0000a8000c1e1500 */
[----:B------:R-:W3:Y:S01]  /*53c0*/  LDL R95, [R1+0x7d0] ;  /* 0x0007d000015f7983 */ /* 0x000ee20000100800 */
[----:B------:R-:W-:Y:S01]  /*53d0*/  PRMT R91, RZ, 0x7610, R91 ;  /* 0x00007610ff5b7816 */ /* 0x000fe2000000005b */
[----:B0-----:R-:W-:Y:S01]  /*53e0*/  @P0 IMAD.MOV.U32 R94, RZ, RZ, R113 ;  /* 0x000000ffff5e0224 */ /* 0x001fe200078e0071 */
[----:B------:R-:W-:Y:S01]  /*53f0*/  ISETP.GT.AND P1, PT, R148, 0x7, PT ;  /* 0x000000079400780c */ /* 0x000fe20003f24270 */
[----:B--2---:R-:W-:Y:S01]  /*5400*/  STL [R1+0x8e8], R6 ;  /* 0x0008e80601007387 */ /* 0x004fe20000100800 */
[----:B------:R-:W-:-:S03]  /*5410*/  PRMT R97, RZ, 0x7610, R97 ;  /* 0x00007610ff617816 */ /* 0x000fc60000000061 */
[----:B------:R-:W2:Y:S04]  /*5420*/  LDL R113, [R1+0x7ac] ;  /* 0x0007ac0001717983 */ /* 0x000ea80000100800 */
[----:B---3--:R4:W3:Y:S04]  /*5430*/  @P0 LDG.E.U16 R91, desc[UR60][R94.64] ;  /* 0x0000003c5e5b0981 */ /* 0x0088e8000c1e1500 */
[----:B------:R-:W5:Y:S01]  /*5440*/  LDL R95, [R1+0x7c8] ;  /* 0x0007c800015f7983 */ /* 0x000f620000100800 */
[----:B----4-:R-:W-:-:S03]  /*5450*/  @P1 IMAD.MOV.U32 R94, RZ, RZ, R106 ;  /* 0x000000ffff5e1224 */ /* 0x010fc600078e006a */
[----:B---3--:R-:W-:Y:S01]  /*5460*/  STL [R1+0x8ec], R91 ;  /* 0x0008ec5b01007387 */ /* 0x008fe20000100800 */
[----:B------:R-:W-:-:S03]  /*5470*/  PRMT R3, RZ, 0x7610, R3 ;  /* 0x00007610ff037816 */ /* 0x000fc60000000003 */
[----:B------:R-:W3:Y:S04]  /*5480*/  LDL R106, [R1+0x7a0] ;  /* 0x0007a000016a7983 */ /* 0x000ee80000100800 */
[----:B-----5:R0:W4:Y:S04]  /*5490*/  @P1 LDG.E.U16 R97, desc[UR60][R94.64] ;  /* 0x0000003c5e611981 */ /* 0x020128000c1e1500 */
[----:B------:R-:W0:Y:S04]  /*54a0*/  LDL R94, [R1+0x7c0] ;  /* 0x0007c000015e7983 */ /* 0x000e280000100800 */
[----:B------:R-:W0:Y:S02]  /*54b0*/  LDL R95, [R1+0x7c4] ;  /* 0x0007c400015f7983 */ /* 0x000e240000100800 */
        /* <DEDUP_REMOVED lines=24> */
[----:B0-----:R-:W2:Y:S01]  /*5640*/  LDL R144, [R1+0x79c] ;  /* 0x00079c0001907983 */ /* 0x001ea20000100800 */
[----:B------:R-:W-:-:S03]  /*5650*/  ISETP.GT.AND P0, PT, R148, 0x9, PT ;  /* 0x000000099400780c */ /* 0x000fc60003f04270 */
[----:B---3--:R0:W-:Y:S04]  /*5660*/  STL [R1+0x20], R88 ;  /* 0x0000205801007387 */ /* 0x0081e80000100800 */
[----:B0-----:R-:W3:Y:S04]  /*5670*/  LDL.LU R88, [R1+0x970] ;  /* 0x0009700001587983 */ /* 0x001ee80000300800 */
[----:B------:R-:W4:Y:S01]  /*5680*/  LDL R95, [R1+0x7a8] ;  /* 0x0007a800015f7983 */ /* 0x000f220000100800 */
[----:B------:R-:W-:Y:S01]  /*5690*/  PRMT R145, RZ, 0x7610, R145 ;  /* 0x00007610ff917816 */ /* 0x000fe20000000091 */
[----:B------:R-:W-:Y:S01]  /*56a0*/  @P0 IMAD.MOV.U32 R94, RZ, RZ, R113 ;  /* 0x000000ffff5e0224 */ /* 0x000fe200078e0071 */
[----:B------:R-:W-:Y:S01]  /*56b0*/  PRMT R104, RZ, 0x7610, R104 ;  /* 0x00007610ff687816 */ /* 0x000fe20000000068 */
[----:B------:R-:W5:Y:S01]  /*56c0*/  LDL R113, [R1+0x794] ;  /* 0x0007940001717983 */ /* 0x000f620000100800 */
[----:B------:R-:W-:-:S03]  /*56d0*/  ISETP.GT.AND P1, PT, R148, 0xa, PT ;  /* 0x0000000a9400780c */ /* 0x000fc60003f24270 */
[----:B----4-:R0:W4:Y:S02]  /*56e0*/  @P0 LDG.E.U16 R145, desc[UR60][R94.64] ;  /* 0x0000003c5e910981 */ /* 0x010124000c1e1500 */
[----:B0-----:R-:W-:Y:S02]  /*56f0*/  @P0 IMAD.MOV.U32 R94, RZ, RZ, R97 ;  /* 0x000000ffff5e0224 */ /* 0x001fe400078e0061 */
[----:B------:R-:W-:Y:S01]  /*5700*/  @P0 IMAD.MOV.U32 R95, RZ, RZ, R106 ;  /* 0x000000ffff5f0224 */ /* 0x000fe200078e006a */
[----:B------:R-:W-:Y:S01]  /*5710*/  PRMT R137, RZ, 0x7610, R137 ;  /* 0x00007610ff897816 */ /* 0x000fe20000000089 */
[----:B------:R-:W3:Y:S04]  /*5720*/  LDL R106, [R1+0x788] ;  /* 0x00078800016a7983 */ /* 0x000ee80000100800 */
[----:B------:R2:W5:Y:S04]  /*5730*/  @P0 LDG.E.U16 R104, desc[UR60][R94.64] ;  /* 0x0000003c5e680981 */ /* 0x000568000c1e1500 */
[----:B------:R-:W3:Y:S04]  /*5740*/  LDL R97, [R1+0x78c] ;  /* 0x00078c0001617983 */ /* 0x000ee80000100800 */
[----:B------:R-:W3:Y:S01]  /*5750*/  LDL R95, [R1+0x798] ;  /* 0x00079800015f7983 */ /* 0x000ee20000100800 */
[----:B--2---:R-:W-:-:S03]  /*5760*/  @P1 IMAD.MOV.U32 R94, RZ, RZ, R144 ;  /* 0x000000ffff5e1224 */ /* 0x004fc600078e0090 */
[----:B----4-:R0:W-:Y:S04]  /*5770*/  STL [R1+0x5c], R145 ;  /* 0x00005c9101007387 */ /* 0x0101e80000100800 */
[----:B0-----:R-:W2:Y:S04]  /*5780*/  LDL R145, [R1+0x780] ;  /* 0x0007800001917983 */ /* 0x001ea80000100800 */
[----:B-----5:R0:W-:Y:S01]  /*5790*/  STL [R1+0x58], R104 ;  /* 0x0000586801007387 */ /* 0x0201e20000100800 */
[----:B------:R-:W-:Y:S02]  /*57a0*/  PRMT R107, RZ, 0x7610, R107 ;  /* 0x00007610ff6b7816 */ /* 0x000fe4000000006b */
[----:B------:R-:W-:Y:S01]  /*57b0*/  ISETP.GT.AND P2, PT, R148, 0xb, PT ;  /* 0x0000000b9400780c */ /* 0x000fe20003f44270 */
[----:B------:R-:W4:Y:S04]  /*57c0*/  LDL R144, [R1+0x778] ;  /* 0x0007780001907983 */ /* 0x000f280000100800 */
[----:B---3--:R1:W3:Y:S04]  /*57d0*/  @P1 LDG.E.U16 R137, desc[UR60][R94.64] ;  /* 0x0000003c5e891981 */ /* 0x0082e8000c1e1500 */
[----:B0-----:R-:W5:Y:S04]  /*57e0*/  LDL R104, [R1+0x784] ;  /* 0x0007840001687983 */ /* 0x001f680000100800 */
[----:B------:R-:W2:Y:S01]  /*57f0*/  LDL R95, [R1+0x790] ;  /* 0x00079000015f7983 */ /* 0x000ea20000100800 */
[----:B-1----:R-:W-:Y:S01]  /*5800*/  @P1 IMAD.MOV.U32 R94, RZ, RZ, R113 ;  /* 0x000000ffff5e1224 */ /* 0x002fe200078e0071 */
[----:B------:R-:W-:-:S02]  /*5810*/  PRMT R251, RZ, 0x7610, R251 ;  /* 0x00007610fffb7816 */ /* 0x000fc400000000fb */
[----:B------:R-:W-:Y:S02]  /*5820*/  PRMT R101, RZ, 0x7610, R101 ;  /* 0x00007610ff657816 */ /* 0x000fe40000000065 */
[----:B--2---:R0:W2:Y:S02]  /*5830*/  @P1 LDG.E.U16 R107, desc[UR60][R94.64] ;  /* 0x0000003c5e6b1981 */ /* 0x0040a4000c1e1500 */
[----:B0-----:R-:W-:Y:S02]  /*5840*/  @P2 IMAD.MOV.U32 R94, RZ, RZ, R97 ;  /* 0x000000ffff5e2224 */ /* 0x001fe400078e0061 */
[----:B------:R-:W-:-:S05]  /*5850*/  @P2 IMAD.MOV.U32 R95, RZ, RZ, R106 ;  /* 0x000000ffff5f2224 */ /* 0x000fca00078e006a */
[----:B------:R5:W4:Y:S04]  /*5860*/  @P2 LDG.E.U16 R251, desc[UR60][R94.64] ;  /* 0x0000003c5efb2981 */ /* 0x000b28000c1e1500 */
[----:B---3--:R0:W-:Y:S04]  /*5870*/  STL [R1+0x124], R137 ;  /* 0x0001248901007387 */ /* 0x0081e80000100800 */
[----:B------:R-:W3:Y:S01]  /*5880*/  LDL R113, [R1+0x770] ;  /* 0x0007700001717983 */ /* 0x000ee20000100800 */
[----:B-----5:R-:W-:Y:S02]  /*5890*/  @P2 IMAD.MOV.U32 R94, RZ, RZ, R104 ;  /* 0x000000ffff5e2224 */ /* 0x020fe400078e0068 */
[----:B------:R-:W-:Y:S01]  /*58a0*/  @P2 IMAD.MOV.U32 R95, RZ, RZ, R145 ;  /* 0x000000ffff5f2224 */ /* 0x000fe200078e0091 */
[----:B0-----:R-:W5:Y:S04]  /*58b0*/  LDL R137, [R1+0x77c] ;  /* 0x00077c0001897983 */ /* 0x001f680000100800 */
[----:B------:R4:W3:Y:S04]  /*58c0*/  @P2 LDG.E.U16 R101, desc[UR60][R94.64] ;  /* 0x0000003c5e652981 */ /* 0x0008e8000c1e1500 */
[----:B--2---:R0:W-:Y:S04]  /*58d0*/  STL [R1+0x11c], R107 ;  /* 0x00011c6b01007387 */ /* 0x0041e80000100800 */
[----:B------:R-:W2:Y:S04]  /*58e0*/  LDL R106, [R1+0x768] ;  /* 0x00076800016a7983 */ /* 0x000ea80000100800 */
[----:B------:R-:W2:Y:S04]  /*58f0*/  LDL R97, [R1+0x76c] ;  /* 0x00076c0001617983 */ /* 0x000ea80000100800 */
[----:B0-----:R-:W2:Y:S01]  /*5900*/  LDL R107, [R1+0x774] ;  /* 0x00077400016b7983 */ /* 0x001ea20000100800 */
[----:B------:R-:W-:-:S02]  /*5910*/  ISETP.GT.AND P0, PT, R148, 0xc, PT ;  /* 0x0000000c9400780c */ /* 0x000fc40003f04270 */
[----:B------:R-:W-:Y:S01]  /*5920*/  PRMT R134, RZ, 0x7610, R134 ;  /* 0x00007610ff867816 */ /* 0x000fe20000000086 */
[----:B------:R-:W2:Y:S01]  /*5930*/  LDL R104, [R1+0x760] ;  /* 0x0007600001687983 */ /* 0x000ea20000100800 */
[----:B------:R-:W-:-:S09]  /*5940*/  ISETP.GT.AND P1, PT, R148, 0xd, PT ;  /* 0x0000000d9400780c */ /* 0x000fd20003f24270 */
[----:B----4-:R-:W-:Y:S02]  /*5950*/  @P0 IMAD.MOV.U32 R95, RZ, RZ, R144 ;  /* 0x000000ffff5f0224 */ /* 0x010fe400078e0090 */
[----:B-----5:R-:W-:Y:S01]  /*5960*/  @P0 IMAD.MOV.U32 R94, RZ, RZ, R137 ;  /* 0x000000ffff5e0224 */ /* 0x020fe200078e0089 */
[----:B---3--:R0:W-:Y:S04]  /*5970*/  STL [R1+0x134], R101 ;  /* 0x0001346501007387 */ /* 0x0081e80000100800 */
[----:B------:R1:W3:Y:S04]  /*5980*/  @P0 LDG.E.U16 R134, desc[UR60][R94.64] ;  /* 0x0000003c5e860981 */ /* 0x0002e8000c1e1500 */
[----:B0-----:R-:W4:Y:S01]  /*5990*/  LDL R101, [R1+0x764] ;  /* 0x0007640001657983 */ /* 0x001f220000100800 */
[----:B-1----:R-:W-:-:S03]  /*59a0*/  @P0 IMAD.MOV.U32 R95, RZ, RZ, R113 ;  /* 0x000000ffff5f0224 */ /* 0x002fc600078e0071 */
[----:B------:R-:W5:Y:S01]  /*59b0*/  LDL R113, [R1+0x758] ;  /* 0x0007580001717983 */ /* 0x000f620000100800 */
[----:B------:R-:W-:Y:S02]  /*59c0*/  PRMT R133, RZ, 0x7610, R133 ;  /* 0x00007610ff857816 */ /* 0x000fe40000000085 */
[----:B------:R-:W-:Y:S01]  /*59d0*/  PRMT R91, RZ, 0x7610, R91 ;  /* 0x00007610ff5b7816 */ /* 0x000fe2000000005b */
[----:B--2---:R-:W-:Y:S02]  /*59e0*/  @P0 IMAD.MOV.U32 R94, RZ, RZ, R107 ;  /* 0x000000ffff5e0224 */ /* 0x004fe400078e006b */
[----:B------:R-:W2:Y:S04]  /*59f0*/  LDL R107, [R1+0x75c] ;  /* 0x00075c00016b7983 */ /* 0x000ea80000100800 */
[----:B------:R0:W3:Y:S02]  /*5a00*/  @P0 LDG.E.U16 R133, desc[UR60][R94.64] ;  /* 0x0000003c5e850981 */ /* 0x0000e4000c1e1500 */
[----:B0-----:R-:W-:-:S02]  /*5a10*/  @P1 IMAD.MOV.U32 R94, RZ, RZ, R97 ;  /* 0x000000ffff5e1224 */ /* 0x001fc400078e0061 */
[----:B------:R-:W-:Y:S01]  /*5a20*/  @P1 IMAD.MOV.U32 R95, RZ, RZ, R106 ;  /* 0x000000ffff5f1224 */ /* 0x000fe200078e006a */
[----:B------:R-:W3:Y:S04]  /*5a30*/  LDL R97, [R1+0x754] ;  /* 0x0007540001617983 */ /* 0x000ee80000100800 */
[----:B------:R-:W3:Y:S04]  /*5a40*/  LDL R106, [R1+0x750] ;  /* 0x00075000016a7983 */ /* 0x000ee80000100800 */
[----:B------:R4:W3:Y:S01]  /*5a50*/  @P1 LDG.E.U16 R91, desc[UR60][R94.64] ;  /* 0x0000003c5e5b1981 */ /* 0x0008e2000c1e1500 */
[----:B------:R-:W-:-:S02]  /*5a60*/  ISETP.GT.AND P2, PT, R148, 0xe, PT ;  /* 0x0000000e9400780c */ /* 0x000fc40003f44270 */
[----:B------:R-:W-:Y:S02]  /*5a70*/  PRMT R6, RZ, 0x7610, R6 ;  /* 0x00007610ff067816 */ /* 0x000fe40000000006 */
[----:B------:R-:W-:Y:S01]  /*5a80*/  PRMT R13, RZ, 0x7610, R13 ;  /* 0x00007610ff0d7816 */ /* 0x000fe2000000000d */
[----:B----4-:R-:W-:Y:S02]  /*5a90*/  @P1 IMAD.MOV.U32 R94, RZ, RZ, R101 ;  /* 0x000000ffff5e1224 */ /* 0x010fe400078e0065 */
[----:B------:R-:W-:-:S05]  /*5aa0*/  @P1 IMAD.MOV.U32 R95, RZ, RZ, R104 ;  /* 0x000000ffff5f1224 */ /* 0x000fca00078e0068 */
[----:B------:R5:W4:Y:S02]  /*5ab0*/  @P1 LDG.E.U16 R6, desc[UR60][R94.64] ;  /* 0x0000003c5e061981 */ /* 0x000b24000c1e1500 */
[----:B-----5:R-:W-:Y:S01]  /*5ac0*/  @P2 IMAD.MOV.U32 R95, RZ, RZ, R113 ;  /* 0x000000ffff5f2224 */ /* 0x020fe200078e0071 */
[----:B------:R-:W-:Y:S01]  /*5ad0*/  PRMT R90, RZ, 0x7610, R90 ;  /* 0x00007610ff5a7816 */ /* 0x000fe2000000005a */
[----:B--2---:R-:W-:-:S05]  /*5ae0*/  @P2 IMAD.MOV.U32 R94, RZ, RZ, R107 ;  /* 0x000000ffff5e2224 */ /* 0x004fca00078e006b */
[----:B------:R3:W2:Y:S02]  /*5af0*/  @P2 LDG.E.U16 R13, desc[UR60][R94.64] ;  /* 0x0000003c5e0d2981 */ /* 0x0006a4000c1e1500 */
[----:B---3--:R-:W-:Y:S02]  /*5b00*/  @P2 IMAD.MOV.U32 R94, RZ, RZ, R97 ;  /* 0x000000ffff5e2224 */ /* 0x008fe400078e0061 */
[----:B------:R-:W-:Y:S01]  /*5b10*/  @P2 IMAD.MOV.U32 R95, RZ, RZ, R106 ;  /* 0x000000ffff5f2224 */ /* 0x000fe200078e006a */
[----:B------:R-:W-:Y:S04]  /*5b20*/  STL [R1+0x8f0], R91 ;  /* 0x0008f05b01007387 */ /* 0x000fe80000100800 */
[----:B------:R-:W3:Y:S04]  /*5b30*/  LDL R104, [R1+0x748] ;  /* 0x0007480001687983 */ /* 0x000ee80000100800 */
[----:B------:R-:W5:Y:S04]  /*5b40*/  LDL R101, [R1+0x74c] ;  /* 0x00074c0001657983 */ /* 0x000f680000100800 */
[----:B------:R5:W3:Y:S04]  /*5b50*/  @P2 LDG.E.U16 R90, desc[UR60][R94.64] ;  /* 0x0000003c5e5a2981 */ /* 0x000ae8000c1e1500 */
[----:B----4-:R-:W-:Y:S04]  /*5b60*/  STL [R1+0x8f4], R6 ;  /* 0x0008f40601007387 */ /* 0x010fe80000100800 */
[----:B------:R-:W-:Y:S04]  /*5b70*/  STL [R1+0x13c], R251 ;  /* 0x00013cfb01007387 */ /* 0x000fe80000100800 */
[----:B------:R-:W4:Y:S04]  /*5b80*/  LDL R113, [R1+0x740] ;  /* 0x0007400001717983 */ /* 0x000f280000100800 */
[----:B------:R-:W4:Y:S01]  /*5b90*/  LDL R107, [R1+0x744] ;  /* 0x00074400016b7983 */ /* 0x000f220000100800 */
[----:B------:R-:W-:-:S03]  /*5ba0*/  ISETP.GT.AND P0, PT, R148, 0xf, PT ;  /* 0x0000000f9400780c */ /* 0x000fc60003f04270 */
[----:B--2---:R-:W-:Y:S04]  /*5bb0*/  STL [R1+0x8f8], R13 ;  /* 0x0008f80d01007387 */ /* 0x004fe80000100800 */
[----:B------:R0:W-:Y:S04]  /*5bc0*/  STL [R1+0x130], R134 ;  /* 0x0001308601007387 */ /* 0x0001e80000100800 */
[----:B0-----:R-:W2:Y:S04]  /*5bd0*/  LDL R134, [R1+0x738] ;  /* 0x0007380001867983 */ /* 0x001ea80000100800 */
[----:B------:R0:W-:Y:S04]  /*5be0*/  STL [R1+0x12c], R133 ;  /* 0x00012c8501007387 */ /* 0x0001e80000100800 */
[----:B------:R-:W2:Y:S04]  /*5bf0*/  LDL R106, [R1+0x730] ;  /* 0x00073000016a7983 */ /* 0x000ea80000100800 */
[----:B------:R-:W2:Y:S04]  /*5c00*/  LDL R97, [R1+0x734] ;  /* 0x0007340001617983 */ /* 0x000ea80000100800 */
[----:B0-----:R-:W2:Y:S01]  /*5c10*/  LDL R133, [R1+0x73c] ;  /* 0x00073c0001857983 */ /* 0x001ea20000100800 */
[----:B-----5:R-:W-:-:S02]  /*5c20*/  @P0 IMAD.MOV.U32 R94, RZ, RZ, R101 ;  /* 0x000000ffff5e0224 */ /* 0x020fc400078e0065 */
[----:B---3--:R-:W-:Y:S01]  /*5c30*/  @P0 IMAD.MOV.U32 R95, RZ, RZ, R104 ;  /* 0x000000ffff5f0224 */ /* 0x008fe200078e0068 */
[----:B------:R-:W-:Y:S04]  /*5c40*/  STL [R1+0x8fc], R90 ;  /* 0x0008fc5a01007387 */ /* 0x000fe80000100800 */
[----:B------:R-:W3:Y:S04]  /*5c50*/  LDL R104, [R1+0x728] ;  /* 0x0007280001687983 */ /* 0x000ee80000100800 */
[----:B------:R-:W5:Y:S01]  /*5c60*/  LDL R101, [R1+0x72c] ;  /* 0x00072c0001657983 */ /* 0x000f620000100800 */
[----:B------:R-:W-:-:S02]  /*5c70*/  ISETP.GT.AND P1, PT, R148, 0x10, PT ;  /* 0x000000109400780c */ /* 0x000fc40003f24270 */
[----:B------:R-:W-:Y:S02]  /*5c80*/  PRMT R136, RZ, 0x7610, R136 ;  /* 0x00007610ff887816 */ /* 0x000fe40000000088 */
[----:B------:R-:W-:-:S04]  /*5c90*/  PRMT R135, RZ, 0x7610, R135 ;  /* 0x00007610ff877816 */ /* 0x000fc80000000087 */
[----:B------:R4:W3:Y:S01]  /*5ca0*/  @P0 LDG.E.U16 R136, desc[UR60][R94.64] ;  /* 0x0000003c5e880981 */ /* 0x0008e2000c1e1500 */
[----:B------:R-:W-:Y:S02]  /*5cb0*/  ISETP.GT.AND P2, PT, R148, 0x11, PT ;  /* 0x000000119400780c */ /* 0x000fe40003f44270 */
[----:B------:R-:W-:Y:S01]  /*5cc0*/  PRMT R132, RZ, 0x7610, R132 ;  /* 0x00007610ff847816 */ /* 0x000fe20000000084 */
[----:B----4-:R-:W-:Y:S02]  /*5cd0*/  @P0 IMAD.MOV.U32 R94, RZ, RZ, R107 ;  /* 0x000000ffff5e0224 */ /* 0x010fe400078e006b */
[----:B------:R-:W-:Y:S01]  /*5ce0*/  @P0 IMAD.MOV.U32 R95, RZ, RZ, R113 ;  /* 0x000000ffff5f0224 */ /* 0x000fe200078e0071 */
[----:B------:R-:W-:Y:S01]  /*5cf0*/  PRMT R128, RZ, 0x7610, R128 ;  /* 0x00007610ff807816 */ /* 0x000fe20000000080 */
[----:B------:R-:W4:Y:S04]  /*5d00*/  LDL R113, [R1+0x720] ;  /* 0x0007200001717983 */ /* 0x000f280000100800 */
[----:B------:R2:W4:Y:S01]  /*5d10*/  @P0 LDG.E.U16 R135, desc[UR60][R94.64] ;  /* 0x0000003c5e870981 */ /* 0x000522000c1e1500 */
[----:B------:R-:W-:-:S03]  /*5d20*/  PRMT R126, RZ, 0x7610, R126 ;  /* 0x00007610ff7e7816 */ /* 0x000fc6000000007e */
[----:B------:R-:W4:Y:S01]  /*5d30*/  LDL R107, [R1+0x724] ;  /* 0x00072400016b7983 */ /* 0x000f220000100800 */
[----:B--2---:R-:W-:Y:S02]  /*5d40*/  @P1 IMAD.MOV.U32 R95, RZ, RZ, R134 ;  /* 0x000000ffff5f1224 */ /* 0x004fe400078e0086 */
[----:B------:R-:W-:-:S05]  /*5d50*/  @P1 IMAD.MOV.U32 R94, RZ, RZ, R133 ;  /* 0x000000ffff5e1224 */ /* 0x000fca00078e0085 */
[----:B------:R0:W2:Y:S02]  /*5d60*/  @P1 LDG.E.U16 R132, desc[UR60][R94.64] ;  /* 0x0000003c5e841981 */ /* 0x0000a4000c1e1500 */
[----:B0-----:R-:W-:Y:S02]  /*5d70*/  @P1 IMAD.MOV.U32 R94, RZ, RZ, R97 ;  /* 0x000000ffff5e1224 */ /* 0x001fe400078e0061 */
[----:B------:R-:W-:Y:S01]  /*5d80*/  @P1 IMAD.MOV.U32 R95, RZ, RZ, R106 ;  /* 0x000000ffff5f1224 */ /* 0x000fe200078e006a */
[----:B------:R-:W2:Y:S04]  /*5d90*/  LDL R97, [R1+0x71c] ;  /* 0x00071c0001617983 */ /* 0x000ea80000100800 */
[----:B------:R5:W4:Y:S04]  /*5da0*/  @P1 LDG.E.U16 R128, desc[UR60][R94.64] ;  /* 0x0000003c5e801981 */ /* 0x000b28000c1e1500 */
[----:B------:R-:W2:Y:S01]  /*5db0*/  LDL R106, [R1+0x718] ;  /* 0x00071800016a7983 */ /* 0x000ea20000100800 */
[----:B-----5:R-:W-:-:S02]  /*5dc0*/  @P2 IMAD.MOV.U32 R94, RZ, RZ, R101 ;  /* 0x000000ffff5e2224 */ /* 0x020fc400078e0065 */
[----:B---3--:R-:W-:Y:S01]  /*5dd0*/  @P2 IMAD.MOV.U32 R95, RZ, RZ, R104 ;  /* 0x000000ffff5f2224 */ /* 0x008fe200078e0068 */
[----:B------:R-:W3:Y:S04]  /*5de0*/  LDL R101, [R1+0x714] ;  /* 0x0007140001657983 */ /* 0x000ee80000100800 */
[----:B------:R-:W5:Y:S04]  /*5df0*/  @P2 LDG.E.U16 R126, desc[UR60][R94.64] ;  /* 0x0000003c5e7e2981 */ /* 0x000f68000c1e1500 */
[----:B------:R-:W3:Y:S01]  /*5e00*/  LDL R104, [R1+0x710] ;  /* 0x0007100001687983 */ /* 0x000ee20000100800 */
[----:B------:R-:W-:-:S03]  /*5e10*/  ISETP.GT.AND P0, PT, R148, 0x12, PT ;  /* 0x000000129400780c */ /* 0x000fc60003f04270 */
[----:B----4-:R0:W-:Y:S04]  /*5e20*/  STL [R1+0x18], R128 ;  /* 0x0000188001007387 */ /* 0x0101e80000100800 */
[----:B0-----:R-:W4:Y:S04]  /*5e30*/  LDL R128, [R1+0x708] ;  /* 0x0007080001807983 */ /* 0x001f280000100800 */
[----:B-----5:R0:W-:Y:S04]  /*5e40*/  STL [R1+0x54], R126 ;  /* 0x0000547e01007387 */ /* 0x0201e80000100800 */
[----:B0-----:R-:W5:Y:S01]  /*5e50*/  LDL R126, [R1+0x70c] ;  /* 0x00070c00017e7983 */ /* 0x001f620000100800 */
[----:B------:R-:W-:Y:S01]  /*5e60*/  PRMT R131, RZ, 0x7610, R131 ;  /* 0x00007610ff837816 */ /* 0x000fe20000000083 */
[----:B------:R-:W-:-:S02]  /*5e70*/  @P2 IMAD.MOV.U32 R94, RZ, RZ, R107 ;  /* 0x000000ffff5e2224 */ /* 0x000fc400078e006b */
[----:B------:R-:W-:Y:S01]  /*5e80*/  @P2 IMAD.MOV.U32 R95, RZ, RZ, R113 ;  /* 0x000000ffff5f2224 */ /* 0x000fe200078e0071 */
[----:B------:R-:W-:Y:S01]  /*5e90*/  ISETP.GT.AND P1, PT, R148, 0x13, PT ;  /* 0x000000139400780c */ /* 0x000fe20003f24270 */
[----:B------:R-:W5:Y:S01]  /*5ea0*/  LDL R107, [R1+0x704] ;  /* 0x00070400016b7983 */ /* 0x000f620000100800 */
[----:B------:R-:W-:-:S03]  /*5eb0*/  PRMT R130, RZ, 0x7610, R130 ;  /* 0x00007610ff827816 */ /* 0x000fc60000000082 */
[----:B------:R2:W5:Y:S01]  /*5ec0*/  @P2 LDG.E.U16 R131, desc[UR60][R94.64] ;  /* 0x0000003c5e832981 */ /* 0x000562000c1e1500 */
[----:B------:R-:W-:Y:S02]  /*5ed0*/  PRMT R129, RZ, 0x7610, R129 ;  /* 0x00007610ff817816 */ /* 0x000fe40000000081 */
[----:B------:R-:W-:Y:S01]  /*5ee0*/  PRMT R125, RZ, 0x7610, R125 ;  /* 0x00007610ff7d7816 */ /* 0x000fe2000000007d */
[----:B------:R-:W5:Y:S01]  /*5ef0*/  LDL R113, [R1+0x700] ;  /* 0x0007000001717983 */ /* 0x000f620000100800 */
[----:B--2---:R-:W-:Y:S02]  /*5f00*/  @P0 IMAD.MOV.U32 R94, RZ, RZ, R97 ;  /* 0x000000ffff5e0224 */ /* 0x004fe400078e0061 */
[----:B------:R-:W-:-:S05]  /*5f10*/  @P0 IMAD.MOV.U32 R95, RZ, RZ, R106 ;  /* 0x000000ffff5f0224 */ /* 0x000fca00078e006a */
[----:B------:R3:W2:Y:S02]  /*5f20*/  @P0 LDG.E.U16 R130, desc[UR60][R94.64] ;  /* 0x0000003c5e820981 */ /* 0x0006a4000c1e1500 */
[----:B---3--:R-:W-:Y:S02]  /*5f30*/  @P0 IMAD.MOV.U32 R94, RZ, RZ, R101 ;  /* 0x000000ffff5e0224 */ /* 0x008fe400078e0065 */
[----:B------:R-:W-:-:S05]  /*5f40*/  @P0 IMAD.MOV.U32 R95, RZ, RZ, R104 ;  /* 0x000000ffff5f0224 */ /* 0x000fca00078e0068 */
[----:B------:R4:W3:Y:S04]  /*5f50*/  @P0 LDG.E.U16 R129, desc[UR60][R94.64] ;  /* 0x0000003c5e810981 */ /* 0x0008e8000c1e1500 */
[----:B------:R-:W-:Y:S04]  /*5f60*/  STL [R1+0x140], R136 ;  /* 0x0001408801007387 */ /* 0x000fe80000100800 */
[----:B------:R-:W2:Y:S04]  /*5f70*/  LDL R106, [R1+0x6f8] ;  /* 0x0006f800016a7983 */ /* 0x000ea80000100800 */
[----:B------:R-:W3:Y:S04]  /*5f80*/  LDL R97, [R1+0x6fc] ;  /* 0x0006fc0001617983 */ /* 0x000ee80000100800 */
[----:B------:R-:W-:Y:S04]  /*5f90*/  STL [R1+0x138], R135 ;  /* 0x0001388701007387 */ /* 0x000fe80000100800 */
[----:B------:R-:W3:Y:S04]  /*5fa0*/  LDL R104, [R1+0x6f0] ;  /* 0x0006f00001687983 */ /* 0x000ee80000100800 */
[----:B------:R-:W3:Y:S01]  /*5fb0*/  LDL R101, [R1+0x6f4] ;  /* 0x0006f40001657983 */ /* 0x000ee20000100800 */
[----:B----4-:R-:W-:-:S02]  /*5fc0*/  @P1 IMAD.MOV.U32 R95, RZ, RZ, R128 ;  /* 0x000000ffff5f1224 */ /* 0x010fc400078e0080 */
[----:B-----5:R-:W-:-:S05]  /*5fd0*/  @P1 IMAD.MOV.U32 R94, RZ, RZ, R126 ;  /* 0x000000ffff5e1224 */ /* 0x020fca00078e007e */
[----:B------:R0:W4:Y:S01]  /*5fe0*/  @P1 LDG.E.U16 R125, desc[UR60][R94.64] ;  /* 0x0000003c5e7d1981 */ /* 0x000122000c1e1500 */
[----:B------:R-:W-:-:S03]  /*5ff0*/  ISETP.GT.AND P2, PT, R148, 0x14, PT ;  /* 0x000000149400780c */ /* 0x000fc60003f44270 */
[----:B------:R-:W-:Y:S04]  /*6000*/  STL [R1+0x1c], R132 ;  /* 0x00001c8401007387 */ /* 0x000fe80000100800 */
[----:B------:R-:W5:Y:S01]  /*6010*/  LDL R126, [R1+0x6e8] ;  /* 0x0006e800017e7983 */ /* 0x000f620000100800 */
[----:B0-----:R-:W-:-:S03]  /*6020*/  @P1 IMAD.MOV.U32 R94, RZ, RZ, R107 ;  /* 0x000000ffff5e1224 */ /* 0x001fc600078e006b */
[----:B------:R-:W5:Y:S01]  /*6030*/  LDL R107, [R1+0x6ec] ;  /* 0x0006ec00016b7983 */ /* 0x000f620000100800 */
[----:B------:R-:W-:Y:S01]  /*6040*/  @P1 IMAD.MOV.U32 R95, RZ, RZ, R113 ;  /* 0x000000ffff5f1224 */ /* 0x000fe200078e0071 */
[----:B------:R-:W-:Y:S02]  /*6050*/  PRMT R119, RZ, 0x7610, R119 ;  /* 0x00007610ff777816 */ /* 0x000fe40000000077 */
[----:B------:R-:W5:Y:S01]  /*6060*/  LDL R113, [R1+0x6e4] ;  /* 0x0006e40001717983 */ /* 0x000f620000100800 */
[----:B------:R-:W-:-:S03]  /*6070*/  PRMT R116, RZ, 0x7610, R116 ;  /* 0x00007610ff747816 */ /* 0x000fc60000000074 */
[----:B------:R2:W5:Y:S02]  /*6080*/  @P1 LDG.E.U16 R119, desc[UR60][R94.64] ;  /* 0x0000003c5e771981 */ /* 0x000564000c1e1500 */
[----:B--2---:R-:W-:Y:S02]  /*6090*/  @P2 IMAD.MOV.U32 R95, RZ, RZ, R106 ;  /* 0x000000ffff5f2224 */ /* 0x004fe400078e006a */
[----:B---3--:R-:W-:-:S05]  /*60a0*/  @P2 IMAD.MOV.U32 R94, RZ, RZ, R97 ;  /* 0x000000ffff5e2224 */ /* 0x008fca00078e0061 */
[----:B------:R0:W2:Y:S02]  /*60b0*/  @P2 LDG.E.U16 R116, desc[UR60][R94.64] ;  /* 0x0000003c5e742981 */ /* 0x0000a4000c1e1500 */
[----:B0-----:R-:W-:Y:S02]  /*60c0*/  @P2 IMAD.MOV.U32 R94, RZ, RZ, R101 ;  /* 0x000000ffff5e2224 */ /* 0x001fe400078e0065 */
[----:B------:R-:W-:Y:S01]  /*60d0*/  @P2 IMAD.MOV.U32 R95, RZ, RZ, R104 ;  /* 0x000000ffff5f2224 */ /* 0x000fe200078e0068 */
[----:B----4-:R0:W-:Y:S04]  /*60e0*/  STL [R1+0x110], R125 ;  /* 0x0001107d01007387 */ /* 0x0101e80000100800 */
[----:B------:R-:W3:Y:S04]  /*60f0*/  LDL R106, [R1+0x6d8] ;  /* 0x0006d800016a7983 */ /* 0x000ee80000100800 */
[----:B------:R-:W4:Y:S04]  /*6100*/  LDL R97, [R1+0x6dc] ;  /* 0x0006dc0001617983 */ /* 0x000f280000100800 */
[----:B0-----:R-:W3:Y:S04]  /*6110*/  LDL R125, [R1+0x6e0] ;  /* 0x0006e000017d7983 */ /* 0x001ee80000100800 */
[----:B------:R-:W-:Y:S04]  /*6120*/  STL [R1+0x50], R131 ;  /* 0x0000508301007387 */ /* 0x000fe80000100800 */
[----:B------:R-:W4:Y:S04]  /*6130*/  LDL R104, [R1+0x6d0] ;  /* 0x0006d00001687983 */ /* 0x000f280000100800 */
[----:B------:R-:W4:Y:S01]  /*6140*/  LDL R101, [R1+0x6d4] ;  /* 0x0006d40001657983 */ /* 0x000f220000100800 */
[----:B------:R-:W-:-:S02]  /*6150*/  ISETP.GT.AND P0, PT, R148, 0x15, PT ;  /* 0x000000159400780c */ /* 0x000fc40003f04270 */
[----:B------:R-:W-:Y:S02]  /*6160*/  PRMT R127, RZ, 0x7610, R127 ;  /* 0x00007610ff7f7816 */ /* 0x000fe4000000007f */
[----:B------:R-:W-:Y:S02]  /*6170*/  ISETP.GT.AND P1, PT, R148, 0x16, PT ;  /* 0x000000169400780c */ /* 0x000fe40003f24270 */
[----:B------:R-:W-:Y:S02]  /*6180*/  PRMT R93, RZ, 0x7610, R93 ;  /* 0x00007610ff5d7816 */ /* 0x000fe4000000005d */
[----:B------:R5:W4:Y:S01]  /*6190*/  @P2 LDG.E.U16 R127, desc[UR60][R94.64] ;  /* 0x0000003c5e7f2981 */ /* 0x000b22000c1e1500 */
[----:B------:R-:W-:-:S04]  /*61a0*/  PRMT R5, RZ, 0x7610, R5 ;  /* 0x00007610ff057816 */ /* 0x000fc80000000005 */
[----:B-----5:R-:W-:Y:S02]  /*61b0*/  @P0 IMAD.MOV.U32 R94, RZ, RZ, R107 ;  /* 0x000000ffff5e0224 */ /* 0x020fe400078e006b */
[----:B------:R-:W-:-:S05]  /*61c0*/  @P0 IMAD.MOV.U32 R95, RZ, RZ, R126 ;  /* 0x000000ffff5f0224 */ /* 0x000fca00078e007e */
[----:B------:R0:W5:Y:S01]  /*61d0*/  @P0 LDG.E.U16 R93, desc[UR60][R94.64] ;  /* 0x0000003c5e5d0981 */ /* 0x000162000c1e1500 */
[----:B------:R-:W-:Y:S01]  /*61e0*/  PRMT R8, RZ, 0x7610, R8 ;  /* 0x00007610ff087816 */ /* 0x000fe20000000008 */
[----:B0-----:R-:W-:Y:S01]  /*61f0*/  @P0 IMAD.MOV.U32 R94, RZ, RZ, R113 ;  /* 0x000000ffff5e0224 */ /* 0x001fe200078e0071 */
[----:B------:R-:W-:Y:S01]  /*6200*/  PRMT R11, RZ, 0x7610, R11 ;  /* 0x00007610ff0b7816 */ /* 0x000fe2000000000b */
[----:B------:R0:W-:Y:S04]  /*6210*/  STL [R1+0x108], R119 ;  /* 0x0001087701007387 */ /* 0x0001e80000100800 */
[----:B0-----:R-:W5:Y:S04]  /*6220*/  LDL R119, [R1+0x6c8] ;  /* 0x0006c80001777983 */ /* 0x001f680000100800 */
[----:B--2---:R0:W-:Y:S04]  /*6230*/  STL [R1+0x100], R116 ;  /* 0x0001007401007387 */ /* 0x0041e80000100800 */
[----:B0-----:R-:W2:Y:S01]  /*6240*/  LDL R116, [R1+0x6cc] ;  /* 0x0006cc0001747983 */ /* 0x001ea20000100800 */
[----:B---3--:R-:W-:-:S05]  /*6250*/  @P0 IMAD.MOV.U32 R95, RZ, RZ, R125 ;  /* 0x000000ffff5f0224 */ /* 0x008fca00078e007d */
[----:B------:R4:W3:Y:S02]  /*6260*/  @P0 LDG.E.U16 R5, desc[UR60][R94.64] ;  /* 0x0000003c5e050981 */ /* 0x0008e4000c1e1500 */
[----:B----4-:R-:W-:Y:S02]  /*6270*/  @P1 IMAD.MOV.U32 R94, RZ, RZ, R97 ;  /* 0x000000ffff5e1224 */ /* 0x010fe400078e0061 */
[----:B------:R-:W-:-:S05]  /*6280*/  @P1 IMAD.MOV.U32 R95, RZ, RZ, R106 ;  /* 0x000000ffff5f1224 */ /* 0x000fca00078e006a */
[----:B------:R0:W4:Y:S02]  /*6290*/  @P1 LDG.E.U16 R8, desc[UR60][R94.64] ;  /* 0x0000003c5e081981 */ /* 0x000124000c1e1500 */
[----:B0-----:R-:W-:Y:S02]  /*62a0*/  @P1 IMAD.MOV.U32 R94, RZ, RZ, R101 ;  /* 0x000000ffff5e1224 */ /* 0x001fe400078e0065 */
[----:B------:R-:W-:-:S05]  /*62b0*/  @P1 IMAD.MOV.U32 R95, RZ, RZ, R104 ;  /* 0x000000ffff5f1224 */ /* 0x000fca00078e0068 */
[----:B------:R0:W4:Y:S04]  /*62c0*/  @P1 LDG.E.U16 R11, desc[UR60][R94.64] ;  /* 0x0000003c5e0b1981 */ /* 0x000128000c1e1500 */
[----:B------:R-:W-:Y:S04]  /*62d0*/  STL [R1+0x114], R130 ;  /* 0x0001148201007387 */ /* 0x000fe80000100800 */
[----:B------:R-:W4:Y:S04]  /*62e0*/  LDL R107, [R1+0x6c4] ;  /* 0x0006c400016b7983 */ /* 0x000f280000100800 */
[----:B------:R-:W-:Y:S04]  /*62f0*/  STL [R1+0x6c], R129 ;  /* 0x00006c8101007387 */ /* 0x000fe80000100800 */
[----:B-----5:R-:W-:Y:S04]  /*6300*/  STL [R1+0x900], R93 ;  /* 0x0009005d01007387 */ /* 0x020fe80000100800 */
[----:B------:R-:W5:Y:S01]  /*6310*/  LDL R113, [R1+0x6c0] ;  /* 0x0006c00001717983 */ /* 0x000f620000100800 */
[----:B------:R-:W-:-:S13]  /*6320*/  ISETP.GT.AND P2, PT, R148, 0x17, PT ;  /* 0x000000179400780c */ /* 0x000fda0003f44270 */
[----:B0-----:R-:W-:Y:S02]  /*6330*/  @P2 IMAD.MOV.U32 R95, RZ, RZ, R119 ;  /* 0x000000ffff5f2224 */ /* 0x001fe400078e0077 */
[----:B--2---:R-:W-:Y:S01]  /*6340*/  @P2 IMAD.MOV.U32 R94, RZ, RZ, R116 ;  /* 0x000000ffff5e2224 */ /* 0x004fe200078e0074 */
[----:B---3--:R-:W-:Y:S04]  /*6350*/  STL [R1+0x904], R5 ;  /* 0x0009040501007387 */ /* 0x008fe80000100800 */
[----:B------:R-:W2:Y:S04]  /*6360*/  LDL R106, [R1+0x6b8] ;  /* 0x0006b800016a7983 */ /* 0x000ea80000100800 */
[----:B------:R-:W3:Y:S04]  /*6370*/  LDL R97, [R1+0x6bc] ;  /* 0x0006bc0001617983 */ /* 0x000ee80000100800 */
[----:B----4-:R-:W-:Y:S04]  /*6380*/  STL [R1+0x908], R8 ;  /* 0x0009080801007387 */ /* 0x010fe80000100800 */
[----:B------:R-:W4:Y:S04]  /*6390*/  LDL R104, [R1+0x6b0] ;  /* 0x0006b00001687983 */ /* 0x000f280000100800 */
[----:B------:R-:W4:Y:S04]  /*63a0*/  LDL R101, [R1+0x6b4] ;  /* 0x0006b40001657983 */ /* 0x000f280000100800 */
[----:B------:R-:W-:Y:S04]  /*63b0*/  STL [R1+0x90c], R11 ;  /* 0x00090c0b01007387 */ /* 0x000fe80000100800 */
[----:B------:R-:W4:Y:S04]  /*63c0*/  LDL R119, [R1+0x6a8] ;  /* 0x0006a80001777983 */ /* 0x000f280000100800 */
[----:B------:R-:W4:Y:S01]  /*63d0*/  LDL R116, [R1+0x6ac] ;  /* 0x0006ac0001747983 */ /* 0x000f220000100800 */
[----:B------:R-:W-:-:S02]  /*63e0*/  ISETP.GT.AND P0, PT, R148, 0x18, PT ;  /* 0x000000189400780c */ /* 0x000fc40003f04270 */
[----:B------:R-:W-:Y:S02]  /*63f0*/  PRMT R124, RZ, 0x7610, R124 ;  /* 0x00007610ff7c7816 */ /* 0x000fe4000000007c */
[----:B------:R-:W-:-:S04]  /*6400*/  PRMT R123, RZ, 0x7610, R123 ;  /* 0x00007610ff7b7816 */ /* 0x000fc8000000007b */
[----:B------:R0:W4:Y:S01]  /*6410*/  @P2 LDG.E.U16 R124, desc[UR60][R94.64] ;  /* 0x0000003c5e7c2981 */ /* 0x000122000c1e1500 */
[----:B------:R-:W-:Y:S02]  /*6420*/  ISETP.GT.AND P1, PT, R148, 0x19, PT ;  /* 0x000000199400780c */ /* 0x000fe40003f24270 */
[----:B------:R-:W-:Y:S01]  /*6430*/  PRMT R122, RZ, 0x7610, R122 ;  /* 0x00007610ff7a7816 */ /* 0x000fe2000000007a */
[----:B0-----:R-:W-:Y:S02]  /*6440*/  @P2 IMAD.MOV.U32 R94, RZ, RZ, R107 ;  /* 0x000000ffff5e2224 */ /* 0x001fe400078e006b */
[----:B-----5:R-:W-:-:S05]  /*6450*/  @P2 IMAD.MOV.U32 R95, RZ, RZ, R113 ;  /* 0x000000ffff5f2224 */ /* 0x020fca00078e0071 */
[----:B------:R2:W5:Y:S01]  /*6460*/  @P2 LDG.E.U16 R123, desc[UR60][R94.64] ;  /* 0x0000003c5e7b2981 */ /* 0x000562000c1e1500 */
[----:B------:R-:W-:Y:S02]  /*6470*/  PRMT R120, RZ, 0x7610, R120 ;  /* 0x00007610ff787816 */ /* 0x000fe40000000078 */
[----:B------:R-:W-:Y:S01]  /*6480*/  PRMT R117, RZ, 0x7610, R117 ;  /* 0x00007610ff757816 */ /* 0x000fe20000000075 */
[----:B------:R-:W-:Y:S04]  /*6490*/  STL [R1+0xfc], R127 ;  /* 0x0000fc7f01007387 */ /* 0x000fe80000100800 */
[----:B------:R-:W5:Y:S04]  /*64a0*/  LDL R113, [R1+0x6a0] ;  /* 0x0006a00001717983 */ /* 0x000f680000100800 */
[----:B------:R-:W5:Y:S01]  /*64b0*/  LDL R107, [R1+0x6a4] ;  /* 0x0006a400016b7983 */ /* 0x000f620000100800 */
[----:B--2---:R-:W-:-:S03]  /*64c0*/  @P0 IMAD.MOV.U32 R95, RZ, RZ, R106 ;  /* 0x000000ffff5f0224 */ /* 0x004fc600078e006a */
[----:B------:R-:W2:Y:S01]  /*64d0*/  LDL R106, [R1+0x698] ;  /* 0x00069800016a7983 */ /* 0x000ea20000100800 */
[----:B---3--:R-:W-:-:S03]  /*64e0*/  @P0 IMAD.MOV.U32 R94, RZ, RZ, R97 ;  /* 0x000000ffff5e0224 */ /* 0x008fc600078e0061 */
[----:B------:R-:W3:Y:S04]  /*64f0*/  LDL R97, [R1+0x69c] ;  /* 0x00069c0001617983 */ /* 0x000ee80000100800 */
[----:B------:R4:W3:Y:S02]  /*6500*/  @P0 LDG.E.U16 R122, desc[UR60][R94.64] ;  /* 0x0000003c5e7a0981 */ /* 0x0008e4000c1e1500 */
[----:B----4-:R-:W-:Y:S02]  /*6510*/  @P0 IMAD.MOV.U32 R95, RZ, RZ, R104 ;  /* 0x000000ffff5f0224 */ /* 0x010fe400078e0068 */
[----:B------:R-:W-:Y:S01]  /*6520*/  @P0 IMAD.MOV.U32 R94, RZ, RZ, R101 ;  /* 0x000000ffff5e0224 */ /* 0x000fe200078e0065 */
[----:B------:R-:W4:Y:S04]  /*6530*/  LDL R104, [R1+0x690] ;  /* 0x0006900001687983 */ /* 0x000f280000100800 */
[----:B------:R0:W3:Y:S04]  /*6540*/  @P0 LDG.E.U16 R120, desc[UR60][R94.64] ;  /* 0x0000003c5e780981 */ /* 0x0000e8000c1e1500 */
[----:B------:R-:W4:Y:S01]  /*6550*/  LDL R101, [R1+0x694] ;  /* 0x0006940001657983 */ /* 0x000f220000100800 */
[----:B0-----:R-:W-:-:S02]  /*6560*/  @P1 IMAD.MOV.U32 R95, RZ, RZ, R119 ;  /* 0x000000ffff5f1224 */ /* 0x001fc400078e0077 */
[----:B------:R-:W-:-:S05]  /*6570*/  @P1 IMAD.MOV.U32 R94, RZ, RZ, R116 ;  /* 0x000000ffff5e1224 */ /* 0x000fca00078e0074 */
[----:B------:R5:W4:Y:S01]  /*6580*/  @P1 LDG.E.U16 R117, desc[UR60][R94.64] ;  /* 0x0000003c5e751981 */ /* 0x000b22000c1e1500 */
[----:B------:R-:W-:Y:S02]  /*6590*/  ISETP.GT.AND P2, PT, R148, 0x1a, PT ;  /* 0x0000001a9400780c */ /* 0x000fe40003f44270 */
[----:B------:R-:W-:Y:S02]  /*65a0*/  PRMT R121, RZ, 0x7610, R121 ;  /* 0x00007610ff797816 */ /* 0x000fe40000000079 */
[----:B------:R-:W-:Y:S01]  /*65b0*/  PRMT R105, RZ, 0x7610, R105 ;  /* 0x00007610ff697816 */ /* 0x000fe20000000069 */
[----:B-----5:R-:W-:Y:S02]  /*65c0*/  @P1 IMAD.MOV.U32 R95, RZ, RZ, R113 ;  /* 0x000000ffff5f1224 */ /* 0x020fe400078e0071 */
[----:B------:R-:W-:-:S05]  /*65d0*/  @P1 IMAD.MOV.U32 R94, RZ, RZ, R107 ;  /* 0x000000ffff5e1224 */ /* 0x000fca00078e006b */
[----:B------:R2:W5:Y:S02]  /*65e0*/  @P1 LDG.E.U16 R121, desc[UR60][R94.64] ;  /* 0x0000003c5e791981 */ /* 0x000564000c1e1500 */
[----:B--2---:R-:W-:Y:S02]  /*65f0*/  @P2 IMAD.MOV.U32 R95, RZ, RZ, R106 ;  /* 0x000000ffff5f2224 */ /* 0x004fe400078e006a */
[----:B---3--:R0:W-:Y:S04]  /*6600*/  STL [R1+0x10], R120 ;  /* 0x0000107801007387 */ /* 0x0081e80000100800 */
[----:B------:R-:W2:Y:S04]  /*6610*/  LDL R119, [R1+0x68c] ;  /* 0x00068c0001777983 */ /* 0x000ea80000100800 */
[----:B------:R-:W3:Y:S04]  /*6620*/  LDL R116, [R1+0x684] ;  /* 0x0006840001747983 */ /* 0x000ee80000100800 */
[----:B0-----:R-:W5:Y:S04]  /*6630*/  LDL R120, [R1+0x688] ;  /* 0x0006880001787983 */ /* 0x001f680000100800 */
[----:B----4-:R0:W-:Y:S01]  /*6640*/  STL [R1+0x4c], R117 ;  /* 0x00004c7501007387 */ /* 0x0101e20000100800 */
[----:B------:R-:W-:Y:S01]  /*6650*/  @P2 IMAD.MOV.U32 R94, RZ, RZ, R97 ;  /* 0x000000ffff5e2224 */ /* 0x000fe200078e0061 */
[----:B------:R-:W-:-:S02]  /*6660*/  ISETP.GT.AND P0, PT, R148, 0x1b, PT ;  /* 0x0000001b9400780c */ /* 0x000fc40003f04270 */
[----:B------:R-:W-:Y:S01]  /*6670*/  PRMT R100, RZ, 0x7610, R100 ;  /* 0x00007610ff647816 */ /* 0x000fe20000000064 */
[----:B------:R-:W4:Y:S04]  /*6680*/  LDL R113, [R1+0x678] ;  /* 0x0006780001717983 */ /* 0x000f280000100800 */
[----:B------:R1:W4:Y:S04]  /*6690*/  @P2 LDG.E.U16 R105, desc[UR60][R94.64] ;  /* 0x0000003c5e692981 */ /* 0x000328000c1e1500 */
[----:B0-----:R-:W4:Y:S01]  /*66a0*/  LDL R117, [R1+0x680] ;  /* 0x0006800001757983 */ /* 0x001f220000100800 */
[----:B------:R-:W-:-:S02]  /*66b0*/  PRMT R118, RZ, 0x7610, R118 ;  /* 0x00007610ff767816 */ /* 0x000fc40000000076 */
[----:B------:R-:W-:Y:S01]  /*66c0*/  PRMT R114, RZ, 0x7610, R114 ;  /* 0x00007610ff727816 */ /* 0x000fe20000000072 */
[----:B------:R-:W4:Y:S01]  /*66d0*/  LDL R107, [R1+0x67c] ;  /* 0x00067c00016b7983 */ /* 0x000f220000100800 */
[----:B-1----:R-:W-:Y:S02]  /*66e0*/  @P2 IMAD.MOV.U32 R94, RZ, RZ, R101 ;  /* 0x000000ffff5e2224 */ /* 0x002fe400078e0065 */
[----:B------:R-:W-:-:S05]  /*66f0*/  @P2 IMAD.MOV.U32 R95, RZ, RZ, R104 ;  /* 0x000000ffff5f2224 */ /* 0x000fca00078e0068 */
[----:B------:R2:W4:Y:S04]  /*6700*/  @P2 LDG.E.U16 R100, desc[UR60][R94.64] ;  /* 0x0000003c5e642981 */ /* 0x000528000c1e1500 */
[----:B------:R-:W-:Y:S04]  /*6710*/  STL [R1+0x10c], R124 ;  /* 0x00010c7c01007387 */ /* 0x000fe80000100800 */
[----:B------:R-:W4:Y:S04]  /*6720*/  LDL R106, [R1+0x670] ;  /* 0x00067000016a7983 */ /* 0x000f280000100800 */
[----:B------:R-:W4:Y:S04]  /*6730*/  LDL R97, [R1+0x674] ;  /* 0x0006740001617983 */ /* 0x000f280000100800 */
[----:B------:R-:W-:Y:S01]  /*6740*/  STL [R1+0x104], R123 ;  /* 0x0001047b01007387 */ /* 0x000fe20000100800 */
[----:B--2---:R-:W-:-:S02]  /*6750*/  @P0 IMAD.MOV.U32 R94, RZ, RZ, R119 ;  /* 0x000000ffff5e0224 */ /* 0x004fc400078e0077 */
[----:B-----5:R-:W-:-:S05]  /*6760*/  @P0 IMAD.MOV.U32 R95, RZ, RZ, R120 ;  /* 0x000000ffff5f0224 */ /* 0x020fca00078e0078 */
[----:B------:R3:W2:Y:S02]  /*6770*/  @P0 LDG.E.U16 R118, desc[UR60][R94.64] ;  /* 0x0000003c5e760981 */ /* 0x0006a4000c1e1500 */
[----:B---3--:R-:W-:Y:S02]  /*6780*/  @P0 IMAD.MOV.U32 R94, RZ, RZ, R116 ;  /* 0x000000ffff5e0224 */ /* 0x008fe400078e0074 */
[----:B----4-:R-:W-:-:S05]  /*6790*/  @P0 IMAD.MOV.U32 R95, RZ, RZ, R117 ;  /* 0x000000ffff5f0224 */ /* 0x010fca00078e0075 */
[----:B------:R0:W3:Y:S04]  /*67a0*/  @P0 LDG.E.U16 R114, desc[UR60][R94.64] ;  /* 0x0000003c5e720981 */ /* 0x0000e8000c1e1500 */
[----:B------:R1:W-:Y:S04]  /*67b0*/  STL [R1+0x68], R105 ;  /* 0x0000686901007387 */ /* 0x0003e80000100800 */
[----:B-1----:R-:W4:Y:S04]  /*67c0*/  LDL R105, [R1+0x668] ;  /* 0x0006680001697983 */ /* 0x002f280000100800 */
[----:B------:R-:W-:Y:S04]  /*67d0*/  STL [R1+0x14], R122 ;  /* 0x0000147a01007387 */ /* 0x000fe80000100800 */
[----:B------:R-:W5:Y:S01]  /*67e0*/  LDL R104, [R1+0x66c] ;  /* 0x00066c0001687983 */ /* 0x000f620000100800 */
[----:B------:R-:W-:-:S03]  /*67f0*/  ISETP.GT.AND P1, PT, R148, 0x1c, PT ;  /* 0x0000001c9400780c */ /* 0x000fc60003f24270 */
[----:B------:R-:W5:Y:S04]  /*6800*/  LDL R101, [R1+0x660] ;  /* 0x0006600001657983 */ /* 0x000f680000100800 */
[----:B------:R1:W-:Y:S04]  /*6810*/  STL [R1+0x64], R100 ;  /* 0x0000646401007387 */ /* 0x0003e80000100800 */
[----:B-1----:R-:W5:Y:S01]  /*6820*/  LDL R100, [R1+0x664] ;  /* 0x0006640001647983 */ /* 0x002f620000100800 */
[----:B------:R-:W-:Y:S01]  /*6830*/  PRMT R5, RZ, 0x7610, R5 ;  /* 0x00007610ff057816 */ /* 0x000fe20000000005 */
[----:B0-----:R-:W-:-:S02]  /*6840*/  @P1 IMAD.MOV.U32 R94, RZ, RZ, R107 ;  /* 0x000000ffff5e1224 */ /* 0x001fc400078e006b */
[----:B------:R-:W-:Y:S01]  /*6850*/  @P1 IMAD.MOV.U32 R95, RZ, RZ, R113 ;  /* 0x000000ffff5f1224 */ /* 0x000fe200078e0071 */
[----:B------:R-:W-:-:S04]  /*6860*/  ISETP.GT.AND P2, PT, R148, 0x1d, PT ;  /* 0x0000001d9400780c */ /* 0x000fc80003f44270 */
[----:B------:R0:W5:Y:S01]  /*6870*/  @P1 LDG.E.U16 R5, desc[UR60][R94.64] ;  /* 0x0000003c5e051981 */ /* 0x000162000c1e1500 */
[----:B------:R-:W-:Y:S02]  /*6880*/  PRMT R93, RZ, 0x7610, R93 ;  /* 0x00007610ff5d7816 */ /* 0x000fe4000000005d */
[----:B------:R-:W-:Y:S01]  /*6890*/  PRMT R10, RZ, 0x7610, R10 ;  /* 0x00007610ff0a7816 */ /* 0x000fe2000000000a */
[----:B0-----:R-:W-:Y:S02]  /*68a0*/  @P1 IMAD.MOV.U32 R94, RZ, RZ, R97 ;  /* 0x000000ffff5e1224 */ /* 0x001fe400078e0061 */
[----:B------:R-:W-:-:S05]  /*68b0*/  @P1 IMAD.MOV.U32 R95, RZ, RZ, R106 ;  /* 0x000000ffff5f1224 */ /* 0x000fca00078e006a */
[----:B------:R4:W5:Y:S04]  /*68c0*/  @P1 LDG.E.U16 R93, desc[UR60][R94.64] ;  /* 0x0000003c5e5d1981 */ /* 0x000968000c1e1500 */
[----:B--2---:R0:W-:Y:S04]  /*68d0*/  STL [R1+0x44], R118 ;  /* 0x0000447601007387 */ /* 0x0041e80000100800 */
[----:B------:R-:W2:Y:S04]  /*68e0*/  LDL R117, [R1+0x65c] ;  /* 0x00065c0001757983 */ /* 0x000ea80000100800 */
[----:B------:R-:W2:Y:S04]  /*68f0*/  LDL R116, [R1+0x650] ;  /* 0x0006500001747983 */ /* 0x000ea80000100800 */
[----:B0-----:R-:W2:Y:S04]  /*6900*/  LDL R118, [R1+0x658] ;  /* 0x0006580001767983 */ /* 0x001ea80000100800 */
[----:B---3--:R0:W-:Y:S04]  /*6910*/  STL [R1+0x40], R114 ;  /* 0x0000407201007387 */ /* 0x0081e80000100800 */
[----:B0-----:R-:W3:Y:S01]  /*6920*/  LDL R114, [R1+0x654] ;  /* 0x0006540001727983 */ /* 0x001ee20000100800 */
[----:B----4-:R-:W-:-:S02]  /*6930*/  @P2 IMAD.MOV.U32 R95, RZ, RZ, R105 ;  /* 0x000000ffff5f2224 */ /* 0x010fc400078e0069 */
[----:B-----5:R-:W-:-:S05]  /*6940*/  @P2 IMAD.MOV.U32 R94, RZ, RZ, R104 ;  /* 0x000000ffff5e2224 */ /* 0x020fca00078e0068 */
[----:B------:R0:W4:Y:S01]  /*6950*/  @P2 LDG.E.U16 R10, desc[UR60][R94.64] ;  /* 0x0000003c5e0a2981 */ /* 0x000122000c1e1500 */
[----:B------:R-:W-:Y:S02]  /*6960*/  ISETP.GT.AND P0, PT, R148, 0x1e, PT ;  /* 0x0000001e9400780c */ /* 0x000fe40003f04270 */
[----:B------:R-:W-:Y:S02]  /*6970*/  PRMT R4, RZ, 0x7610, R4 ;  /* 0x00007610ff047816 */ /* 0x000fe40000000004 */
[----:B------:R-:W-:Y:S01]  /*6980*/  PRMT R12, RZ, 0x7610, R12 ;  /* 0x00007610ff0c7816 */ /* 0x000fe2000000000c */
[----:B0-----:R-:W-:Y:S02]  /*6990*/  @P2 IMAD.MOV.U32 R95, RZ, RZ, R101 ;  /* 0x000000ffff5f2224 */ /* 0x001fe400078e0065 */
[----:B------:R-:W-:-:S05]  /*69a0*/  @P2 IMAD.MOV.U32 R94, RZ, RZ, R100 ;  /* 0x000000ffff5e2224 */ /* 0x000fca00078e0064 */
[----:B------:R2:W5:Y:S01]  /*69b0*/  @P2 LDG.E.U16 R4, desc[UR60][R94.64] ;  /* 0x0000003c5e042981 */ /* 0x000562000c1e1500 */
[----:B------:R-:W-:-:S03]  /*69c0*/  PRMT R89, RZ, 0x7610, R89 ;  /* 0x00007610ff597816 */ /* 0x000fc60000000059 */
[----:B------:R-:W-:Y:S04]  /*69d0*/  STL [R1+0x48], R121 ;  /* 0x0000487901007387 */ /* 0x000fe80000100800 */
[----:B------:R-:W-:Y:S04]  /*69e0*/  STL [R1+0x910], R5 ;  /* 0x0009100501007387 */ /* 0x000fe80000100800 */
[----:B------:R-:W5:Y:S04]  /*69f0*/  LDL R113, [R1+0x648] ;  /* 0x0006480001717983 */ /* 0x000f680000100800 */
[----:B------:R-:W5:Y:S04]  /*6a00*/  LDL R97, [R1+0x64c] ;  /* 0x00064c0001617983 */ /* 0x000f680000100800 */
[----:B------:R-:W-:Y:S04]  /*6a10*/  STL [R1+0x914], R93 ;  /* 0x0009145d01007387 */ /* 0x000fe80000100800 */
[----:B------:R-:W5:Y:S04]  /*6a20*/  LDL R105, [R1+0x640] ;  /* 0x0006400001697983 */ /* 0x000f680000100800 */
[----:B------:R-:W5:Y:S01]  /*6a30*/  LDL R104, [R1+0x644] ;  /* 0x0006440001687983 */ /* 0x000f620000100800 */
[----:B--2---:R-:W-:-:S02]  /*6a40*/  @P0 IMAD.MOV.U32 R94, RZ, RZ, R117 ;  /* 0x000000ffff5e0224 */ /* 0x004fc400078e0075 */
[----:B------:R-:W-:-:S05]  /*6a50*/  @P0 IMAD.MOV.U32 R95, RZ, RZ, R118 ;  /* 0x000000ffff5f0224 */ /* 0x000fca00078e0076 */
[----:B------:R0:W2:Y:S02]  /*6a60*/  @P0 LDG.E.U16 R12, desc[UR60][R94.64] ;  /* 0x0000003c5e0c0981 */ /* 0x0000a4000c1e1500 */
[----:B0-----:R-:W-:Y:S02]  /*6a70*/  @P0 IMAD.MOV.U32 R95, RZ, RZ, R116 ;  /* 0x000000ffff5f0224 */ /* 0x001fe400078e0074 */
[----:B---3--:R-:W-:-:S05]  /*6a80*/  @P0 IMAD.MOV.U32 R94, RZ, RZ, R114 ;  /* 0x000000ffff5e0224 */ /* 0x008fca00078e0072 */
[----:B------:R0:W3:Y:S04]  /*6a90*/  @P0 LDG.E.U16 R89, desc[UR60][R94.64] ;  /* 0x0000003c5e590981 */ /* 0x0000e8000c1e1500 */
[----:B----4-:R-:W-:Y:S04]  /*6aa0*/  STL [R1+0x918], R10 ;  /* 0x0009180a01007387 */ /* 0x010fe80000100800 */
[----:B------:R-:W4:Y:S04]  /*6ab0*/  LDL R101, [R1+0x638] ;  /* 0x0006380001657983 */ /* 0x000f280000100800 */
[----:B------:R-:W4:Y:S01]  /*6ac0*/  LDL R100, [R1+0x63c] ;  /* 0x00063c0001647983 */ /* 0x000f220000100800 */
[----:B------:R-:W-:-:S03]  /*6ad0*/  ISETP.GT.AND P1, PT, R148, 0x1f, PT ;  /* 0x0000001f9400780c */ /* 0x000fc60003f24270 */
[----:B------:R-:W4:Y:S04]  /*6ae0*/  LDL R107, [R1+0x630] ;  /* 0x00063000016b7983 */ /* 0x000f280000100800 */
[----:B------:R-:W4:Y:S04]  /*6af0*/  LDL R106, [R1+0x634] ;  /* 0x00063400016a7983 */ /* 0x000f280000100800 */
[----:B-----5:R-:W-:Y:S01]  /*6b00*/  STL [R1+0x91c], R4 ;  /* 0x00091c0401007387 */ /* 0x020fe20000100800 */
[----:B------:R-:W-:Y:S02]  /*6b10*/  PRMT R112, RZ, 0x7610, R112 ;  /* 0x00007610ff707816 */ /* 0x000fe40000000070 */
[----:B------:R-:W-:Y:S01]  /*6b20*/  ISETP.GT.AND P2, PT, R148, 0x20, PT ;  /* 0x000000209400780c */ /* 0x000fe20003f44270 */
[----:B0-----:R-:W-:-:S02]  /*6b30*/  @P1 IMAD.MOV.U32 R95, RZ, RZ, R113 ;  /* 0x000000ffff5f1224 */ /* 0x001fc400078e0071 */
[----:B------:R-:W-:-:S05]  /*6b40*/  @P1 IMAD.MOV.U32 R94, RZ, RZ, R97 ;  /* 0x000000ffff5e1224 */ /* 0x000fca00078e0061 */
[----:B------:R0:W5:Y:S01]  /*6b50*/  @P1 LDG.E.U16 R112, desc[UR60][R94.64] ;  /* 0x0000003c5e701981 */ /* 0x000162000c1e1500 */
[----:B------:R-:W-:Y:S02]  /*6b60*/  PRMT R140, RZ, 0x7610, R140 ;  /* 0x00007610ff8c7816 */ /* 0x000fe4000000008c */
[----:B------:R-:W-:Y:S01]  /*6b70*/  PRMT R108, RZ, 0x7610, R108 ;  /* 0x00007610ff6c7816 */ /* 0x000fe2000000006c */
[----:B0-----:R-:W-:Y:S02]  /*6b80*/  @P1 IMAD.MOV.U32 R94, RZ, RZ, R104 ;  /* 0x000000ffff5e1224 */ /* 0x001fe400078e0068 */
[----:B------:R-:W-:-:S05]  /*6b90*/  @P1 IMAD.MOV.U32 R95, RZ, RZ, R105 ;  /* 0x000000ffff5f1224 */ /* 0x000fca00078e0069 */
[----:B------:R4:W5:Y:S04]  /*6ba0*/  @P1 LDG.E.U16 R140, desc[UR60][R94.64] ;  /* 0x0000003c5e8c1981 */ /* 0x000968000c1e1500 */
[----:B--2---:R-:W-:Y:S04]  /*6bb0*/  STL [R1+0x920], R12 ;  /* 0x0009200c01007387 */ /* 0x004fe80000100800 */
[----:B------:R-:W2:Y:S04]  /*6bc0*/  LDL R117, [R1+0x628] ;  /* 0x0006280001757983 */ /* 0x000ea80000100800 */
[----:B------:R-:W2:Y:S04]  /*6bd0*/  LDL R116, [R1+0x62c] ;  /* 0x00062c0001747983 */ /* 0x000ea80000100800 */
[----:B---3--:R-:W-:Y:S04]  /*6be0*/  STL [R1+0x924], R89 ;  /* 0x0009245901007387 */ /* 0x008fe80000100800 */
[----:B------:R-:W3:Y:S04]  /*6bf0*/  LDL R114, [R1+0x620] ;  /* 0x0006200001727983 */ /* 0x000ee80000100800 */
[----:B------:R-:W3:Y:S01]  /*6c00*/  LDL R97, [R1+0x624] ;  /* 0x0006240001617983 */ /* 0x000ee20000100800 */
[----:B----4-:R-:W-:-:S02]  /*6c10*/  @P2 IMAD.MOV.U32 R95, RZ, RZ, R101 ;  /* 0x000000ffff5f2224 */ /* 0x010fc400078e0065 */
[----:B------:R-:W-:-:S05]  /*6c20*/  @P2 IMAD.MOV.U32 R94, RZ, RZ, R100 ;  /* 0x000000ffff5e2224 */ /* 0x000fca00078e0064 */
[----:B------:R0:W4:Y:S01]  /*6c30*/  @P2 LDG.E.U16 R108, desc[UR60][R94.64] ;  /* 0x0000003c5e6c2981 */ /* 0x000122000c1e1500 */
[----:B------:R-:W-:Y:S02]  /*6c40*/  ISETP.GT.AND P0, PT, R148, 0x21, PT ;  /* 0x000000219400780c */ /* 0x000fe40003f04270 */
[----:B------:R-:W-:Y:S01]  /*6c50*/  PRMT R99, RZ, 0x7610, R99 ;  /* 0x00007610ff637816 */ /* 0x000fe20000000063 */
[----:B0-----:R-:W-:Y:S02]  /*6c60*/  @P2 IMAD.MOV.U32 R94, RZ, RZ, R106 ;  /* 0x000000ffff5e2224 */ /* 0x001fe400078e006a */
[----:B------:R-:W-:Y:S01]  /*6c70*/  @P2 IMAD.MOV.U32 R95, RZ, RZ, R107 ;  /* 0x000000ffff5f2224 */ /* 0x000fe200078e006b */
[----:B------:R-:W-:-:S04]  /*6c80*/  PRMT R115, RZ, 0x7610, R115 ;  /* 0x00007610ff737816 */ /* 0x000fc80000000073 */
[----:B------:R2:W4:Y:S01]  /*6c90*/  @P2 LDG.E.U16 R99, desc[UR60][R94.64] ;  /* 0x0000003c5e632981 */ /* 0x000522000c1e1500 */
[----:B------:R-:W-:-:S03]  /*6ca0*/  PRMT R96, RZ, 0x7610, R96 ;  /* 0x00007610ff607816 */ /* 0x000fc60000000060 */
[----:B-----5:R0:W-:Y:S04]  /*6cb0*/  STL [R1+0xdc], R112 ;  /* 0x0000dc7001007387 */ /* 0x0201e80000100800 */
[----:B------:R-:W5:Y:S04]  /*6cc0*/  LDL R113, [R1+0x618] ;  /* 0x0006180001717983 */ /* 0x000f680000100800 */
[----:B------:R-:W5:Y:S04]  /*6cd0*/  LDL R105, [R1+0x610] ;  /* 0x0006100001697983 */ /* 0x000f680000100800 */
[----:B0-----:R-:W5:Y:S04]  /*6ce0*/  LDL R112, [R1+0x61c] ;  /* 0x00061c0001707983 */ /* 0x001f680000100800 */
[----:B------:R-:W5:Y:S04]  /*6cf0*/  LDL R104, [R1+0x614] ;  /* 0x0006140001687983 */ /* 0x000f680000100800 */
[----:B------:R-:W-:Y:S04]  /*6d00*/  STL [R1+0x8a0], R140 ;  /* 0x0008a08c01007387 */ /* 0x000fe80000100800 */
[----:B------:R-:W5:Y:S04]  /*6d10*/  LDL R101, [R1+0x608] ;  /* 0x0006080001657983 */ /* 0x000f680000100800 */
[----:B------:R-:W5:Y:S01]  /*6d20*/  LDL R100, [R1+0x60c] ;  /* 0x00060c0001647983 */ /* 0x000f620000100800 */
[----:B--2---:R-:W-:-:S02]  /*6d30*/  @P0 IMAD.MOV.U32 R95, RZ, RZ, R117 ;  /* 0x000000ffff5f0224 */ /* 0x004fc400078e0075 */
[----:B------:R-:W-:-:S05]  /*6d40*/  @P0 IMAD.MOV.U32 R94, RZ, RZ, R116 ;  /* 0x000000ffff5e0224 */ /* 0x000fca00078e0074 */
[----:B------:R3:W2:Y:S02]  /*6d50*/  @P0 LDG.E.U16 R115, desc[UR60][R94.64] ;  /* 0x0000003c5e730981 */ /* 0x0006a4000c1e1500 */
[----:B---3--:R-:W-:Y:S02]  /*6d60*/  @P0 IMAD.MOV.U32 R95, RZ, RZ, R114 ;  /* 0x000000ffff5f0224 */ /* 0x008fe400078e0072 */
[----:B------:R-:W-:-:S05]  /*6d70*/  @P0 IMAD.MOV.U32 R94, RZ, RZ, R97 ;  /* 0x000000ffff5e0224 */ /* 0x000fca00078e0061 */
[----:B------:R5:W3:Y:S04]  /*6d80*/  @P0 LDG.E.U16 R96, desc[UR60][R94.64] ;  /* 0x0000003c5e600981 */ /* 0x000ae8000c1e1500 */
[----:B----4-:R0:W-:Y:S04]  /*6d90*/  STL [R1+0xc], R108 ;  /* 0x00000c6c01007387 */ /* 0x0101e80000100800 */
[----:B------:R-:W4:Y:S01]  /*6da0*/  LDL R107, [R1+0x604] ;  /* 0x00060400016b7983 */ /* 0x000f220000100800 */
[----:B------:R-:W-:-:S03]  /*6db0*/  ISETP.GT.AND P1, PT, R148, 0x22, PT ;  /* 0x000000229400780c */ /* 0x000fc60003f24270 */
[----:B------:R-:W2:Y:S04]  /*6dc0*/  LDL R106, [R1+0x5f8] ;  /* 0x0005f800016a7983 */ /* 0x000ea80000100800 */
[----:B0-----:R-:W2:Y:S04]  /*6dd0*/  LDL R108, [R1+0x600] ;  /* 0x00060000016c7983 */ /* 0x001ea80000100800 */
[----:B------:R0:W-:Y:S01]  /*6de0*/  STL [R1+0x8], R99 ;  /* 0x0000086301007387 */ /* 0x0001e20000100800 */
[----:B------:R-:W-:Y:S02]  /*6df0*/  ISETP.GT.AND P2, PT, R148, 0x23, PT ;  /* 0x000000239400780c */ /* 0x000fe40003f44270 */
[----:B------:R-:W-:Y:S01]  /*6e00*/  PRMT R110, RZ, 0x7610, R110 ;  /* 0x00007610ff6e7816 */ /* 0x000fe2000000006e */
[----:B------:R-:W2:Y:S04]  /*6e10*/  LDL R97, [R1+0x5f0] ;  /* 0x0005f00001617983 */ /* 0x000ea80000100800 */
[----:B0-----:R-:W2:Y:S01]  /*6e20*/  LDL R99, [R1+0x5fc] ;  /* 0x0005fc0001637983 */ /* 0x001ea20000100800 */
[----:B-----5:R-:W-:Y:S01]  /*6e30*/  @P1 IMAD.MOV.U32 R95, RZ, RZ, R113 ;  /* 0x000000ffff5f1224 */ /* 0x020fe200078e0071 */
[----:B------:R-:W-:Y:S01]  /*6e40*/  PRMT R109, RZ, 0x7610, R109 ;  /* 0x00007610ff6d7816 */ /* 0x000fe2000000006d */
[----:B------:R-:W-:-:S05]  /*6e50*/  @P1 IMAD.MOV.U32 R94, RZ, RZ, R112 ;  /* 0x000000ffff5e1224 */ /* 0x000fca00078e0070 */
[----:B------:R0:W5:Y:S01]  /*6e60*/  @P1 LDG.E.U16 R110, desc[UR60][R94.64] ;  /* 0x0000003c5e6e1981 */ /* 0x000162000c1e1500 */
[----:B------:R-:W-:Y:S01]  /*6e70*/  PRMT R4, RZ, 0x7610, R4 ;  /* 0x00007610ff047816 */ /* 0x000fe20000000004 */
[----:B0-----:R-:W-:Y:S02]  /*6e80*/  @P1 IMAD.MOV.U32 R94, RZ, RZ, R104 ;  /* 0x000000ffff5e1224 */ /* 0x001fe400078e0068 */
[----:B------:R-:W-:-:S05]  /*6e90*/  @P1 IMAD.MOV.U32 R95, RZ, RZ, R105 ;  /* 0x000000ffff5f1224 */ /* 0x000fca00078e0069 */
[----:B------:R0:W5:Y:S01]  /*6ea0*/  @P1 LDG.E.U16 R109, desc[UR60][R94.64] ;  /* 0x0000003c5e6d1981 */ /* 0x000162000c1e1500 */
[----:B------:R-:W-:Y:S01]  /*6eb0*/  PRMT R10, RZ, 0x7610, R10 ;  /* 0x00007610ff0a7816 */ /* 0x000fe2000000000a */
[----:B0-----:R-:W-:Y:S02]  /*6ec0*/  @P2 IMAD.MOV.U32 R94, RZ, RZ, R100 ;  /* 0x000000ffff5e2224 */ /* 0x001fe400078e0064 */
[----:B------:R-:W-:-:S05]  /*6ed0*/  @P2 IMAD.MOV.U32 R95, RZ, RZ, R101 ;  /* 0x000000ffff5f2224 */ /* 0x000fca00078e0065 */
[----:B------:R4:W5:Y:S04]  /*6ee0*/  @P2 LDG.E.U16 R4, desc[UR60][R94.64] ;  /* 0x0000003c5e042981 */ /* 0x000968000c1e1500 */
[----:B---3--:R0:W-:Y:S01]  /*6ef0*/  STL [R1+0x38], R96 ;  /* 0x0000386001007387 */ /* 0x0081e20000100800 */
[----:B------:R-:W-:Y:S02]  /*6f00*/  ISETP.GT.AND P0, PT, R148, 0x24, PT ;  /* 0x000000249400780c */ /* 0x000fe40003f04270 */
[----:B------:R-:W-:Y:S01]  /*6f10*/  PRMT R90, RZ, 0x7610, R90 ;  /* 0x00007610ff5a7816 */ /* 0x000fe2000000005a */
[----:B------:R-:W3:Y:S01]  /*6f20*/  LDL R105, [R1+0x5e8] ;  /* 0x0005e80001697983 */ /* 0x000ee20000100800 */
[----:B------:R-:W-:-:S03]  /*6f30*/  PRMT R13, RZ, 0x7610, R13 ;  /* 0x00007610ff0d7816 */ /* 0x000fc6000000000d */
[----:B------:R-:W3:Y:S04]  /*6f40*/  LDL R104, [R1+0x5ec] ;  /* 0x0005ec0001687983 */ /* 0x000ee80000100800 */
[----:B0-----:R-:W3:Y:S01]  /*6f50*/  LDL R96, [R1+0x5f4] ;  /* 0x0005f40001607983 */ /* 0x001ee20000100800 */
[----:B----4-:R-:W-:-:S03]  /*6f60*/  @P2 IMAD.MOV.U32 R94, RZ, RZ, R107 ;  /* 0x000000ffff5e2224 */ /* 0x010fc600078e006b */
[----:B------:R-:W4:Y:S04]  /*6f70*/  LDL R101, [R1+0x5e0] ;  /* 0x0005e00001657983 */ /* 0x000f280000100800 */
[----:B------:R-:W4:Y:S01]  /*6f80*/  LDL R100, [R1+0x5e4] ;  /* 0x0005e40001647983 */ /* 0x000f220000100800 */
[----:B--2---:R-:W-:-:S05]  /*6f90*/  @P2 IMAD.MOV.U32 R95, RZ, RZ, R108 ;  /* 0x000000ffff5f2224 */ /* 0x004fca00078e006c */
[----:B------:R0:W2:Y:S02]  /*6fa0*/  @P2 LDG.E.U16 R10, desc[UR60][R94.64] ;  /* 0x0000003c5e0a2981 */ /* 0x0000a4000c1e1500 */
[----:B0-----:R-:W-:Y:S02]  /*6fb0*/  @P0 IMAD.MOV.U32 R94, RZ, RZ, R99 ;  /* 0x000000ffff5e0224 */ /* 0x001fe400078e0063 */
[----:B------:R-:W-:-:S05]  /*6fc0*/  @P0 IMAD.MOV.U32 R95, RZ, RZ, R106 ;  /* 0x000000ffff5f0224 */ /* 0x000fca00078e006a */
[----:B------:R0:W4:Y:S02]  /*6fd0*/  @P0 LDG.E.U16 R90, desc[UR60][R94.64] ;  /* 0x0000003c5e5a0981 */ /* 0x000124000c1e1500 */
[----:B0-----:R-:W-:Y:S02]  /*6fe0*/  @P0 IMAD.MOV.U32 R95, RZ, RZ, R97 ;  /* 0x000000ffff5f0224 */ /* 0x001fe400078e0061 */
[----:B-----5:R-:W-:Y:S01]  /*6ff0*/  STL [R1+0x928], R4 ;  /* 0x0009280401007387 */ /* 0x020fe20000100800 */
[----:B---3--:R-:W-:-:S05]  /*7000*/  @P0 IMAD.MOV.U32 R94, RZ, RZ, R96 ;  /* 0x000000ffff5e0224 */ /* 0x008fca00078e0060 */
[----:B------:R0:W3:Y:S04]  /*7010*/  @P0 LDG.E.U16 R13, desc[UR60][R94.64] ;  /* 0x0000003c5e0d0981 */ /* 0x0000e8000c1e1500 */
[----:B--2---:R-:W-:Y:S04]  /*7020*/  STL [R1+0x92c], R10 ;  /* 0x00092c0a01007387 */ /* 0x004fe80000100800 */
[----:B------:R-:W2:Y:S04]  /*7030*/  LDL R113, [R1+0x5d8] ;  /* 0x0005d80001717983 */ /* 0x000ea80000100800 */
[----:B------:R-:W5:Y:S04]  /*7040*/  LDL R112, [R1+0x5dc] ;  /* 0x0005dc0001707983 */ /* 0x000f680000100800 */
[----:B------:R-:W-:Y:S04]  /*7050*/  STL [R1+0x3c], R115 ;  /* 0x00003c7301007387 */ /* 0x000fe80000100800 */
[----:B------:R1:W-:Y:S04]  /*7060*/  STL [R1+0x34], R110 ;  /* 0x0000346e01007387 */ /* 0x0003e80000100800 */
[----:B------:R-:W5:Y:S04]  /*7070*/  LDL R99, [R1+0x5d4] ;  /* 0x0005d40001637983 */ /* 0x000f680000100800 */
[----:B-1----:R-:W5:Y:S01]  /*7080*/  LDL R110, [R1+0x5d0] ;  /* 0x0005d000016e7983 */ /* 0x002f620000100800 */
[----:B------:R-:W-:-:S03]  /*7090*/  ISETP.GT.AND P1, PT, R148, 0x25, PT ;  /* 0x000000259400780c */ /* 0x000fc60003f24270 */
[----:B----4-:R-:W-:Y:S04]  /*70a0*/  STL [R1+0x930], R90 ;  /* 0x0009305a01007387 */ /* 0x010fe80000100800 */
[----:B------:R1:W-:Y:S04]  /*70b0*/  STL [R1+0x30], R109 ;  /* 0x0000306d01007387 */ /* 0x0003e80000100800 */
[----:B------:R-:W4:Y:S04]  /*70c0*/  LDL R107, [R1+0x5cc] ;  /* 0x0005cc00016b7983 */ /* 0x000f280000100800 */
[----:B------:R-:W4:Y:S04]  /*70d0*/  LDL R97, [R1+0x5c0] ;  /* 0x0005c00001617983 */ /* 0x000f280000100800 */
[----:B-1----:R-:W4:Y:S04]  /*70e0*/  LDL R109, [R1+0x5c8] ;  /* 0x0005c800016d7983 */ /* 0x002f280000100800 */
[----:B------:R-:W4:Y:S01]  /*70f0*/  LDL R96, [R1+0x5c4] ;  /* 0x0005c40001607983 */ /* 0x000f220000100800 */
[----:B0-----:R-:W-:Y:S01]  /*7100*/  @P1 IMAD.MOV.U32 R95, RZ, RZ, R105 ;  /* 0x000000ffff5f1224 */ /* 0x001fe200078e0069 */
[----:B------:R-:W-:Y:S01]  /*7110*/  ISETP.GT.AND P2, PT, R148, 0x26, PT ;  /* 0x000000269400780c */ /* 0x000fe20003f44270 */
[----:B------:R-:W-:Y:S01]  /*7120*/  @P1 IMAD.MOV.U32 R94, RZ, RZ, R104 ;  /* 0x000000ffff5e1224 */ /* 0x000fe200078e0068 */
[----:B------:R-:W-:-:S02]  /*7130*/  PRMT R9, RZ, 0x7610, R9 ;  /* 0x00007610ff097816 */ /* 0x000fc40000000009 */
[----:B------:R-:W-:-:S04]  /*7140*/  PRMT R2, RZ, 0x7610, R2 ;  /* 0x00007610ff027816 */ /* 0x000fc80000000002 */
[----:B------:R0:W4:Y:S01]  /*7150*/  @P1 LDG.E.U16 R9, desc[UR60][R94.64] ;  /* 0x0000003c5e091981 */ /* 0x000122000c1e1500 */
[----:B------:R-:W-:Y:S01]  /*7160*/  PRMT R111, RZ, 0x7610, R111 ;  /* 0x00007610ff6f7816 */ /* 0x000fe2000000006f */
[----:B0-----:R-:W-:Y:S02]  /*7170*/  @P1 IMAD.MOV.U32 R94, RZ, RZ, R100 ;  /* 0x000000ffff5e1224 */ /* 0x001fe400078e0064 */
[----:B------:R-:W-:-:S05]  /*7180*/  @P1 IMAD.MOV.U32 R95, RZ, RZ, R101 ;  /* 0x000000ffff5f1224 */ /* 0x000fca00078e0065 */
[----:B------:R2:W4:Y:S01]  /*7190*/  @P1 LDG.E.U16 R2, desc[UR60][R94.64] ;  /* 0x0000003c5e021981 */ /* 0x000522000c1e1500 */
[----:B------:R-:W-:-:S03]  /*71a0*/  PRMT R98, RZ, 0x7610, R98 ;  /* 0x00007610ff627816 */ /* 0x000fc60000000062 */
[----:B---3--:R-:W-:Y:S04]  /*71b0*/  STL [R1+0x934], R13 ;  /* 0x0009340d01007387 */ /* 0x008fe80000100800 */
[----:B------:R-:W3:Y:S04]  /*71c0*/  LDL R106, [R1+0x5b8] ;  /* 0x0005b800016a7983 */ /* 0x000ee80000100800 */
[----:B------:R-:W3:Y:S01]  /*71d0*/  LDL R105, [R1+0x5bc] ;  /* 0x0005bc0001697983 */ /* 0x000ee20000100800 */
[----:B--2---:R-:W-:Y:S02]  /*71e0*/  @P2 IMAD.MOV.U32 R95, RZ, RZ, R113 ;  /* 0x000000ffff5f2224 */ /* 0x004fe400078e0071 */
[----:B-----5:R-:W-:-:S05]  /*71f0*/  @P2 IMAD.MOV.U32 R94, RZ, RZ, R112 ;  /* 0x000000ffff5e2224 */ /* 0x020fca00078e0070 */
[----:B------:R0:W2:Y:S02]  /*7200*/  @P2 LDG.E.U16 R111, desc[UR60][R94.64] ;  /* 0x0000003c5e6f2981 */ /* 0x0000a4000c1e1500 */
[----:B0-----:R-:W-:Y:S02]  /*7210*/  @P2 IMAD.MOV.U32 R94, RZ, RZ, R99 ;  /* 0x000000ffff5e2224 */ /* 0x001fe400078e0063 */
[----:B------:R-:W-:-:S05]  /*7220*/  @P2 IMAD.MOV.U32 R95, RZ, RZ, R110 ;  /* 0x000000ffff5f2224 */ /* 0x000fca00078e006e */
[----:B------:R4:W5:Y:S01]  /*7230*/  @P2 LDG.E.U16 R98, desc[UR60][R94.64] ;  /* 0x0000003c5e622981 */ /* 0x000962000c1e1500 */
[C---:B------:R-:W-:Y:S02]  /*7240*/  ISETP.GT.AND P0, PT, R148.reuse, 0x27, PT ;  /* 0x000000279400780c */ /* 0x040fe40003f04270 */
[----:B------:R-:W-:Y:S02]  /*7250*/  ISETP.GT.AND P1, PT, R148, 0x28, PT ;  /* 0x000000289400780c */ /* 0x000fe40003f24270 */
[----:B------:R-:W-:Y:S02]  /*7260*/  PRMT R141, RZ, 0x7610, R141 ;  /* 0x00007610ff8d7816 */ /* 0x000fe4000000008d */
[----:B------:R-:W-:-:S07]  /*7270*/  PRMT R142, RZ, 0x7610, R142 ;  /* 0x00007610ff8e7816 */ /* 0x000fce000000008e */
[----:B----4-:R-:W-:Y:S02]  /*7280*/  @P0 IMAD.MOV.U32 R94, RZ, RZ, R107 ;  /* 0x000000ffff5e0224 */ /* 0x010fe400078e006b */
[----:B------:R-:W-:-:S05]  /*7290*/  @P0 IMAD.MOV.U32 R95, RZ, RZ, R109 ;  /* 0x000000ffff5f0224 */ /* 0x000fca00078e006d */
[----:B------:R0:W4:Y:S01]  /*72a0*/  @P0 LDG.E.U16 R141, desc[UR60][R94.64] ;  /* 0x0000003c5e8d0981 */ /* 0x000122000c1e1500 */
[----:B------:R-:W-:Y:S01]  /*72b0*/  PRMT R102, RZ, 0x7610, R102 ;  /* 0x00007610ff667816 */ /* 0x000fe20000000066 */
[----:B0-----:R-:W-:Y:S02]  /*72c0*/  @P0 IMAD.MOV.U32 R94, RZ, RZ, R96 ;  /* 0x000000ffff5e0224 */ /* 0x001fe400078e0060 */
[----:B------:R-:W-:-:S05]  /*72d0*/  @P0 IMAD.MOV.U32 R95, RZ, RZ, R97 ;  /* 0x000000ffff5f0224 */ /* 0x000fca00078e0061 */
[----:B------:R3:W2:Y:S04]  /*72e0*/  @P0 LDG.E.U16 R142, desc[UR60][R94.64] ;  /* 0x0000003c5e8e0981 */ /* 0x0006a8000c1e1500 */
[----:B------:R-:W-:Y:S04]  /*72f0*/  STL [R1+0x938], R9 ;  /* 0x0009380901007387 */ /* 0x000fe80000100800 */
[----:B------:R-:W2:Y:S04]  /*7300*/  LDL R108, [R1+0x5b0] ;  /* 0x0005b000016c7983 */ /* 0x000ea80000100800 */
[----:B------:R-:W2:Y:S04]  /*7310*/  LDL R104, [R1+0x5b4] ;  /* 0x0005b40001687983 */ /* 0x000ea80000100800 */
[----:B------:R-:W2:Y:S04]  /*7320*/  LDL R101, [R1+0x5a8] ;  /* 0x0005a80001657983 */ /* 0x000ea80000100800 */
[----:B------:R-:W2:Y:S04]  /*7330*/  LDL R100, [R1+0x5ac] ;  /* 0x0005ac0001647983 */ /* 0x000ea80000100800 */
[----:B------:R-:W-:Y:S04]  /*7340*/  STL [R1+0x93c], R2 ;  /* 0x00093c0201007387 */ /* 0x000fe80000100800 */
[----:B------:R-:W2:Y:S01]  /*7350*/  LDL R99, [R1+0x5a0] ;  /* 0x0005a00001637983 */ /* 0x000ea20000100800 */
[----:B---3--:R-:W-:-:S02]  /*7360*/  @P1 IMAD.MOV.U32 R95, RZ, RZ, R106 ;  /* 0x000000ffff5f1224 */ /* 0x008fc400078e006a */
[----:B------:R-:W-:-:S05]  /*7370*/  @P1 IMAD.MOV.U32 R94, RZ, RZ, R105 ;  /* 0x000000ffff5e1224 */ /* 0x000fca00078e0069 */
[----:B------:R0:W3:Y:S04]  /*7380*/  @P1 LDG.E.U16 R102, desc[UR60][R94.64] ;  /* 0x0000003c5e661981 */ /* 0x0000e8000c1e1500 */
[----:B-----5:R1:W-:Y:S04]  /*7390*/  STL [R1+0xa0], R98 ;  /* 0x0000a06201007387 */ /* 0x0203e80000100800 */
[----:B-1----:R-:W5:Y:S04]  /*73a0*/  LDL R98, [R1+0x5a4] ;  /* 0x0005a40001627983 */ /* 0x002f680000100800 */
[----:B----4-:R-:W-:Y:S04]  /*73b0*/  STL [R1+0x8a4], R141 ;  /* 0x0008a48d01007387 */ /* 0x010fe80000100800 */
[----:B------:R-:W4:Y:S04]  /*73c0*/  LDL R97, [R1+0x598] ;  /* 0x0005980001617983 */ /* 0x000f280000100800 */
[----:B------:R-:W4:Y:S01]  /*73d0*/  LDL R96, [R1+0x59c] ;  /* 0x00059c0001607983 */ /* 0x000f220000100800 */
[----:B------:R-:W-:-:S03]  /*73e0*/  ISETP.GT.AND P2, PT, R148, 0x29, PT ;  /* 0x000000299400780c */ /* 0x000fc60003f44270 */
[----:B--2---:R-:W-:Y:S04]  /*73f0*/  STL [R1+0x940], R142 ;  /* 0x0009408e01007387 */ /* 0x004fe80000100800 */
[----:B------:R-:W2:Y:S04]  /*7400*/  LDL R107, [R1+0x590] ;  /* 0x00059000016b7983 */ /* 0x000ea80000100800 */
[----:B------:R-:W2:Y:S04]  /*7410*/  LDL R106, [R1+0x594] ;  /* 0x00059400016a7983 */ /* 0x000ea80000100800 */
[----:B------:R-:W2:Y:S01]  /*7420*/  LDL R105, [R1+0x588] ;  /* 0x0005880001697983 */ /* 0x000ea20000100800 */
[----:B------:R-:W-:Y:S01]  /*7430*/  PRMT R103, RZ, 0x7610, R103 ;  /* 0x00007610ff677816 */ /* 0x000fe20000000067 */
[----:B0-----:R-:W-:-:S02]  /*7440*/  @P1 IMAD.MOV.U32 R94, RZ, RZ, R104 ;  /* 0x000000ffff5e1224 */ /* 0x001fc400078e0068 */
[----:B------:R-:W-:Y:S01]  /*7450*/  @P1 IMAD.MOV.U32 R95, RZ, RZ, R108 ;  /* 0x000000ffff5f1224 */ /* 0x000fe200078e006c */
[----:B------:R-:W-:-:S04]  /*7460*/  PRMT R2, RZ, 0x7610, R2 ;  /* 0x00007610ff027816 */ /* 0x000fc80000000002 */
[----:B------:R0:W2:Y:S02]  /*7470*/  @P1 LDG.E.U16 R103, desc[UR60][R94.64] ;  /* 0x0000003c5e671981 */ /* 0x0000a4000c1e1500 */
[----:B0-----:R-:W-:Y:S02]  /*7480*/  @P2 IMAD.MOV.U32 R94, RZ, RZ, R100 ;  /* 0x000000ffff5e2224 */ /* 0x001fe400078e0064 */
[----:B------:R-:W-:-:S05]  /*7490*/  @P2 IMAD.MOV.U32 R95, RZ, RZ, R101 ;  /* 0x000000ffff5f2224 */ /* 0x000fca00078e0065 */
[----:B------:R0:W2:Y:S01]  /*74a0*/  @P2 LDG.E.U16 R2, desc[UR60][R94.64] ;  /* 0x0000003c5e022981 */ /* 0x0000a2000c1e1500 */
[----:B------:R-:W-:Y:S01]  /*74b0*/  PRMT R9, RZ, 0x7610, R9 ;  /* 0x00007610ff097816 */ /* 0x000fe20000000009 */
[----:B0-----:R-:W-:Y:S02]  /*74c0*/  @P2 IMAD.MOV.U32 R95, RZ, RZ, R99 ;  /* 0x000000ffff5f2224 */ /* 0x001fe400078e0063 */
[----:B---3--:R0:W-:Y:S04]  /*74d0*/  STL [R1+0x4], R102 ;  /* 0x0000046601007387 */ /* 0x0081e80000100800 */
[----:B0-----:R-:W3:Y:S01]  /*74e0*/  LDL R102, [R1+0x58c] ;  /* 0x00058c0001667983 */ /* 0x001ee20000100800 */
[----:B-----5:R-:W-:-:S05]  /*74f0*/  @P2 IMAD.MOV.U32 R94, RZ, RZ, R98 ;  /* 0x000000ffff5e2224 */ /* 0x020fca00078e0062 */
        /* <DEDUP_REMOVED lines=9> */
[----:B--2---:R-:W-:Y:S02]  /*7590*/  @P0 IMAD.MOV.U32 R94, RZ, RZ, R106 ;  /* 0x000000ffff5e0224 */ /* 0x004fe400078e006a */
[----:B------:R-:W-:-:S05]  /*75a0*/  @P0 IMAD.MOV.U32 R95, RZ, RZ, R107 ;  /* 0x000000ffff5f0224 */ /* 0x000fca00078e006b */
[----:B------:R0:W2:Y:S04]  /*75b0*/  @P0 LDG.E.U16 R4, desc[UR60][R94.64] ;  /* 0x0000003c5e040981 */ /* 0x0000a8000c1e1500 */
[----:B------:R-:W-:Y:S04]  /*75c0*/  STL [R1+0xa8], R111 ;  /* 0x0000a86f01007387 */ /* 0x000fe80000100800 */
[----:B------:R-:W2:Y:S01]  /*75d0*/  LDL R101, [R1+0x580] ;  /* 0x0005800001657983 */ /* 0x000ea20000100800 */
[----:B0-----:R-:W-:-:S03]  /*75e0*/  @P1 IMAD.MOV.U32 R95, RZ, RZ, R105 ;  /* 0x000000ffff5f1224 */ /* 0x001fc600078e0069 */
[----:B------:R-:W2:Y:S04]  /*75f0*/  LDL R100, [R1+0x584] ;  /* 0x0005840001647983 */ /* 0x000ea80000100800 */
[----:B------:R-:W2:Y:S04]  /*7600*/  LDL R104, [R1+0x578] ;  /* 0x0005780001687983 */ /* 0x000ea80000100800 */
[----:B------:R0:W-:Y:S04]  /*7610*/  STL [R1], R103 ;  /* 0x0000006701007387 */ /* 0x0001e80000100800 */
[----:B0-----:R-:W2:Y:S04]  /*7620*/  LDL R103, [R1+0x57c] ;  /* 0x00057c0001677983 */ /* 0x001ea80000100800 */
[----:B------:R-:W-:Y:S04]  /*7630*/  STL [R1+0x944], R2 ;  /* 0x0009440201007387 */ /* 0x000fe80000100800 */
[----:B------:R-:W2:Y:S04]  /*7640*/  LDL R99, [R1+0x570] ;  /* 0x0005700001637983 */ /* 0x000ea80000100800 */
[----:B------:R-:W2:Y:S01]  /*7650*/  LDL R98, [R1+0x574] ;  /* 0x0005740001627983 */ /* 0x000ea20000100800 */
[----:B---3--:R-:W-:-:S05]  /*7660*/  @P1 IMAD.MOV.U32 R94, RZ, RZ, R102 ;  /* 0x000000ffff5e1224 */ /* 0x008fca00078e0066 */
[----:B------:R0:W3:Y:S04]  /*7670*/  @P1 LDG.E.U16 R93, desc[UR60][R94.64] ;  /* 0x0000003c5e5d1981 */ /* 0x0000e8000c1e1500 */
[----:B-----5:R-:W-:Y:S04]  /*7680*/  STL [R1+0x948], R9 ;  /* 0x0009480901007387 */ /* 0x020fe80000100800 */
[----:B------:R-:W5:Y:S04]  /*7690*/  LDL R97, [R1+0x568] ;  /* 0x0005680001617983 */ /* 0x000f680000100800 */
[----:B------:R-:W5:Y:S01]  /*76a0*/  LDL R96, [R1+0x56c] ;  /* 0x00056c0001607983 */ /* 0x000f620000100800 */
[----:B------:R-:W-:-:S02]  /*76b0*/  ISETP.GT.AND P2, PT, R148, 0x2c, PT ;  /* 0x0000002c9400780c */ /* 0x000fc40003f44270 */
[----:B------:R-:W-:Y:S01]  /*76c0*/  PRMT R5, RZ, 0x7610, R5 ;  /* 0x00007610ff057816 */ /* 0x000fe20000000005 */
[----:B----4-:R-:W-:Y:S01]  /*76d0*/  STL [R1+0x94c], R10 ;  /* 0x00094c0a01007387 */ /* 0x010fe20000100800 */
[----:B------:R-:W-:-:S03]  /*76e0*/  PRMT R6, RZ, 0x7610, R6 ;  /* 0x00007610ff067816 */ /* 0x000fc60000000006 */
[----:B--2---:R1:W-:Y:S04]  /*76f0*/  STL [R1+0x950], R4 ;  /* 0x0009500401007387 */ /* 0x0043e80000100800 */
[----:B------:R-:W2:Y:S04]  /*7700*/  LDL R102, [R1+0x560] ;  /* 0x0005600001667983 */ /* 0x000ea80000100800 */
[----:B-1----:R-:W4:Y:S01]  /*7710*/  LDL R4, [R1+0x564] ;  /* 0x0005640001047983 */ /* 0x002f220000100800 */
[----:B0-----:R-:W-:Y:S02]  /*7720*/  @P1 IMAD.MOV.U32 R95, RZ, RZ, R101 ;  /* 0x000000ffff5f1224 */ /* 0x001fe400078e0065 */
[----:B------:R-:W-:-:S05]  /*7730*/  @P1 IMAD.MOV.U32 R94, RZ, RZ, R100 ;  /* 0x000000ffff5e1224 */ /* 0x000fca00078e0064 */
[----:B------:R0:W4:Y:S01]  /*7740*/  @P1 LDG.E.U16 R5, desc[UR60][R94.64] ;  /* 0x0000003c5e051981 */ /* 0x000122000c1e1500 */
[----:B------:R-:W-:Y:S02]  /*7750*/  ISETP.GT.AND P0, PT, R148, 0x2d, PT ;  /* 0x0000002d9400780c */ /* 0x000fe40003f04270 */
[----:B------:R-:W-:Y:S01]  /*7760*/  PRMT R91, RZ, 0x7610, R91 ;  /* 0x00007610ff5b7816 */ /* 0x000fe2000000005b */
[----:B0-----:R-:W-:Y:S02]  /*7770*/  @P2 IMAD.MOV.U32 R95, RZ, RZ, R104 ;  /* 0x000000ffff5f2224 */ /* 0x001fe400078e0068 */
[----:B------:R-:W-:-:S05]  /*7780*/  @P2 IMAD.MOV.U32 R94, RZ, RZ, R103 ;  /* 0x000000ffff5e2224 */ /* 0x000fca00078e0067 */
[----:B------:R0:W4:Y:S02]  /*7790*/  @P2 LDG.E.U16 R6, desc[UR60][R94.64] ;  /* 0x0000003c5e062981 */ /* 0x000124000c1e1500 */
[----:B0-----:R-:W-:Y:S02]  /*77a0*/  @P2 IMAD.MOV.U32 R94, RZ, RZ, R98 ;  /* 0x000000ffff5e2224 */ /* 0x001fe400078e0062 */
[----:B------:R-:W-:-:S05]  /*77b0*/  @P2 IMAD.MOV.U32 R95, RZ, RZ, R99 ;  /* 0x000000ffff5f2224 */ /* 0x000fca00078e0063 */
[----:B------:R5:W4:Y:S01]  /*77c0*/  @P2 LDG.E.U16 R91, desc[UR60][R94.64] ;  /* 0x0000003c5e5b2981 */ /* 0x000b22000c1e1500 */
[----:B------:R-:W-:-:S03]  /*77d0*/  PRMT R7, RZ, 0x7610, R7 ;  /* 0x00007610ff077816 */ /* 0x000fc60000000007 */
[----:B---3--:R-:W-:Y:S04]  /*77e0*/  STL [R1+0x954], R93 ;  /* 0x0009545d01007387 */ /* 0x008fe80000100800 */
[----:B------:R-:W3:Y:S04]  /*77f0*/  LDL R101, [R1+0x558] ;  /* 0x0005580001657983 */ /* 0x000ee80000100800 */
[----:B------:R-:W3:Y:S01]  /*7800*/  LDL R100, [R1+0x55c] ;  /* 0x00055c0001647983 */ /* 0x000ee20000100800 */
[----:B-----5:R-:W-:Y:S02]  /*7810*/  @P0 IMAD.MOV.U32 R95, RZ, RZ, R97 ;  /* 0x000000ffff5f0224 */ /* 0x020fe400078e0061 */
[----:B------:R-:W-:-:S05]  /*7820*/  @P0 IMAD.MOV.U32 R94, RZ, RZ, R96 ;  /* 0x000000ffff5e0224 */ /* 0x000fca00078e0060 */
[----:B------:R2:W5:Y:S01]  /*7830*/  @P0 LDG.E.U16 R7, desc[UR60][R94.64] ;  /* 0x0000003c5e070981 */ /* 0x000562000c1e1500 */
[----:B------:R-:W-:Y:S02]  /*7840*/  ISETP.GT.AND P1, PT, R148, 0x2e, PT ;  /* 0x0000002e9400780c */ /* 0x000fe40003f24270 */
[----:B------:R-:W-:Y:S02]  /*7850*/  PRMT R92, RZ, 0x7610, R92 ;  /* 0x00007610ff5c7816 */ /* 0x000fe4000000005c */
[----:B------:R-:W-:Y:S01]  /*7860*/  PRMT R141, RZ, 0x7610, R141 ;  /* 0x00007610ff8d7816 */ /* 0x000fe2000000008d */
[----:B--2---:R-:W-:Y:S02]  /*7870*/  @P0 IMAD.MOV.U32 R95, RZ, RZ, R102 ;  /* 0x000000ffff5f0224 */ /* 0x004fe400078e0066 */
[----:B----4-:R-:W-:-:S05]  /*7880*/  @P0 IMAD.MOV.U32 R94, RZ, RZ, R4 ;  /* 0x000000ffff5e0224 */ /* 0x010fca00078e0004 */
[----:B------:R3:W2:Y:S04]  /*7890*/  @P0 LDG.E.U16 R92, desc[UR60][R94.64] ;  /* 0x0000003c5e5c0981 */ /* 0x0006a8000c1e1500 */
[----:B------:R-:W-:Y:S04]  /*78a0*/  STL [R1+0x958], R5 ;  /* 0x0009580501007387 */ /* 0x000fe80000100800 */
[----:B------:R-:W4:Y:S04]  /*78b0*/  LDL R10, [R1+0x550] ;  /* 0x00055000010a7983 */ /* 0x000f280000100800 */
[----:B------:R-:W4:Y:S04]  /*78c0*/  LDL R9, [R1+0x554] ;  /* 0x0005540001097983 */ /* 0x000f280000100800 */
[----:B------:R0:W-:Y:S04]  /*78d0*/  STL [R1+0x95c], R6 ;  /* 0x00095c0601007387 */ /* 0x0001e80000100800 */
[----:B------:R-:W4:Y:S04]  /*78e0*/  LDL R99, [R1+0x548] ;  /* 0x0005480001637983 */ /* 0x000f280000100800 */
[----:B------:R-:W4:Y:S04]  /*78f0*/  LDL R98, [R1+0x54c] ;  /* 0x00054c0001627983 */ /* 0x000f280000100800 */
[----:B------:R1:W-:Y:S04]  /*7900*/  STL [R1+0x960], R91 ;  /* 0x0009605b01007387 */ /* 0x0003e80000100800 */
[----:B------:R-:W4:Y:S04]  /*7910*/  LDL R97, [R1+0x540] ;  /* 0x0005400001617983 */ /* 0x000f280000100800 */
[----:B0-----:R-:W4:Y:S04]  /*7920*/  LDL R6, [R1+0x544] ;  /* 0x0005440001067983 */ /* 0x001f280000100800 */
[----:B------:R-:W4:Y:S04]  /*7930*/  LDL R96, [R1+0x538] ;  /* 0x0005380001607983 */ /* 0x000f280000100800 */
[----:B------:R-:W4:Y:S01]  /*7940*/  LDL R93, [R1+0x53c] ;  /* 0x00053c00015d7983 */ /* 0x000f220000100800 */
[----:B---3--:R-:W-:-:S02]  /*7950*/  @P1 IMAD.MOV.U32 R95, RZ, RZ, R101 ;  /* 0x000000ffff5f1224 */ /* 0x008fc400078e0065 */
[----:B------:R-:W-:-:S05]  /*7960*/  @P1 IMAD.MOV.U32 R94, RZ, RZ, R100 ;  /* 0x000000ffff5e1224 */ /* 0x000fca00078e0064 */
[----:B------:R4:W3:Y:S04]  /*7970*/  @P1 LDG.E.U16 R141, desc[UR60][R94.64] ;  /* 0x0000003c5e8d1981 */ /* 0x0008e8000c1e1500 */
[----:B-----5:R-:W-:Y:S04]  /*7980*/  STL [R1+0x964], R7 ;  /* 0x0009640701007387 */ /* 0x020fe80000100800 */
[----:B------:R-:W5:Y:S04]  /*7990*/  LDL R5, [R1+0x530] ;  /* 0x0005300001057983 */ /* 0x000f680000100800 */
[----:B------:R-:W5:Y:S01]  /*79a0*/  LDL R4, [R1+0x534] ;  /* 0x0005340001047983 */ /* 0x000f620000100800 */
[----:B------:R-:W-:-:S02]  /*79b0*/  ISETP.GT.AND P2, PT, R148, 0x2f, PT ;  /* 0x0000002f9400780c */ /* 0x000fc40003f44270 */
[----:B------:R-:W-:Y:S02]  /*79c0*/  PRMT R140, RZ, 0x7610, R140 ;  /* 0x00007610ff8c7816 */ /* 0x000fe4000000008c */
[----:B------:R-:W-:Y:S02]  /*79d0*/  ISETP.GT.AND P0, PT, R148, 0x30, PT ;  /* 0x000000309400780c */ /* 0x000fe40003f04270 */
[----:B------:R-:W-:Y:S02]  /*79e0*/  PRMT R143, RZ, 0x7610, R143 ;  /* 0x00007610ff8f7816 */ /* 0x000fe4000000008f */
[----:B------:R-:W-:Y:S01]  /*79f0*/  PRMT R0, RZ, 0x7610, R0 ;  /* 0x00007610ff007816 */ /* 0x000fe20000000000 */
[----:B--2---:R0:W-:Y:S04]  /*7a00*/  STL [R1+0x968], R92 ;  /* 0x0009685c01007387 */ /* 0x0041e80000100800 */
[----:B-1----:R-:W2:Y:S04]  /*7a10*/  LDL R91, [R1+0x52c] ;  /* 0x00052c00015b7983 */ /* 0x002ea80000100800 */
[----:B0-----:R-:W2:Y:S01]  /*7a20*/  LDL R92, [R1+0x528] ;  /* 0x00052800015c7983 */ /* 0x001ea20000100800 */
[----:B----4-:R-:W-:-:S02]  /*7a30*/  @P1 IMAD.MOV.U32 R95, RZ, RZ, R10 ;  /* 0x000000ffff5f1224 */ /* 0x010fc400078e000a */
[----:B------:R-:W-:-:S05]  /*7a40*/  @P1 IMAD.MOV.U32 R94, RZ, RZ, R9 ;  /* 0x000000ffff5e1224 */ /* 0x000fca00078e0009 */
[----:B------:R0:W4:Y:S02]  /*7a50*/  @P1 LDG.E.U16 R140, desc[UR60][R94.64] ;  /* 0x0000003c5e8c1981 */ /* 0x000124000c1e1500 */
[----:B0-----:R-:W-:Y:S02]  /*7a60*/  @P2 IMAD.MOV.U32 R94, RZ, RZ, R98 ;  /* 0x000000ffff5e2224 */ /* 0x001fe400078e0062 */
[----:B------:R-:W-:-:S05]  /*7a70*/  @P2 IMAD.MOV.U32 R95, RZ, RZ, R99 ;  /* 0x000000ffff5f2224 */ /* 0x000fca00078e0063 */
[----:B------:R0:W4:Y:S01]  /*7a80*/  @P2 LDG.E.U16 R143, desc[UR60][R94.64] ;  /* 0x0000003c5e8f2981 */ /* 0x000122000c1e1500 */
[----:B------:R-:W-:Y:S01]  /*7a90*/  PRMT R2, RZ, 0x7610, R2 ;  /* 0x00007610ff027816 */ /* 0x000fe20000000002 */
[----:B0-----:R-:W-:Y:S02]  /*7aa0*/  @P2 IMAD.MOV.U32 R94, RZ, RZ, R6 ;  /* 0x000000ffff5e2224 */ /* 0x001fe400078e0006 */
[----:B------:R-:W-:-:S05]  /*7ab0*/  @P2 IMAD.MOV.U32 R95, RZ, RZ, R97 ;  /* 0x000000ffff5f2224 */ /* 0x000fca00078e0061 */
[----:B------:R0:W4:Y:S02]  /*7ac0*/  @P2 LDG.E.U16 R0, desc[UR60][R94.64] ;  /* 0x0000003c5e002981 */ /* 0x000124000c1e1500 */
[----:B0-----:R-:W-:Y:S02]  /*7ad0*/  @P0 IMAD.MOV.U32 R94, RZ, RZ, R93 ;  /* 0x000000ffff5e0224 */ /* 0x001fe400078e005d */
[----:B------:R-:W-:-:S05]  /*7ae0*/  @P0 IMAD.MOV.U32 R95, RZ, RZ, R96 ;  /* 0x000000ffff5f0224 */ /* 0x000fca00078e0060 */
[----:B------:R5:W4:Y:S04]  /*7af0*/  @P0 LDG.E.U16 R2, desc[UR60][R94.64] ;  /* 0x0000003c5e020981 */ /* 0x000b28000c1e1500 */
[----:B---3--:R0:W-:Y:S04]  /*7b00*/  STL [R1+0x96c], R141 ;  /* 0x00096c8d01007387 */ /* 0x0081e80000100800 */
[----:B------:R-:W3:Y:S04]  /*7b10*/  LDL R10, [R1+0x520] ;  /* 0x00052000010a7983 */ /* 0x000ee80000100800 */
[----:B------:R-:W4:Y:S04]  /*7b20*/  LDL R9, [R1+0x524] ;  /* 0x0005240001097983 */ /* 0x000f280000100800 */
[----:B------:R-:W4:Y:S04]  /*7b30*/  LDL R100, [R1+0x518] ;  /* 0x0005180001647983 */ /* 0x000f280000100800 */
[----:B------:R-:W4:Y:S04]  /*7b40*/  LDL R99, [R1+0x51c] ;  /* 0x00051c0001637983 */ /* 0x000f280000100800 */
[----:B------:R-:W4:Y:S04]  /*7b50*/  LDL R7, [R1+0x510] ;  /* 0x0005100001077983 */ /* 0x000f280000100800 */
[----:B------:R-:W4:Y:S04]  /*7b60*/  LDL R6, [R1+0x514] ;  /* 0x0005140001067983 */ /* 0x000f280000100800 */
[----:B------:R-:W4:Y:S04]  /*7b70*/  LDL R98, [R1+0x508] ;  /* 0x0005080001627983 */ /* 0x000f280000100800 */
[----:B------:R-:W4:Y:S01]  /*7b80*/  LDL R97, [R1+0x50c] ;  /* 0x00050c0001617983 */ /* 0x000f220000100800 */
[----:B-----5:R-:W-:-:S03]  /*7b90*/  @P0 IMAD.MOV.U32 R95, RZ, RZ, R5 ;  /* 0x000000ffff5f0224 */ /* 0x020fc600078e0005 */
[----:B------:R-:W5:Y:S01]  /*7ba0*/  LDL R5, [R1+0x500] ;  /* 0x0005000001057983 */ /* 0x000f620000100800 */
[----:B------:R-:W-:-:S03]  /*7bb0*/  @P0 IMAD.MOV.U32 R94, RZ, RZ, R4 ;  /* 0x000000ffff5e0224 */ /* 0x000fc600078e0004 */
[----:B------:R-:W5:Y:S01]  /*7bc0*/  LDL R4, [R1+0x504] ;  /* 0x0005040001047983 */ /* 0x000f620000100800 */
[C---:B------:R-:W-:Y:S02]  /*7bd0*/  ISETP.GT.AND P1, PT, R148.reuse, 0x31, PT ;  /* 0x000000319400780c */ /* 0x040fe40003f24270 */
[----:B------:R-:W-:Y:S01]  /*7be0*/  PRMT R142, RZ, 0x7610, R142 ;  /* 0x00007610ff8e7816 */ /* 0x000fe2000000008e */
[----:B------:R-:W5:Y:S01]  /*7bf0*/  LDL R96, [R1+0x4f8] ;  /* 0x0004f80001607983 */ /* 0x000f620000100800 */
[----:B------:R-:W-:Y:S02]  /*7c00*/  ISETP.GT.AND P2, PT, R148, 0x32, PT ;  /* 0x000000329400780c */ /* 0x000fe40003f44270 */
[----:B------:R-:W-:Y:S01]  /*7c10*/  PRMT R13, RZ, 0x7610, R13 ;  /* 0x00007610ff0d7816 */ /* 0x000fe2000000000d */
[----:B------:R-:W5:Y:S04]  /*7c20*/  LDL R93, [R1+0x4fc] ;  /* 0x0004fc00015d7983 */ /* 0x000f680000100800 */
[----:B------:R2:W5:Y:S01]  /*7c30*/  @P0 LDG.E.U16 R142, desc[UR60][R94.64] ;  /* 0x0000003c5e8e0981 */ /* 0x000562000c1e1500 */
[----:B------:R-:W-:-:S02]  /*7c40*/  PRMT R90, RZ, 0x7610, R90 ;  /* 0x00007610ff5a7816 */ /* 0x000fc4000000005a */
[----:B------:R-:W-:Y:S01]  /*7c50*/  ISETP.GT.AND P0, PT, R148, 0x33, PT ;  /* 0x000000339400780c */ /* 0x000fe20003f04270 */
[----:B------:R-:W5:Y:S01]  /*7c60*/  LDL R108, [R1+0x30c] ;  /* 0x00030c00016c7983 */ /* 0x000f620000100800 */
[----:B------:R-:W-:Y:S02]  /*7c70*/  PRMT R89, RZ, 0x7610, R89 ;  /* 0x00007610ff597816 */ /* 0x000fe40000000059 */
[----:B------:R-:W-:Y:S01]  /*7c80*/  PRMT R12, RZ, 0x7610, R12 ;  /* 0x00007610ff0c7816 */ /* 0x000fe2000000000c */
[----:B------:R-:W5:Y:S01]  /*7c90*/  LDL R107, [R1+0x310] ;  /* 0x00031000016b7983 */ /* 0x000f620000100800 */
[----:B------:R-:W-:Y:S02]  /*7ca0*/  PRMT R11, RZ, 0x7610, R11 ;  /* 0x00007610ff0b7816 */ /* 0x000fe4000000000b */
[----:B------:R-:W-:Y:S01]  /*7cb0*/  PRMT R8, RZ, 0x7610, R8 ;  /* 0x00007610ff087816 */ /* 0x000fe20000000008 */
[----:B------:R-:W5:Y:S01]  /*7cc0*/  LDL R105, [R1+0x304] ;  /* 0x0003040001697983 */ /* 0x000f620000100800 */
[----:B------:R-:W-:-:S02]  /*7cd0*/  PRMT R249, RZ, 0x7610, R249 ;  /* 0x00007610fff97816 */ /* 0x000fc400000000f9 */
[----:B------:R-:W-:Y:S01]  /*7ce0*/  PRMT R247, RZ, 0x7610, R247 ;  /* 0x00007610fff77816 */ /* 0x000fe200000000f7 */
[----:B------:R-:W5:Y:S01]  /*7cf0*/  LDL R104, [R1+0x308] ;  /* 0x0003080001687983 */ /* 0x000f620000100800 */
[----:B------:R-:W-:Y:S02]  /*7d00*/  PRMT R246, RZ, 0x7610, R246 ;  /* 0x00007610fff67816 */ /* 0x000fe400000000f6 */
[----:B------:R-:W-:Y:S01]  /*7d10*/  PRMT R245, RZ, 0x7610, R245 ;  /* 0x00007610fff57816 */ /* 0x000fe200000000f5 */
[----:B------:R-:W5:Y:S01]  /*7d20*/  LDL R106, [R1+0x2fc] ;  /* 0x0002fc00016a7983 */ /* 0x000f620000100800 */
[----:B--2---:R-:W-:-:S03]  /*7d30*/  @P1 IMAD.MOV.U32 R94, RZ, RZ, R91 ;  /* 0x000000ffff5e1224 */ /* 0x004fc600078e005b */
[----:B------:R-:W2:Y:S01]  /*7d40*/  LDL R91, [R1+0x4ec] ;  /* 0x0004ec00015b7983 */ /* 0x000ea20000100800 */
[----:B------:R-:W-:Y:S01]  /*7d50*/  @P1 IMAD.MOV.U32 R95, RZ, RZ, R92 ;  /* 0x000000ffff5f1224 */ /* 0x000fe200078e005c */
[----:B------:R-:W-:Y:S02]  /*7d60*/  PRMT R243, RZ, 0x7610, R243 ;  /* 0x00007610fff37816 */ /* 0x000fe400000000f3 */
[----:B------:R-:W2:Y:S04]  /*7d70*/  LDL R92, [R1+0x4e8] ;  /* 0x0004e800015c7983 */ /* 0x000ea80000100800 */
[----:B------:R3:W2:Y:S01]  /*7d80*/  @P1 LDG.E.U16 R13, desc[UR60][R94.64] ;  /* 0x0000003c5e0d1981 */ /* 0x0006a2000c1e1500 */
[----:B------:R-:W-:Y:S02]  /*7d90*/  PRMT R241, RZ, 0x7610, R241 ;  /* 0x00007610fff17816 */ /* 0x000fe400000000f1 */
[----:B------:R-:W-:Y:S01]  /*7da0*/  PRMT R239, RZ, 0x7610, R239 ;  /* 0x00007610ffef7816 */ /* 0x000fe200000000ef */
[----:B------:R-:W2:Y:S01]  /*7db0*/  LDL R111, [R1+0x2d4] ;  /* 0x0002d400016f7983 */ /* 0x000ea20000100800 */
[----:B------:R-:W-:-:S02]  /*7dc0*/  PRMT R237, RZ, 0x7610, R237 ;  /* 0x00007610ffed7816 */ /* 0x000fc400000000ed */
[----:B------:R-:W-:Y:S01]  /*7dd0*/  PRMT R235, RZ, 0x7610, R235 ;  /* 0x00007610ffeb7816 */ /* 0x000fe200000000eb */
[----:B------:R-:W2:Y:S01]  /*7de0*/  LDL R110, [R1+0x2d8] ;  /* 0x0002d800016e7983 */ /* 0x000ea20000100800 */
[----:B------:R-:W-:Y:S02]  /*7df0*/  PRMT R233, RZ, 0x7610, R233 ;  /* 0x00007610ffe97816 */ /* 0x000fe400000000e9 */
[----:B------:R-:W-:Y:S01]  /*7e00*/  PRMT R231, RZ, 0x7610, R231 ;  /* 0x00007610ffe77816 */ /* 0x000fe200000000e7 */
[----:B------:R-:W2:Y:S01]  /*7e10*/  LDL R113, [R1+0x2cc] ;  /* 0x0002cc0001717983 */ /* 0x000ea20000100800 */
        /* <DEDUP_REMOVED lines=17> */
[----:B0-----:R-:W2:Y:S01]  /*7f30*/  LDL R141, [R1+0x1ac] ;  /* 0x0001ac00018d7983 */ /* 0x001ea20000100800 */
[----:B---3--:R-:W-:-:S03]  /*7f40*/  @P1 IMAD.MOV.U32 R95, RZ, RZ, R10 ;  /* 0x000000ffff5f1224 */ /* 0x008fc600078e000a */
[----:B------:R-:W3:Y:S01]  /*7f50*/  LDL R10, [R1+0x4f0] ;  /* 0x0004f000010a7983 */ /* 0x000ee20000100800 */
[----:B----4-:R-:W-:-:S03]  /*7f60*/  @P1 IMAD.MOV.U32 R94, RZ, RZ, R9 ;  /* 0x000000ffff5e1224 */ /* 0x010fc600078e0009 */
[----:B------:R-:W4:Y:S04]  /*7f70*/  LDL R9, [R1+0x4f4] ;  /* 0x0004f40001097983 */ /* 0x000f280000100800 */
[----:B------:R0:W2:Y:S02]  /*7f80*/  @P1 LDG.E.U16 R90, desc[UR60][R94.64] ;  /* 0x0000003c5e5a1981 */ /* 0x0000a4000c1e1500 */
[----:B0-----:R-:W-:Y:S02]  /*7f90*/  @P2 IMAD.MOV.U32 R94, RZ, RZ, R99 ;  /* 0x000000ffff5e2224 */ /* 0x001fe400078e0063 */
[----:B------:R-:W-:Y:S01]  /*7fa0*/  @P2 IMAD.MOV.U32 R95, RZ, RZ, R100 ;  /* 0x000000ffff5f2224 */ /* 0x000fe200078e0064 */
[----:B------:R-:W2:Y:S04]  /*7fb0*/  LDL R99, [R1+0x4dc] ;  /* 0x0004dc0001637983 */ /* 0x000ea80000100800 */
[----:B------:R0:W2:Y:S04]  /*7fc0*/  @P2 LDG.E.U16 R89, desc[UR60][R94.64] ;  /* 0x0000003c5e592981 */ /* 0x0000a8000c1e1500 */
[----:B------:R-:W2:Y:S01]  /*7fd0*/  LDL R100, [R1+0x4d8] ;  /* 0x0004d80001647983 */ /* 0x000ea20000100800 */
[----:B0-----:R-:W-:-:S02]  /*7fe0*/  @P2 IMAD.MOV.U32 R94, RZ, RZ, R6 ;  /* 0x000000ffff5e2224 */ /* 0x001fc400078e0006 */
[----:B------:R-:W-:Y:S01]  /*7ff0*/  @P2 IMAD.MOV.U32 R95, RZ, RZ, R7 ;  /* 0x000000ffff5f2224 */ /* 0x000fe200078e0007 */
[----:B------:R-:W2:Y:S04]  /*8000*/  LDL R6, [R1+0x4e4] ;  /* 0x0004e40001067983 */ /* 0x000ea80000100800 */
[----:B------:R-:W2:Y:S04]  /*8010*/  LDL R7, [R1+0x4e0] ;  /* 0x0004e00001077983 */ /* 0x000ea80000100800 */
[----:B------:R0:W2:Y:S02]  /*8020*/  @P2 LDG.E.U16 R12, desc[UR60][R94.64] ;  /* 0x0000003c5e0c2981 */ /* 0x0000a4000c1e1500 */
[----:B0-----:R-:W-:-:S02]  /*8030*/  @P0 IMAD.MOV.U32 R94, RZ, RZ, R97 ;  /* 0x000000ffff5e0224 */ /* 0x001fc400078e0061 */
[----:B------:R-:W-:Y:S01]  /*8040*/  @P0 IMAD.MOV.U32 R95, RZ, RZ, R98 ;  /* 0x000000ffff5f0224 */ /* 0x000fe200078e0062 */
[C---:B------:R-:W-:Y:S01]  /*8050*/  ISETP.GT.AND P1, PT, R148.reuse, 0x34, PT ;  /* 0x000000349400780c */ /* 0x040fe20003f24270 */
[----:B------:R-:W2:Y:S04]  /*8060*/  LDL R98, [R1+0x4c8] ;  /* 0x0004c80001627983 */ /* 0x000ea80000100800 */
[----:B------:R5:W2:Y:S01]  /*8070*/  @P0 LDG.E.U16 R11, desc[UR60][R94.64] ;  /* 0x0000003c5e0b0981 */ /* 0x000aa2000c1e1500 */
[----:B------:R-:W-:-:S03]  /*8080*/  ISETP.GT.AND P2, PT, R148, 0x35, PT ;  /* 0x000000359400780c */ /* 0x000fc60003f44270 */
[----:B------:R-:W2:Y:S01]  /*8090*/  LDL R97, [R1+0x4cc] ;  /* 0x0004cc0001617983 */ /* 0x000ea20000100800 */
[----:B-----5:R-:W-:Y:S02]  /*80a0*/  @P0 IMAD.MOV.U32 R94, RZ, RZ, R4 ;  /* 0x000000ffff5e0224 */ /* 0x020fe400078e0004 */
[----:B------:R-:W-:Y:S01]  /*80b0*/  @P0 IMAD.MOV.U32 R95, RZ, RZ, R5 ;  /* 0x000000ffff5f0224 */ /* 0x000fe200078e0005 */
[----:B------:R-:W5:Y:S04]  /*80c0*/  LDL R4, [R1+0x4d4] ;  /* 0x0004d40001047983 */ /* 0x000f680000100800 */
[----:B------:R-:W5:Y:S04]  /*80d0*/  LDL R5, [R1+0x4d0] ;  /* 0x0004d00001057983 */ /* 0x000f680000100800 */
[----:B------:R0:W5:Y:S02]  /*80e0*/  @P0 LDG.E.U16 R8, desc[UR60][R94.64] ;  /* 0x0000003c5e080981 */ /* 0x000164000c1e1500 */
[----:B0-----:R-:W-:-:S02]  /*80f0*/  @P1 IMAD.MOV.U32 R94, RZ, RZ, R93 ;  /* 0x000000ffff5e1224 */ /* 0x001fc400078e005d */
[----:B------:R-:W-:Y:S01]  /*8100*/  @P1 IMAD.MOV.U32 R95, RZ, RZ, R96 ;  /* 0x000000ffff5f1224 */ /* 0x000fe200078e0060 */
[----:B------:R-:W-:Y:S01]  /*8110*/  ISETP.GT.AND P0, PT, R148, 0x36, PT ;  /* 0x000000369400780c */ /* 0x000fe20003f04270 */
[----:B------:R-:W5:Y:S04]  /*8120*/  LDL R96, [R1+0x4b8] ;  /* 0x0004b80001607983 */ /* 0x000f680000100800 */
[----:B------:R3:W5:Y:S04]  /*8130*/  @P1 LDG.E.U16 R249, desc[UR60][R94.64] ;  /* 0x0000003c5ef91981 */ /* 0x000768000c1e1500 */
[----:B------:R-:W5:Y:S01]  /*8140*/  LDL R93, [R1+0x4bc] ;  /* 0x0004bc00015d7983 */ /* 0x000f620000100800 */
[----:B---3--:R-:W-:-:S03]  /*8150*/  @P1 IMAD.MOV.U32 R95, RZ, RZ, R10 ;  /* 0x000000ffff5f1224 */ /* 0x008fc600078e000a */
[----:B------:R-:W3:Y:S01]  /*8160*/  LDL R10, [R1+0x4c0] ;  /* 0x0004c000010a7983 */ /* 0x000ee20000100800 */
[----:B----4-:R-:W-:-:S03]  /*8170*/  @P1 IMAD.MOV.U32 R94, RZ, RZ, R9 ;  /* 0x000000ffff5e1224 */ /* 0x010fc600078e0009 */
[----:B------:R-:W4:Y:S04]  /*8180*/  LDL R9, [R1+0x4c4] ;  /* 0x0004c40001097983 */ /* 0x000f280000100800 */
[----:B------:R2:W4:Y:S02]  /*8190*/  @P1 LDG.E.U16 R247, desc[UR60][R94.64] ;  /* 0x0000003c5ef71981 */ /* 0x000524000c1e1500 */
[----:B--2---:R-:W-:Y:S02]  /*81a0*/  @P2 IMAD.MOV.U32 R94, RZ, RZ, R91 ;  /* 0x000000ffff5e2224 */ /* 0x004fe400078e005b */
[----:B------:R-:W-:Y:S01]  /*81b0*/  @P2 IMAD.MOV.U32 R95, RZ, RZ, R92 ;  /* 0x000000ffff5f2224 */ /* 0x000fe200078e005c */
[----:B------:R-:W2:Y:S04]  /*81c0*/  LDL R91, [R1+0x4ac] ;  /* 0x0004ac00015b7983 */ /* 0x000ea80000100800 */
[----:B------:R0:W2:Y:S04]  /*81d0*/  @P2 LDG.E.U16 R246, desc[UR60][R94.64] ;  /* 0x0000003c5ef62981 */ /* 0x0000a8000c1e1500 */
[----:B------:R-:W2:Y:S01]  /*81e0*/  LDL R92, [R1+0x4a8] ;  /* 0x0004a800015c7983 */ /* 0x000ea20000100800 */
[----:B0-----:R-:W-:-:S03]  /*81f0*/  @P2 IMAD.MOV.U32 R94, RZ, RZ, R6 ;  /* 0x000000ffff5e2224 */ /* 0x001fc600078e0006 */
[----:B------:R-:W2:Y:S01]  /*8200*/  LDL R6, [R1+0x4b4] ;  /* 0x0004b40001067983 */ /* 0x000ea20000100800 */
[----:B------:R-:W-:-:S03]  /*8210*/  @P2 IMAD.MOV.U32 R95, RZ, RZ, R7 ;  /* 0x000000ffff5f2224 */ /* 0x000fc600078e0007 */
[----:B------:R-:W2:Y:S04]  /*8220*/  LDL R7, [R1+0x4b0] ;  /* 0x0004b00001077983 */ /* 0x000ea80000100800 */
[----:B------:R0:W2:Y:S02]  /*8230*/  @P2 LDG.E.U16 R245, desc[UR60][R94.64] ;  /* 0x0000003c5ef52981 */ /* 0x0000a4000c1e1500 */
[----:B0-----:R-:W-:Y:S02]  /*8240*/  @P0 IMAD.MOV.U32 R94, RZ, RZ, R99 ;  /* 0x000000ffff5e0224 */ /* 0x001fe400078e0063 */
[----:B------:R-:W-:Y:S01]  /*8250*/  @P0 IMAD.MOV.U32 R95, RZ, RZ, R100 ;  /* 0x000000ffff5f0224 */ /* 0x000fe200078e0064 */
[C---:B------:R-:W-:Y:S01]  /*8260*/  ISETP.GT.AND P1, PT, R148.reuse, 0x37, PT ;  /* 0x000000379400780c */ /* 0x040fe20003f24270 */
[----:B------:R-:W2:Y:S04]  /*8270*/  LDL R100, [R1+0x498] ;  /* 0x0004980001647983 */ /* 0x000ea80000100800 */
[----:B------:R5:W2:Y:S01]  /*8280*/  @P0 LDG.E.U16 R243, desc[UR60][R94.64] ;  /* 0x0000003c5ef30981 */ /* 0x000aa2000c1e1500 */
[----:B------:R-:W-:-:S03]  /*8290*/  ISETP.GT.AND P2, PT, R148, 0x38, PT ;  /* 0x000000389400780c */ /* 0x000fc60003f44270 */
[----:B------:R-:W2:Y:S01]  /*82a0*/  LDL R99, [R1+0x49c] ;  /* 0x00049c0001637983 */ /* 0x000ea20000100800 */
[----:B-----5:R-:W-:-:S03]  /*82b0*/  @P0 IMAD.MOV.U32 R94, RZ, RZ, R4 ;  /* 0x000000ffff5e0224 */ /* 0x020fc600078e0004 */
[----:B------:R-:W5:Y:S01]  /*82c0*/  LDL R4, [R1+0x4a4] ;  /* 0x0004a40001047983 */ /* 0x000f620000100800 */
[----:B------:R-:W-:-:S03]  /*82d0*/  @P0 IMAD.MOV.U32 R95, RZ, RZ, R5 ;  /* 0x000000ffff5f0224 */ /* 0x000fc600078e0005 */
[----:B------:R-:W5:Y:S04]  /*82e0*/  LDL R5, [R1+0x4a0] ;  /* 0x0004a00001057983 */ /* 0x000f680000100800 */
[----:B------:R0:W5:Y:S02]  /*82f0*/  @P0 LDG.E.U16 R241, desc[UR60][R94.64] ;  /* 0x0000003c5ef10981 */ /* 0x000164000c1e1500 */
[----:B0-----:R-:W-:Y:S02]  /*8300*/  @P1 IMAD.MOV.U32 R94, RZ, RZ, R97 ;  /* 0x000000ffff5e1224 */ /* 0x001fe400078e0061 */
        /* <DEDUP_REMOVED lines=10> */
[----:B0-----:R-:W-:Y:S02]  /*83b0*/  @P2 IMAD.MOV.U32 R94, RZ, RZ, R93 ;  /* 0x000000ffff5e2224 */ /* 0x001fe400078e005d */
[----:B------:R-:W-:Y:S01]  /*83c0*/  @P2 IMAD.MOV.U32 R95, RZ, RZ, R96 ;  /* 0x000000ffff5f2224 */ /* 0x000fe200078e0060 */
[----:B------:R-:W4:Y:S04]  /*83d0*/  LDL R93, [R1+0x47c] ;  /* 0x00047c00015d7983 */ /* 0x000f280000100800 */
[----:B------:R2:W4:Y:S04]  /*83e0*/  @P2 LDG.E.U16 R235, desc[UR60][R94.64] ;  /* 0x0000003c5eeb2981 */ /* 0x000528000c1e1500 */
[----:B------:R-:W4:Y:S01]  /*83f0*/  LDL R96, [R1+0x478] ;  /* 0x0004780001607983 */ /* 0x000f220000100800 */
[----:B--2---:R-:W-:-:S03]  /*8400*/  @P2 IMAD.MOV.U32 R94, RZ, RZ, R6 ;  /* 0x000000ffff5e2224 */ /* 0x004fc600078e0006 */
        /* <DEDUP_REMOVED lines=72> */
[----:B------:R-:W-:Y:S01]  /*8890*/  ISETP.GT.AND P1, PT, R148, 0x40, PT ;  /* 0x000000409400780c */ /* 0x000fe20003f24270 */
[----:B------:R-:W2:Y:S04]  /*88a0*/  LDL R98, [R1+0x408] ;  /* 0x0004080001627983 */ /* 0x000ea80000100800 */
[----:B------:R5:W2:Y:S01]  /*88b0*/  @P0 LDG.E.U16 R207, desc[UR60][R94.64] ;  /* 0x0000003c5ecf0981 */ /* 0x000aa2000c1e1500 */
[----:B------:R-:W-:-:S02]  /*88c0*/  PRMT R205, RZ, 0x7610, R205 ;  /* 0x00007610ffcd7816 */ /* 0x000fc400000000cd */
[----:B------:R-:W-:Y:S01]  /*88d0*/  ISETP.GT.AND P2, PT, R148, 0x41, PT ;  /* 0x000000419400780c */ /* 0x000fe20003f44270 */
[----:B------:R-:W2:Y:S01]  /*88e0*/  LDL R97, [R1+0x40c] ;  /* 0x00040c0001617983 */ /* 0x000ea20000100800 */
[----:B-----5:R-:W-:-:S03]  /*88f0*/  @P0 IMAD.MOV.U32 R94, RZ, RZ, R4 ;  /* 0x000000ffff5e0224 */ /* 0x020fc600078e0004 */
[----:B------:R-:W5:Y:S01]  /*8900*/  LDL R4, [R1+0x414] ;  /* 0x0004140001047983 */ /* 0x000f620000100800 */
[----:B------:R-:W-:-:S03]  /*8910*/  @P0 IMAD.MOV.U32 R95, RZ, RZ, R5 ;  /* 0x000000ffff5f0224 */ /* 0x000fc600078e0005 */
[----:B------:R-:W5:Y:S01]  /*8920*/  LDL R5, [R1+0x410] ;  /* 0x0004100001057983 */ /* 0x000f620000100800 */
[----:B------:R-:W-:-:S03]  /*8930*/  PRMT R203, RZ, 0x7610, R203 ;  /* 0x00007610ffcb7816 */ /* 0x000fc600000000cb */
[----:B------:R0:W5:Y:S01]  /*8940*/  @P0 LDG.E.U16 R205, desc[UR60][R94.64] ;  /* 0x0000003c5ecd0981 */ /* 0x000162000c1e1500 */
[----:B------:R-:W-:Y:S01]  /*8950*/  PRMT R201, RZ, 0x7610, R201 ;  /* 0x00007610ffc97816 */ /* 0x000fe200000000c9 */
[----:B0-----:R-:W-:Y:S02]  /*8960*/  @P1 IMAD.MOV.U32 R94, RZ, RZ, R93 ;  /* 0x000000ffff5e1224 */ /* 0x001fe400078e005d */
[----:B------:R-:W-:Y:S01]  /*8970*/  @P1 IMAD.MOV.U32 R95, RZ, RZ, R96 ;  /* 0x000000ffff5f1224 */ /* 0x000fe200078e0060 */
[----:B------:R-:W-:Y:S01]  /*8980*/  ISETP.GT.AND P0, PT, R148, 0x42, PT ;  /* 0x000000429400780c */ /* 0x000fe20003f04270 */
[----:B------:R-:W5:Y:S04]  /*8990*/  LDL R96, [R1+0x3f8] ;  /* 0x0003f80001607983 */ /* 0x000f680000100800 */
[----:B------:R3:W5:Y:S01]  /*89a0*/  @P1 LDG.E.U16 R203, desc[UR60][R94.64] ;  /* 0x0000003c5ecb1981 */ /* 0x000762000c1e1500 */
[----:B------:R-:W-:-:S03]  /*89b0*/  PRMT R199, RZ, 0x7610, R199 ;  /* 0x00007610ffc77816 */ /* 0x000fc600000000c7 */
[----:B------:R-:W5:Y:S01]  /*89c0*/  LDL R93, [R1+0x3fc] ;  /* 0x0003fc00015d7983 */ /* 0x000f620000100800 */
[----:B------:R-:W-:Y:S02]  /*89d0*/  PRMT R197, RZ, 0x7610, R197 ;  /* 0x00007610ffc57816 */ /* 0x000fe400000000c5 */
[----:B------:R-:W-:Y:S01]  /*89e0*/  PRMT R195, RZ, 0x7610, R195 ;  /* 0x00007610ffc37816 */ /* 0x000fe200000000c3 */
[----:B---3--:R-:W-:Y:S02]  /*89f0*/  @P1 IMAD.MOV.U32 R95, RZ, RZ, R10 ;  /* 0x000000ffff5f1224 */ /* 0x008fe400078e000a */
        /* <DEDUP_REMOVED lines=85> */
[----:B------:R2:W4:Y:S01]  /*8f50*/  @P2 LDG.E.U16 R175, desc[UR60][R94.64] ;  /* 0x0000003c5eaf2981 */ /* 0x000522000c1e1500 */
[----:B------:R-:W-:-:S02]  /*8f60*/  ISETP.GT.AND P1, PT, R148, 0x49, PT ;  /* 0x000000499400780c */ /* 0x000fc40003f24270 */
[----:B------:R-:W-:Y:S01]  /*8f70*/  PRMT R169, RZ, 0x7610, R169 ;  /* 0x00007610ffa97816 */ /* 0x000fe200000000a9 */
        /* <DEDUP_REMOVED lines=11> */
[----:B------:R-:W-:-:S03]  /*9030*/  PRMT R167, RZ, 0x7610, R167 ;  /* 0x00007610ffa77816 */ /* 0x000fc600000000a7 */
[----:B------:R-:W2:Y:S01]  /*9040*/  LDL R93, [R1+0x37c] ;  /* 0x00037c00015d7983 */ /* 0x000ea20000100800 */
[----:B-----5:R-:W-:-:S03]  /*9050*/  @P0 IMAD.MOV.U32 R94, RZ, RZ, R4 ;  /* 0x000000ffff5e0224 */ /* 0x020fc600078e0004 */
[----:B------:R-:W5:Y:S01]  /*9060*/  LDL R4, [R1+0x384] ;  /* 0x0003840001047983 */ /* 0x000f620000100800 */
[----:B------:R-:W-:-:S03]  /*9070*/  @P0 IMAD.MOV.U32 R95, RZ, RZ, R5 ;  /* 0x000000ffff5f0224 */ /* 0x000fc600078e0005 */
[----:B------:R-:W5:Y:S04]  /*9080*/  LDL R5, [R1+0x380] ;  /* 0x0003800001057983 */ /* 0x000f680000100800 */
[----:B------:R0:W5:Y:S01]  /*9090*/  @P0 LDG.E.U16 R169, desc[UR60][R94.64] ;  /* 0x0000003c5ea90981 */ /* 0x000162000c1e1500 */
[----:B------:R-:W-:Y:S01]  /*90a0*/  PRMT R165, RZ, 0x7610, R165 ;  /* 0x00007610ffa57816 */ /* 0x000fe200000000a5 */
[----:B0-----:R-:W-:Y:S02]  /*90b0*/  @P1 IMAD.MOV.U32 R94, RZ, RZ, R91 ;  /* 0x000000ffff5e1224 */ /* 0x001fe400078e005b */
[----:B------:R-:W-:Y:S01]  /*90c0*/  @P1 IMAD.MOV.U32 R95, RZ, RZ, R92 ;  /* 0x000000ffff5f1224 */ /* 0x000fe200078e005c */
[----:B------:R-:W5:Y:S04]  /*90d0*/  LDL R91, [R1+0x374] ;  /* 0x00037400015b7983 */ /* 0x000f680000100800 */
[----:B------:R3:W5:Y:S04]  /*90e0*/  @P1 LDG.E.U16 R167, desc[UR60][R94.64] ;  /* 0x0000003c5ea71981 */ /* 0x000768000c1e1500 */
[----:B------:R-:W5:Y:S01]  /*90f0*/  LDL R92, [R1+0x370] ;  /* 0x00037000015c7983 */ /* 0x000f620000100800 */
[----:B------:R-:W-:-:S02]  /*9100*/  ISETP.GT.AND P0, PT, R148, 0x4b, PT ;  /* 0x0000004b9400780c */ /* 0x000fc40003f04270 */
[----:B------:R-:W-:Y:S02]  /*9110*/  PRMT R164, RZ, 0x7610, R164 ;  /* 0x00007610ffa47816 */ /* 0x000fe400000000a4 */
[----:B------:R-:W-:Y:S02]  /*9120*/  PRMT R163, RZ, 0x7610, R163 ;  /* 0x00007610ffa37816 */ /* 0x000fe400000000a3 */
[----:B------:R-:W-:Y:S01]  /*9130*/  PRMT R161, RZ, 0x7610, R161 ;  /* 0x00007610ffa17816 */ /* 0x000fe200000000a1 */
[----:B---3--:R-:W-:Y:S02]  /*9140*/  @P1 IMAD.MOV.U32 R95, RZ, RZ, R10 ;  /* 0x000000ffff5f1224 */ /* 0x008fe400078e000a */
[----:B------:R-:W3:Y:S01]  /*9150*/  LDL R10, [R1+0x368] ;  /* 0x00036800010a7983 */ /* 0x000ee20000100800 */
[----:B----4-:R-:W-:-:S03]  /*9160*/  @P1 IMAD.MOV.U32 R94, RZ, RZ, R9 ;  /* 0x000000ffff5e1224 */ /* 0x010fc600078e0009 */
[----:B------:R-:W4:Y:S04]  /*9170*/  LDL R9, [R1+0x36c] ;  /* 0x00036c0001097983 */ /* 0x000f280000100800 */
[----:B------:R0:W3:Y:S02]  /*9180*/  @P1 LDG.E.U16 R165, desc[UR60][R94.64] ;  /* 0x0000003c5ea51981 */ /* 0x0000e4000c1e1500 */
[----:B0-----:R-:W-:Y:S02]  /*9190*/  @P2 IMAD.MOV.U32 R94, RZ, RZ, R99 ;  /* 0x000000ffff5e2224 */ /* 0x001fe400078e0063 */
[----:B------:R-:W-:Y:S01]  /*91a0*/  @P2 IMAD.MOV.U32 R95, RZ, RZ, R100 ;  /* 0x000000ffff5f2224 */ /* 0x000fe200078e0064 */
[----:B------:R-:W-:Y:S01]  /*91b0*/  ISETP.GT.AND P1, PT, R148, 0x4c, PT ;  /* 0x0000004c9400780c */ /* 0x000fe20003f24270 */
[----:B------:R-:W3:Y:S04]  /*91c0*/  LDL R99, [R1+0x340] ;  /* 0x0003400001637983 */ /* 0x000ee80000100800 */
[----:B------:R2:W3:Y:S01]  /*91d0*/  @P2 LDG.E.U16 R164, desc[UR60][R94.64] ;  /* 0x0000003c5ea42981 */ /* 0x0004e2000c1e1500 */
[----:B------:R-:W-:-:S02]  /*91e0*/  PRMT R159, RZ, 0x7610, R159 ;  /* 0x00007610ff9f7816 */ /* 0x000fc4000000009f */
[----:B------:R-:W-:Y:S01]  /*91f0*/  PRMT R157, RZ, 0x7610, R157 ;  /* 0x00007610ff9d7816 */ /* 0x000fe2000000009d */
[----:B------:R-:W3:Y:S01]  /*9200*/  LDL R100, [R1+0x33c] ;  /* 0x00033c0001647983 */ /* 0x000ee20000100800 */
[----:B--2---:R-:W-:-:S03]  /*9210*/  @P2 IMAD.MOV.U32 R94, RZ, RZ, R6 ;  /* 0x000000ffff5e2224 */ /* 0x004fc600078e0006 */
[----:B------:R-:W2:Y:S01]  /*9220*/  LDL R6, [R1+0x364] ;  /* 0x0003640001067983 */ /* 0x000ea20000100800 */
[----:B------:R-:W-:-:S03]  /*9230*/  @P2 IMAD.MOV.U32 R95, RZ, RZ, R7 ;  /* 0x000000ffff5f2224 */ /* 0x000fc600078e0007 */
[----:B------:R-:W2:Y:S04]  /*9240*/  LDL R7, [R1+0x360] ;  /* 0x0003600001077983 */ /* 0x000ea80000100800 */
[----:B------:R0:W2:Y:S02]  /*9250*/  @P2 LDG.E.U16 R163, desc[UR60][R94.64] ;  /* 0x0000003c5ea32981 */ /* 0x0000a4000c1e1500 */
[----:B0-----:R-:W-:Y:S02]  /*9260*/  @P0 IMAD.MOV.U32 R95, RZ, RZ, R97 ;  /* 0x000000ffff5f0224 */ /* 0x001fe400078e0061 */
[----:B------:R-:W-:Y:S01]  /*9270*/  @P0 IMAD.MOV.U32 R94, RZ, RZ, R96 ;  /* 0x000000ffff5e0224 */ /* 0x000fe200078e0060 */
[----:B------:R-:W2:Y:S04]  /*9280*/  LDL R97, [R1+0x358] ;  /* 0x0003580001617983 */ /* 0x000ea80000100800 */
[----:B------:R5:W2:Y:S04]  /*9290*/  @P0 LDG.E.U16 R161, desc[UR60][R94.64] ;  /* 0x0000003c5ea10981 */ /* 0x000aa8000c1e1500 */
[----:B------:R-:W2:Y:S01]  /*92a0*/  LDL R96, [R1+0x35c] ;  /* 0x00035c0001607983 */ /* 0x000ea20000100800 */
[----:B-----5:R-:W-:-:S03]  /*92b0*/  @P0 IMAD.MOV.U32 R94, RZ, RZ, R4 ;  /* 0x000000ffff5e0224 */ /* 0x020fc600078e0004 */
[----:B------:R-:W5:Y:S01]  /*92c0*/  LDL R4, [R1+0x354] ;  /* 0x0003540001047983 */ /* 0x000f620000100800 */
[----:B------:R-:W-:-:S03]  /*92d0*/  @P0 IMAD.MOV.U32 R95, RZ, RZ, R5 ;  /* 0x000000ffff5f0224 */ /* 0x000fc600078e0005 */
[----:B------:R-:W5:Y:S01]  /*92e0*/  LDL R5, [R1+0x350] ;  /* 0x0003500001057983 */ /* 0x000f620000100800 */
[----:B------:R-:W-:-:S03]  /*92f0*/  ISETP.GT.AND P2, PT, R148, 0x4d, PT ;  /* 0x0000004d9400780c */ /* 0x000fc60003f44270 */
[----:B------:R0:W5:Y:S01]  /*9300*/  @P0 LDG.E.U16 R159, desc[UR60][R94.64] ;  /* 0x0000003c5e9f0981 */ /* 0x000162000c1e1500 */
[----:B------:R-:W-:Y:S01]  /*9310*/  PRMT R155, RZ, 0x7610, R155 ;  /* 0x00007610ff9b7816 */ /* 0x000fe2000000009b */
[----:B0-----:R-:W-:Y:S02]  /*9320*/  @P1 IMAD.MOV.U32 R94, RZ, RZ, R93 ;  /* 0x000000ffff5e1224 */ /* 0x001fe400078e005d */
[----:B------:R-:W-:Y:S01]  /*9330*/  @P1 IMAD.MOV.U32 R95, RZ, RZ, R98 ;  /* 0x000000ffff5f1224 */ /* 0x000fe200078e0062 */
[----:B------:R-:W5:Y:S04]  /*9340*/  LDL R93, [R1+0x338] ;  /* 0x00033800015d7983 */ /* 0x000f680000100800 */
[----:B------:R0:W5:Y:S04]  /*9350*/  @P1 LDG.E.U16 R157, desc[UR60][R94.64] ;  /* 0x0000003c5e9d1981 */ /* 0x000168000c1e1500 */
[----:B------:R-:W5:Y:S01]  /*9360*/  LDL R98, [R1+0x334] ;  /* 0x0003340001627983 */ /* 0x000f620000100800 */
[----:B0-----:R-:W-:-:S02]  /*9370*/  @P1 IMAD.MOV.U32 R94, RZ, RZ, R91 ;  /* 0x000000ffff5e1224 */ /* 0x001fc400078e005b */
[----:B------:R-:W-:Y:S01]  /*9380*/  @P1 IMAD.MOV.U32 R95, RZ, RZ, R92 ;  /* 0x000000ffff5f1224 */ /* 0x000fe200078e005c */
[----:B------:R-:W-:Y:S01]  /*9390*/  ISETP.GT.AND P0, PT, R148, 0x4e, PT ;  /* 0x0000004e9400780c */ /* 0x000fe20003f04270 */
[----:B------:R-:W5:Y:S04]  /*93a0*/  LDL R92, [R1+0x32c] ;  /* 0x00032c00015c7983 */ /* 0x000f680000100800 */
[----:B------:R4:W5:Y:S01]  /*93b0*/  @P1 LDG.E.U16 R155, desc[UR60][R94.64] ;  /* 0x0000003c5e9b1981 */ /* 0x000962000c1e1500 */
[----:B------:R-:W-:-:S03]  /*93c0*/  PRMT R153, RZ, 0x7610, R153 ;  /* 0x00007610ff997816 */ /* 0x000fc60000000099 */
[----:B------:R-:W5:Y:S01]  /*93d0*/  LDL R91, [R1+0x324] ;  /* 0x00032400015b7983 */ /* 0x000f620000100800 */
[----:B------:R-:W-:Y:S01]  /*93e0*/  PRMT R151, RZ, 0x7610, R151 ;  /* 0x00007610ff977816 */ /* 0x000fe20000000097 */
[----:B----4-:R-:W-:Y:S02]  /*93f0*/  @P2 IMAD.MOV.U32 R94, RZ, RZ, R9 ;  /* 0x000000ffff5e2224 */ /* 0x010fe400078e0009 */
[----:B------:R-:W4:Y:S01]  /*9400*/  LDL R9, [R1+0x330] ;  /* 0x0003300001097983 */ /* 0x000f220000100800 */
[----:B---3--:R-:W-:-:S03]  /*9410*/  @P2 IMAD.MOV.U32 R95, RZ, RZ, R10 ;  /* 0x000000ffff5f2224 */ /* 0x008fc600078e000a */
[----:B------:R-:W3:Y:S04]  /*9420*/  LDL R10, [R1+0x328] ;  /* 0x00032800010a7983 */ /* 0x000ee80000100800 */
[----:B------:R2:W3:Y:S02]  /*9430*/  @P2 LDG.E.U16 R153, desc[UR60][R94.64] ;  /* 0x0000003c5e992981 */ /* 0x0004e4000c1e1500 */
[----:B--2---:R-:W-:Y:S02]  /*9440*/  @P2 IMAD.MOV.U32 R94, RZ, RZ, R6 ;  /* 0x000000ffff5e2224 */ /* 0x004fe400078e0006 */
[----:B------:R-:W2:Y:S01]  /*9450*/  LDL R6, [R1+0x320] ;  /* 0x0003200001067983 */ /* 0x000ea20000100800 */
[----:B------:R-:W-:-:S03]  /*9460*/  @P2 IMAD.MOV.U32 R95, RZ, RZ, R7 ;  /* 0x000000ffff5f2224 */ /* 0x000fc600078e0007 */
[----:B------:R-:W2:Y:S04]  /*9470*/  LDL R7, [R1+0x31c] ;  /* 0x00031c0001077983 */ /* 0x000ea80000100800 */
[----:B------:R0:W2:Y:S02]  /*9480*/  @P2 LDG.E.U16 R151, desc[UR60][R94.64] ;  /* 0x0000003c5e972981 */ /* 0x0000a4000c1e1500 */
[----:B0-----:R-:W-:Y:S02]  /*9490*/  @P0 IMAD.MOV.U32 R95, RZ, RZ, R97 ;  /* 0x000000ffff5f0224 */ /* 0x001fe400078e0061 */
[----:B------:R-:W-:Y:S02]  /*94a0*/  @P0 IMAD.MOV.U32 R94, RZ, RZ, R96 ;  /* 0x000000ffff5e0224 */ /* 0x000fe400078e0060 */
[----:B-----5:R-:W-:-:S02]  /*94b0*/  @P0 IMAD.MOV.U32 R96, RZ, RZ, R4 ;  /* 0x000000ffff600224 */ /* 0x020fc400078e0004 */
[----:B------:R-:W5:Y:S01]  /*94c0*/  LDL R4, [R1+0x318] ;  /* 0x0003180001047983 */ /* 0x000f620000100800 */
[----:B------:R-:W-:-:S03]  /*94d0*/  @P0 IMAD.MOV.U32 R97, RZ, RZ, R5 ;  /* 0x000000ffff610224 */ /* 0x000fc600078e0005 */
[----:B------:R-:W2:Y:S01]  /*94e0*/  LDL R5, [R1+0x314] ;  /* 0x0003140001057983 */ /* 0x000ea20000100800 */
[C---:B------:R-:W-:Y:S02]  /*94f0*/  ISETP.GT.AND P1, PT, R148.reuse, 0x4f, PT ;  /* 0x0000004f9400780c */ /* 0x040fe40003f24270 */
[----:B------:R-:W-:Y:S02]  /*9500*/  PRMT R139, RZ, 0x7610, R139 ;  /* 0x00007610ff8b7816 */ /* 0x000fe4000000008b */
[----:B------:R-:W-:Y:S02]  /*9510*/  PRMT R149, RZ, 0x7610, R149 ;  /* 0x00007610ff957816 */ /* 0x000fe40000000095 */
[----:B------:R-:W-:Y:S02]  /*9520*/  ISETP.GT.AND P2, PT, R148, 0x50, PT ;  /* 0x000000509400780c */ /* 0x000fe40003f44270 */
[----:B------:R0:W2:Y:S04]  /*9530*/  @P0 LDG.E.U16 R139, desc[UR60][R96.64] ;  /* 0x0000003c608b0981 */ /* 0x0000a8000c1e1500 */
[----:B------:R1:W2:Y:S01]  /*9540*/  @P0 LDG.E.U16 R149, desc[UR60][R94.64] ;  /* 0x0000003c5e950981 */ /* 0x0002a2000c1e1500 */
[----:B0-----:R-:W-:Y:S01]  /*9550*/  @P1 IMAD.MOV.U32 R96, RZ, RZ, R99 ;  /* 0x000000ffff601224 */ /* 0x001fe200078e0063 */
[----:B-1----:R-:W-:Y:S01]  /*9560*/  PRMT R95, RZ, 0x7610, R95 ;  /* 0x00007610ff5f7816 */ /* 0x002fe2000000005f */
[----:B------:R-:W-:-:S02]  /*9570*/  @P1 IMAD.MOV.U32 R99, RZ, RZ, R98 ;  /* 0x000000ffff631224 */ /* 0x000fc400078e0062 */
[----:B------:R-:W-:Y:S01]  /*9580*/  @P1 IMAD.MOV.U32 R98, RZ, RZ, R93 ;  /* 0x000000ffff621224 */ /* 0x000fe200078e005d */
[----:B------:R-:W-:Y:S01]  /*9590*/  PRMT R94, RZ, 0x7610, R94 ;  /* 0x00007610ff5e7816 */ /* 0x000fe2000000005e */
[----:B------:R-:W-:Y:S01]  /*95a0*/  @P1 IMAD.MOV.U32 R97, RZ, RZ, R100 ;  /* 0x000000ffff611224 */ /* 0x000fe200078e0064 */
[----:B------:R-:W-:Y:S01]  /*95b0*/  ISETP.GT.AND P0, PT, R148, 0x51, PT ;  /* 0x000000519400780c */ /* 0x000fe20003f04270 */
[----:B------:R-:W2:Y:S04]  /*95c0*/  LDL R93, [R1+0x2f4] ;  /* 0x0002f400015d7983 */ /* 0x000ea80000100800 */
[----:B------:R0:W2:Y:S04]  /*95d0*/  @P1 LDG.E.U16 R95, desc[UR60][R98.64] ;  /* 0x0000003c625f1981 */ /* 0x0000a8000c1e1500 */
[----:B------:R1:W2:Y:S01]  /*95e0*/  @P1 LDG.E.U16 R94, desc[UR60][R96.64] ;  /* 0x0000003c605e1981 */ /* 0x0002a2000c1e1500 */
[----:B0-----:R-:W-:-:S03]  /*95f0*/  @P2 IMAD.MOV.U32 R99, RZ, RZ, R92 ;  /* 0x000000ffff632224 */ /* 0x001fc600078e005c */
[----:B------:R-:W2:Y:S01]  /*9600*/  LDL R92, [R1+0x2f8] ;  /* 0x0002f800015c7983 */ /* 0x000ea20000100800 */
[----:B------:R-:W-:Y:S01]  /*9610*/  @P2 IMAD.MOV.U32 R101, RZ, RZ, R91 ;  /* 0x000000ffff652224 */ /* 0x000fe200078e005b */
[----:B-1----:R-:W-:Y:S01]  /*9620*/  PRMT R97, RZ, 0x7610, R97 ;  /* 0x00007610ff617816 */ /* 0x002fe20000000061 */
[----:B----4-:R-:W-:Y:S02]  /*9630*/  @P2 IMAD.MOV.U32 R98, RZ, RZ, R9 ;  /* 0x000000ffff622224 */ /* 0x010fe400078e0009 */
[----:B---3--:R-:W-:Y:S01]  /*9640*/  @P2 IMAD.MOV.U32 R100, RZ, RZ, R10 ;  /* 0x000000ffff642224 */ /* 0x008fe200078e000a */
[----:B------:R-:W3:Y:S04]  /*9650*/  LDL R9, [R1+0x300] ;  /* 0x0003000001097983 */ /* 0x000ee80000100800 */
[----:B------:R-:W4:Y:S04]  /*9660*/  LDL R10, [R1+0x2f0] ;  /* 0x0002f000010a7983 */ /* 0x000f280000100800 */
[----:B------:R0:W4:Y:S01]  /*9670*/  @P2 LDG.E.U16 R97, desc[UR60][R100.64] ;  /* 0x0000003c64612981 */ /* 0x000122000c1e1500 */
[----:B-----5:R-:W-:-:S02]  /*9680*/  @P0 IMAD.MOV.U32 R102, RZ, RZ, R4 ;  /* 0x000000ffff660224 */ /* 0x020fc400078e0004 */
[----:B--2---:R-:W-:Y:S01]  /*9690*/  @P0 IMAD.MOV.U32 R103, RZ, RZ, R5 ;  /* 0x000000ffff670224 */ /* 0x004fe200078e0005 */
[----:B------:R-:W2:Y:S01]  /*96a0*/  LDL R4, [R1+0x2e0] ;  /* 0x0002e00001047983 */ /* 0x000ea20000100800 */
[----:B0-----:R-:W-:Y:S02]  /*96b0*/  @P0 IMAD.MOV.U32 R100, RZ, RZ, R6 ;  /* 0x000000ffff640224 */ /* 0x001fe400078e0006 */
[----:B------:R-:W-:Y:S01]  /*96c0*/  @P0 IMAD.MOV.U32 R101, RZ, RZ, R7 ;  /* 0x000000ffff650224 */ /* 0x000fe200078e0007 */
[----:B------:R-:W5:Y:S04]  /*96d0*/  LDL R6, [R1+0x2e8] ;  /* 0x0002e80001067983 */ /* 0x000f680000100800 */
[----:B------:R-:W2:Y:S04]  /*96e0*/  LDL R7, [R1+0x2e4] ;  /* 0x0002e40001077983 */ /* 0x000ea80000100800 */
[----:B------:R-:W2:Y:S01]  /*96f0*/  LDL R5, [R1+0x2dc] ;  /* 0x0002dc0001057983 */ /* 0x000ea20000100800 */
[----:B------:R-:W-:-:S02]  /*9700*/  PRMT R96, RZ, 0x7610, R96 ;  /* 0x00007610ff607816 */ /* 0x000fc40000000060 */
[C---:B------:R-:W-:Y:S01]  /*9710*/  ISETP.GT.AND P1, PT, R148.reuse, 0x52, PT ;  /* 0x000000529400780c */ /* 0x040fe20003f24270 */
[----:B------:R-:W2:Y:S04]  /*9720*/  LDL R91, [R1+0x2ec] ;  /* 0x0002ec00015b7983 */ /* 0x000ea80000100800 */
[----:B------:R0:W2:Y:S01]  /*9730*/  @P2 LDG.E.U16 R96, desc[UR60][R98.64] ;  /* 0x0000003c62602981 */ /* 0x0000a2000c1e1500 */
[----:B------:R-:W-:Y:S02]  /*9740*/  ISETP.GT.AND P2, PT, R148, 0x53, PT ;  /* 0x000000539400780c */ /* 0x000fe40003f44270 */
[----:B0-----:R-:W-:Y:S02]  /*9750*/  PRMT R98, RZ, 0x7610, R98 ;  /* 0x00007610ff627816 */ /* 0x001fe40000000062 */
[----:B------:R-:W-:-:S04]  /*9760*/  PRMT R99, RZ, 0x7610, R99 ;  /* 0x00007610ff637816 */ /* 0x000fc80000000063 */
[----:B------:R0:W2:Y:S04]  /*9770*/  @P0 LDG.E.U16 R98, desc[UR60][R100.64] ;  /* 0x0000003c64620981 */ /* 0x0000a8000c1e1500 */
[----:B------:R1:W2:Y:S01]  /*9780*/  @P0 LDG.E.U16 R99, desc[UR60][R102.64] ;  /* 0x0000003c66630981 */ /* 0x0002a2000c1e1500 */
[----:B------:R-:W-:Y:S02]  /*9790*/  ISETP.GT.AND P0, PT, R148, 0x54, PT ;  /* 0x000000549400780c */ /* 0x000fe40003f04270 */
[----:B0-----:R-:W-:Y:S02]  /*97a0*/  PRMT R100, RZ, 0x7610, R100 ;  /* 0x00007610ff647816 */ /* 0x001fe40000000064 */
[----:B------:R-:W-:Y:S01]  /*97b0*/  PRMT R101, RZ, 0x7610, R101 ;  /* 0x00007610ff657816 */ /* 0x000fe20000000065 */
[----:B-1----:R-:W-:-:S02]  /*97c0*/  @P1 IMAD.MOV.U32 R102, RZ, RZ, R107 ;  /* 0x000000ffff661224 */ /* 0x002fc400078e006b */
[----:B------:R-:W-:-:S03]  /*97d0*/  @P1 IMAD.MOV.U32 R103, RZ, RZ, R108 ;  /* 0x000000ffff671224 */ /* 0x000fc600078e006c */
[----:B------:R0:W2:Y:S01]  /*97e0*/  @P1 LDG.E.U16 R101, desc[UR60][R104.64] ;  /* 0x0000003c68651981 */ /* 0x0000a2000c1e1500 */
[----:B------:R-:W-:-:S03]  /*97f0*/  @P2 IMAD.MOV.U32 R107, RZ, RZ, R93 ;  /* 0x000000ffff6b2224 */ /* 0x000fc600078e005d */
[----:B------:R1:W2:Y:S01]  /*9800*/  @P1 LDG.E.U16 R100, desc[UR60][R102.64] ;  /* 0x0000003c66641981 */ /* 0x0002a2000c1e1500 */
[----:B0-----:R-:W-:-:S03]  /*9810*/  @P2 IMAD.MOV.U32 R105, RZ, RZ, R106 ;  /* 0x000000ffff692224 */ /* 0x001fc600078e006a */
[----:B------:R-:W2:Y:S01]  /*9820*/  LDL R93, [R1+0x2bc] ;  /* 0x0002bc00015d7983 */ /* 0x000ea20000100800 */
[----:B------:R-:W-:Y:S01]  /*9830*/  @P2 IMAD.MOV.U32 R106, RZ, RZ, R92 ;  /* 0x000000ffff6a2224 */ /* 0x000fe200078e005c */
[----:B-1----:R-:W-:Y:S02]  /*9840*/  PRMT R103, RZ, 0x7610, R103 ;  /* 0x00007610ff677816 */ /* 0x002fe40000000067 */
[----:B------:R-:W2:Y:S01]  /*9850*/  LDL R92, [R1+0x2c8] ;  /* 0x0002c800015c7983 */ /* 0x000ea20000100800 */
[----:B------:R-:W-:Y:S02]  /*9860*/  PRMT R102, RZ, 0x7610, R102 ;  /* 0x00007610ff667816 */ /* 0x000fe40000000066 */
[----:B------:R-:W-:Y:S01]  /*9870*/  ISETP.GT.AND P1, PT, R148, 0x55, PT ;  /* 0x000000559400780c */ /* 0x000fe20003f24270 */
[----:B------:R4:W2:Y:S01]  /*9880*/  @P2 LDG.E.U16 R103, desc[UR60][R106.64] ;  /* 0x0000003c6a672981 */ /* 0x0008a2000c1e1500 */
[----:B---3--:R-:W-:-:S03]  /*9890*/  @P2 IMAD.MOV.U32 R104, RZ, RZ, R9 ;  /* 0x000000ffff682224 */ /* 0x008fc600078e0009 */
[----:B------:R-:W3:Y:S01]  /*98a0*/  LDL R9, [R1+0x2d0] ;  /* 0x0002d00001097983 */ /* 0x000ee20000100800 */
[----:B----4-:R-:W-:-:S03]  /*98b0*/  @P0 IMAD.MOV.U32 R106, RZ, RZ, R10 ;  /* 0x000000ffff6a0224 */ /* 0x010fc600078e000a */
[----:B------:R-:W4:Y:S04]  /*98c0*/  LDL R10, [R1+0x2c0] ;  /* 0x0002c000010a7983 */ /* 0x000f280000100800 */
[----:B------:R0:W4:Y:S02]  /*98d0*/  @P2 LDG.E.U16 R102, desc[UR60][R104.64] ;  /* 0x0000003c68662981 */ /* 0x000124000c1e1500 */
[----:B0-----:R-:W-:Y:S01]  /*98e0*/  PRMT R105, RZ, 0x7610, R105 ;  /* 0x00007610ff697816 */ /* 0x001fe20000000069 */
[----:B-----5:R-:W-:Y:S02]  /*98f0*/  @P0 IMAD.MOV.U32 R108, RZ, RZ, R6 ;  /* 0x000000ffff6c0224 */ /* 0x020fe400078e0006 */
[----:B------:R-:W5:Y:S01]  /*9900*/  LDL R6, [R1+0x2b8] ;  /* 0x0002b80001067983 */ /* 0x000f620000100800 */
[----:B--2---:R-:W-:-:S03]  /*9910*/  @P0 IMAD.MOV.U32 R109, RZ, RZ, R7 ;  /* 0x000000ffff6d0224 */ /* 0x004fc600078e0007 */
[----:B------:R-:W2:Y:S04]  /*9920*/  LDL R7, [R1+0x2b4] ;  /* 0x0002b40001077983 */ /* 0x000ea80000100800 */
[----:B------:R0:W2:Y:S02]  /*9930*/  @P0 LDG.E.U16 R105, desc[UR60][R108.64] ;  /* 0x0000003c6c690981 */ /* 0x0000a4000c1e1500 */
[----:B0-----:R-:W-:Y:S02]  /*9940*/  @P1 IMAD.MOV.U32 R108, RZ, RZ, R4 ;  /* 0x000000ffff6c1224 */ /* 0x001fe400078e0004 */
[----:B------:R-:W-:Y:S01]  /*9950*/  @P1 IMAD.MOV.U32 R109, RZ, RZ, R5 ;  /* 0x000000ffff6d1224 */ /* 0x000fe200078e0005 */
[----:B------:R-:W2:Y:S04]  /*9960*/  LDL R4, [R1+0x2b0] ;  /* 0x0002b00001047983 */ /* 0x000ea80000100800 */
[----:B------:R-:W2:Y:S01]  /*9970*/  LDL R5, [R1+0x2a8] ;  /* 0x0002a80001057983 */ /* 0x000ea20000100800 */
[----:B------:R-:W-:Y:S01]  /*9980*/  PRMT R104, RZ, 0x7610, R104 ;  /* 0x00007610ff687816 */ /* 0x000fe20000000068 */
[----:B------:R-:W-:Y:S01]  /*9990*/  @P0 IMAD.MOV.U32 R107, RZ, RZ, R91 ;  /* 0x000000ffff6b0224 */ /* 0x000fe200078e005b */
[C---:B------:R-:W-:Y:S01]  /*99a0*/  ISETP.GT.AND P2, PT, R148.reuse, 0x56, PT ;  /* 0x000000569400780c */ /* 0x040fe20003f44270 */
[----:B------:R-:W2:Y:S04]  /*99b0*/  LDL R91, [R1+0x2a4] ;  /* 0x0002a400015b7983 */ /* 0x000ea80000100800 */
[----:B------:R0:W2:Y:S01]  /*99c0*/  @P0 LDG.E.U16 R104, desc[UR60][R106.64] ;  /* 0x0000003c6a680981 */ /* 0x0000a2000c1e1500 */
[----:B------:R-:W-:-:S02]  /*99d0*/  ISETP.GT.AND P0, PT, R148, 0x57, PT ;  /* 0x000000579400780c */ /* 0x000fc40003f04270 */
[----:B0-----:R-:W-:Y:S02]  /*99e0*/  PRMT R107, RZ, 0x7610, R107 ;  /* 0x00007610ff6b7816 */ /* 0x001fe4000000006b */
[----:B------:R-:W-:-:S04]  /*99f0*/  PRMT R106, RZ, 0x7610, R106 ;  /* 0x00007610ff6a7816 */ /* 0x000fc8000000006a */
[----:B------:R0:W2:Y:S04]  /*9a00*/  @P1 LDG.E.U16 R107, desc[UR60][R110.64] ;  /* 0x0000003c6e6b1981 */ /* 0x0000a8000c1e1500 */
[----:B------:R1:W2:Y:S01]  /*9a10*/  @P1 LDG.E.U16 R106, desc[UR60][R108.64] ;  /* 0x0000003c6c6a1981 */ /* 0x0002a2000c1e1500 */
[----:B0-----:R-:W-:Y:S02]  /*9a20*/  @P2 IMAD.MOV.U32 R111, RZ, RZ, R113 ;  /* 0x000000ffff6f2224 */ /* 0x001fe400078e0071 */
[----:B------:R-:W-:Y:S01]  /*9a30*/  @P2 IMAD.MOV.U32 R113, RZ, RZ, R112 ;  /* 0x000000ffff712224 */ /* 0x000fe200078e0070 */
[----:B-1----:R-:W-:Y:S01]  /*9a40*/  PRMT R109, RZ, 0x7610, R109 ;  /* 0x00007610ff6d7816 */ /* 0x002fe2000000006d */
[----:B------:R-:W-:Y:S02]  /*9a50*/  @P2 IMAD.MOV.U32 R112, RZ, RZ, R92 ;  /* 0x000000ffff702224 */ /* 0x000fe400078e005c */
[----:B------:R-:W2:Y:S01]  /*9a60*/  LDL R92, [R1+0x294] ;  /* 0x00029400015c7983 */ /* 0x000ea20000100800 */
[----:B------:R-:W-:-:S02]  /*9a70*/  PRMT R108, RZ, 0x7610, R108 ;  /* 0x00007610ff6c7816 */ /* 0x000fc4000000006c */
        /* <DEDUP_REMOVED lines=14> */
[----:B------:R-:W-:Y:S02]  /*9b60*/  @P1 IMAD.MOV.U32 R114, RZ, RZ, R4 ;  /* 0x000000ffff721224 */ /* 0x000fe400078e0004 */
[----:B------:R-:W2:Y:S01]  /*9b70*/  LDL R4, [R1+0x280] ;  /* 0x0002800001047983 */ /* 0x000ea20000100800 */
[----:B------:R-:W-:-:S03]  /*9b80*/  @P1 IMAD.MOV.U32 R116, RZ, RZ, R5 ;  /* 0x000000ffff741224 */ /* 0x000fc600078e0005 */
[----:B------:R-:W2:Y:S01]  /*9b90*/  LDL R5, [R1+0x27c] ;  /* 0x00027c0001057983 */ /* 0x000ea20000100800 */
[----:B------:R-:W-:Y:S01]  /*9ba0*/  PRMT R110, RZ, 0x7610, R110 ;  /* 0x00007610ff6e7816 */ /* 0x000fe2000000006e */
[----:B------:R-:W-:Y:S01]  /*9bb0*/  @P0 IMAD.MOV.U32 R113, RZ, RZ, R93 ;  /* 0x000000ffff710224 */ /* 0x000fe200078e005d */
[C---:B------:R-:W-:Y:S01]  /*9bc0*/  ISETP.GT.AND P2, PT, R148.reuse, 0x59, PT ;  /* 0x000000599400780c */ /* 0x040fe20003f44270 */
[----:B------:R-:W-:Y:S01]  /*9bd0*/  @P1 IMAD.MOV.U32 R117, RZ, RZ, R91 ;  /* 0x000000ffff751224 */ /* 0x000fe200078e005b */
[----:B------:R-:W2:Y:S04]  /*9be0*/  LDL R93, [R1+0x28c] ;  /* 0x00028c00015d7983 */ /* 0x000ea80000100800 */
[----:B------:R0:W2:Y:S01]  /*9bf0*/  @P0 LDG.E.U16 R110, desc[UR60][R112.64] ;  /* 0x0000003c706e0981 */ /* 0x0000a2000c1e1500 */
[----:B------:R-:W-:-:S03]  /*9c00*/  ISETP.GT.AND P0, PT, R148, 0x5a, PT ;  /* 0x0000005a9400780c */ /* 0x000fc60003f04270 */
[----:B------:R-:W2:Y:S01]  /*9c10*/  LDL R91, [R1+0x278] ;  /* 0x00027800015b7983 */ /* 0x000ea20000100800 */
[----:B0-----:R-:W-:Y:S02]  /*9c20*/  PRMT R112, RZ, 0x7610, R112 ;  /* 0x00007610ff707816 */ /* 0x001fe40000000070 */
[----:B------:R-:W-:-:S04]  /*9c30*/  PRMT R113, RZ, 0x7610, R113 ;  /* 0x00007610ff717816 */ /* 0x000fc80000000071 */
[----:B------:R0:W2:Y:S04]  /*9c40*/  @P1 LDG.E.U16 R112, desc[UR60][R114.64] ;  /* 0x0000003c72701981 */ /* 0x0000a8000c1e1500 */
[----:B------:R1:W2:Y:S01]  /*9c50*/  @P1 LDG.E.U16 R113, desc[UR60][R116.64] ;  /* 0x0000003c74711981 */ /* 0x0002a2000c1e1500 */
[----:B0-----:R-:W-:Y:S01]  /*9c60*/  PRMT R115, RZ, 0x7610, R115 ;  /* 0x00007610ff737816 */ /* 0x001fe20000000073 */
[----:B-1----:R-:W-:Y:S02]  /*9c70*/  @P2 IMAD.MOV.U32 R116, RZ, RZ, R118 ;  /* 0x000000ffff742224 */ /* 0x002fe400078e0076 */
[----:B------:R-:W-:Y:S02]  /*9c80*/  @P2 IMAD.MOV.U32 R117, RZ, RZ, R119 ;  /* 0x000000ffff752224 */ /* 0x000fe400078e0077 */
[----:B------:R-:W-:Y:S01]  /*9c90*/  @P2 IMAD.MOV.U32 R119, RZ, RZ, R92 ;  /* 0x000000ffff772224 */ /* 0x000fe200078e005c */
[----:B------:R-:W-:Y:S01]  /*9ca0*/  PRMT R114, RZ, 0x7610, R114 ;  /* 0x00007610ff727816 */ /* 0x000fe20000000072 */
[----:B------:R-:W2:Y:S01]  /*9cb0*/  LDL R92, [R1+0x26c] ;  /* 0x00026c00015c7983 */ /* 0x000ea20000100800 */
[----:B------:R-:W-:-:S04]  /*9cc0*/  ISETP.GT.AND P1, PT, R148, 0x5b, PT ;  /* 0x0000005b9400780c */ /* 0x000fc80003f24270 */
[----:B------:R0:W2:Y:S02]  /*9cd0*/  @P2 LDG.E.U16 R114, desc[UR60][R116.64] ;  /* 0x0000003c74722981 */ /* 0x0000a4000c1e1500 */
[----:B0-----:R-:W-:Y:S01]  /*9ce0*/  PRMT R117, RZ, 0x7610, R117 ;  /* 0x00007610ff757816 */ /* 0x001fe20000000075 */
[----:B---3--:R-:W-:Y:S02]  /*9cf0*/  @P2 IMAD.MOV.U32 R118, RZ, RZ, R9 ;  /* 0x000000ffff762224 */ /* 0x008fe400078e0009 */
[----:B------:R-:W3:Y:S04]  /*9d00*/  LDL R9, [R1+0x270] ;  /* 0x0002700001097983 */ /* 0x000ee80000100800 */
[----:B------:R4:W3:Y:S02]  /*9d10*/  @P2 LDG.E.U16 R115, desc[UR60][R118.64] ;  /* 0x0000003c76732981 */ /* 0x0008e4000c1e1500 */
[----:B----4-:R-:W-:-:S02]  /*9d20*/  @P0 IMAD.MOV.U32 R118, RZ, RZ, R10 ;  /* 0x000000ffff760224 */ /* 0x010fc400078e000a */
[----:B------:R-:W4:Y:S01]  /*9d30*/  LDL R10, [R1+0x268] ;  /* 0x00026800010a7983 */ /* 0x000f220000100800 */
[----:B-----5:R-:W-:Y:S02]  /*9d40*/  @P0 IMAD.MOV.U32 R120, RZ, RZ, R6 ;  /* 0x000000ffff780224 */ /* 0x020fe400078e0006 */
[----:B--2---:R-:W-:Y:S01]  /*9d50*/  @P0 IMAD.MOV.U32 R121, RZ, RZ, R7 ;  /* 0x000000ffff790224 */ /* 0x004fe200078e0007 */
[----:B------:R-:W-:Y:S01]  /*9d60*/  PRMT R116, RZ, 0x7610, R116 ;  /* 0x00007610ff747816 */ /* 0x000fe20000000074 */
[----:B------:R-:W-:Y:S01]  /*9d70*/  @P1 IMAD.MOV.U32 R123, RZ, RZ, R122 ;  /* 0x000000ffff7b1224 */ /* 0x000fe200078e007a */
[----:B------:R-:W-:Y:S01]  /*9d80*/  ISETP.GT.AND P2, PT, R148, 0x5c, PT ;  /* 0x0000005c9400780c */ /* 0x000fe20003f44270 */
[----:B------:R-:W2:Y:S04]  /*9d90*/  LDL R7, [R1+0x25c] ;  /* 0x00025c0001077983 */ /* 0x000ea80000100800 */
[----:B------:R0:W5:Y:S04]  /*9da0*/  @P0 LDG.E.U16 R117, desc[UR60][R120.64] ;  /* 0x0000003c78750981 */ /* 0x000168000c1e1500 */
[----:B------:R-:W2:Y:S01]  /*9db0*/  LDL R6, [R1+0x260] ;  /* 0x0002600001067983 */ /* 0x000ea20000100800 */
[----:B0-----:R-:W-:-:S03]  /*9dc0*/  @P1 IMAD.MOV.U32 R120, RZ, RZ, R4 ;  /* 0x000000ffff781224 */ /* 0x001fc600078e0004 */
[----:B------:R-:W5:Y:S01]  /*9dd0*/  LDL R4, [R1+0x258] ;  /* 0x0002580001047983 */ /* 0x000f620000100800 */
[----:B------:R-:W-:-:S03]  /*9de0*/  @P1 IMAD.MOV.U32 R121, RZ, RZ, R5 ;  /* 0x000000ffff791224 */ /* 0x000fc600078e0005 */
[----:B------:R-:W2:Y:S01]  /*9df0*/  LDL R5, [R1+0x254] ;  /* 0x0002540001057983 */ /* 0x000ea20000100800 */
[----:B------:R-:W-:-:S03]  /*9e00*/  @P0 IMAD.MOV.U32 R119, RZ, RZ, R93 ;  /* 0x000000ffff770224 */ /* 0x000fc600078e005d */
[----:B------:R-:W2:Y:S04]  /*9e10*/  LDL R93, [R1+0x264] ;  /* 0x00026400015d7983 */ /* 0x000ea80000100800 */
[----:B------:R0:W2:Y:S01]  /*9e20*/  @P0 LDG.E.U16 R116, desc[UR60][R118.64] ;  /* 0x0000003c76740981 */ /* 0x0000a2000c1e1500 */
[----:B------:R-:W-:Y:S01]  /*9e30*/  @P1 IMAD.MOV.U32 R122, RZ, RZ, R91 ;  /* 0x000000ffff7a1224 */ /* 0x000fe200078e005b */
[----:B------:R-:W-:Y:S02]  /*9e40*/  ISETP.GT.AND P0, PT, R148, 0x5d, PT ;  /* 0x0000005d9400780c */ /* 0x000fe40003f04270 */
[----:B------:R-:W2:Y:S01]  /*9e50*/  LDL R91, [R1+0x250] ;  /* 0x00025000015b7983 */ /* 0x000ea20000100800 */
[----:B0-----:R-:W-:-:S06]  /*9e60*/  PRMT R119, RZ, 0x7610, R119 ;  /* 0x00007610ff777816 */ /* 0x001fcc0000000077 */
[----:B------:R0:W2:Y:S02]  /*9e70*/  @P1 LDG.E.U16 R119, desc[UR60][R122.64] ;  /* 0x0000003c7a771981 */ /* 0x0000a4000c1e1500 */
[----:B0-----:R-:W-:Y:S02]  /*9e80*/  @P2 IMAD.MOV.U32 R123, RZ, RZ, R92 ;  /* 0x000000ffff7b2224 */ /* 0x001fe400078e005c */
[----:B------:R-:W2:Y:S01]  /*9e90*/  LDL R92, [R1+0x24c] ;  /* 0x00024c00015c7983 */ /* 0x000ea20000100800 */
[----:B---3--:R-:W-:-:S03]  /*9ea0*/  @P2 IMAD.MOV.U32 R122, RZ, RZ, R9 ;  /* 0x000000ffff7a2224 */ /* 0x008fc600078e0009 */
[----:B------:R-:W3:Y:S01]  /*9eb0*/  LDL R9, [R1+0x248] ;  /* 0x0002480001097983 */ /* 0x000ee20000100800 */
[----:B----4-:R-:W-:-:S03]  /*9ec0*/  @P2 IMAD.MOV.U32 R124, RZ, RZ, R10 ;  /* 0x000000ffff7c2224 */ /* 0x010fc600078e000a */
[----:B------:R-:W4:Y:S01]  /*9ed0*/  LDL R10, [R1+0x244] ;  /* 0x00024400010a7983 */ /* 0x000f220000100800 */
[----:B-----5:R-:W-:-:S03]  /*9ee0*/  @P0 IMAD.MOV.U32 R126, RZ, RZ, R4 ;  /* 0x000000ffff7e0224 */ /* 0x020fc600078e0004 */
[----:B------:R-:W5:Y:S01]  /*9ef0*/  LDL R4, [R1+0x238] ;  /* 0x0002380001047983 */ /* 0x000f620000100800 */
[----:B--2---:R-:W-:-:S03]  /*9f00*/  @P0 IMAD.MOV.U32 R127, RZ, RZ, R5 ;  /* 0x000000ffff7f0224 */ /* 0x004fc600078e0005 */
[----:B------:R-:W2:Y:S01]  /*9f10*/  LDL R5, [R1+0x234] ;  /* 0x0002340001057983 */ /* 0x000ea20000100800 */
[----:B------:R-:W-:Y:S01]  /*9f20*/  PRMT R118, RZ, 0x7610, R118 ;  /* 0x00007610ff767816 */ /* 0x000fe20000000076 */
[----:B------:R-:W-:Y:S01]  /*9f30*/  @P2 IMAD.MOV.U32 R125, RZ, RZ, R93 ;  /* 0x000000ffff7d2224 */ /* 0x000fe200078e005d */
[----:B------:R-:W-:Y:S01]  /*9f40*/  PRMT R138, RZ, 0x7610, R138 ;  /* 0x00007610ff8a7816 */ /* 0x000fe2000000008a */
[----:B------:R-:W2:Y:S04]  /*9f50*/  LDL R93, [R1+0x1b0] ;  /* 0x0001b000015d7983 */ /* 0x000ea80000100800 */
[----:B------:R0:W2:Y:S01]  /*9f60*/  @P1 LDG.E.U16 R118, desc[UR60][R120.64] ;  /* 0x0000003c78761981 */ /* 0x0000a2000c1e1500 */
[----:B------:R-:W-:Y:S02]  /*9f70*/  ISETP.GT.AND P1, PT, R148, 0x5e, PT ;  /* 0x0000005e9400780c */ /* 0x000fe40003f24270 */
[----:B0-----:R-:W-:-:S02]  /*9f80*/  PRMT R121, RZ, 0x7610, R121 ;  /* 0x00007610ff797816 */ /* 0x001fc40000000079 */
[----:B------:R-:W-:-:S04]  /*9f90*/  PRMT R120, RZ, 0x7610, R120 ;  /* 0x00007610ff787816 */ /* 0x000fc80000000078 */
[----:B------:R0:W2:Y:S04]  /*9fa0*/  @P2 LDG.E.U16 R121, desc[UR60][R124.64] ;  /* 0x0000003c7c792981 */ /* 0x0000a8000c1e1500 */
[----:B------:R1:W2:Y:S01]  /*9fb0*/  @P2 LDG.E.U16 R120, desc[UR60][R122.64] ;  /* 0x0000003c7a782981 */ /* 0x0002a2000c1e1500 */
[----:B------:R-:W-:Y:S01]  /*9fc0*/  ISETP.GT.AND P2, PT, R148, 0x5f, PT ;  /* 0x0000005f9400780c */ /* 0x000fe20003f44270 */
[----:B0-----:R-:W-:Y:S02]  /*9fd0*/  @P0 IMAD.MOV.U32 R124, RZ, RZ, R6 ;  /* 0x000000ffff7c0224 */ /* 0x001fe400078e0006 */
[----:B------:R-:W-:Y:S01]  /*9fe0*/  @P0 IMAD.MOV.U32 R125, RZ, RZ, R7 ;  /* 0x000000ffff7d0224 */ /* 0x000fe200078e0007 */
[----:B------:R-:W2:Y:S04]  /*9ff0*/  LDL R6, [R1+0x240] ;  /* 0x0002400001067983 */ /* 0x000ea80000100800 */
[----:B------:R-:W2:Y:S01]  /*a000*/  LDL R7, [R1+0x23c] ;  /* 0x00023c0001077983 */ /* 0x000ea20000100800 */
[----:B-1----:R-:W-:-:S06]  /*a010*/  PRMT R123, RZ, 0x7610, R123 ;  /* 0x00007610ff7b7816 */ /* 0x002fcc000000007b */
[----:B------:R0:W2:Y:S02]  /*a020*/  @P0 LDG.E.U16 R123, desc[UR60][R126.64] ;  /* 0x0000003c7e7b0981 */ /* 0x0000a4000c1e1500 */
[----:B0-----:R-:W-:Y:S02]  /*a030*/  @P1 IMAD.MOV.U32 R126, RZ, RZ, R91 ;  /* 0x000000ffff7e1224 */ /* 0x001fe400078e005b */
[----:B------:R-:W-:Y:S01]  /*a040*/  @P1 IMAD.MOV.U32 R127, RZ, RZ, R92 ;  /* 0x000000ffff7f1224 */ /* 0x000fe200078e005c */
[----:B------:R-:W2:Y:S04]  /*a050*/  LDL R91, [R1+0x230] ;  /* 0x00023000015b7983 */ /* 0x000ea80000100800 */
        /* <DEDUP_REMOVED lines=9> */
[----:B------:R-:W-:-:S06]  /*a0f0*/  PRMT R122, RZ, 0x7610, R122 ;  /* 0x00007610ff7a7816 */ /* 0x000fcc000000007a */
[----:B------:R0:W2:Y:S01]  /*a100*/  @P0 LDG.E.U16 R122, desc[UR60][R124.64] ;  /* 0x0000003c7c7a0981 */ /* 0x0000a2000c1e1500 */
[----:B------:R-:W-:Y:S02]  /*a110*/  ISETP.GT.AND P0, PT, R148, 0x60, PT ;  /* 0x000000609400780c */ /* 0x000fe40003f04270 */
[----:B0-----:R-:W-:Y:S02]  /*a120*/  PRMT R125, RZ, 0x7610, R125 ;  /* 0x00007610ff7d7816 */ /* 0x001fe4000000007d */
[----:B------:R-:W-:-:S04]  /*a130*/  PRMT R124, RZ, 0x7610, R124 ;  /* 0x00007610ff7c7816 */ /* 0x000fc8000000007c */
[----:B------:R0:W2:Y:S04]  /*a140*/  @P1 LDG.E.U16 R125, desc[UR60][R128.64] ;  /* 0x0000003c807d1981 */ /* 0x0000a8000c1e1500 */
[----:B------:R1:W2:Y:S01]  /*a150*/  @P1 LDG.E.U16 R124, desc[UR60][R126.64] ;  /* 0x0000003c7e7c1981 */ /* 0x0002a2000c1e1500 */
[----:B------:R-:W-:Y:S01]  /*a160*/  ISETP.GT.AND P1, PT, R148, 0x61, PT ;  /* 0x000000619400780c */ /* 0x000fe20003f24270 */
[----:B0-----:R-:W-:Y:S02]  /*a170*/  @P2 IMAD.MOV.U32 R128, RZ, RZ, R6 ;  /* 0x000000ffff802224 */ /* 0x001fe400078e0006 */
[----:B------:R-:W2:Y:S01]  /*a180*/  LDL R6, [R1+0x220] ;  /* 0x0002200001067983 */ /* 0x000ea20000100800 */
[----:B------:R-:W-:-:S03]  /*a190*/  @P2 IMAD.MOV.U32 R129, RZ, RZ, R7 ;  /* 0x000000ffff812224 */ /* 0x000fc600078e0007 */
[----:B------:R-:W2:Y:S01]  /*a1a0*/  LDL R7, [R1+0x21c] ;  /* 0x00021c0001077983 */ /* 0x000ea20000100800 */
[----:B-1----:R-:W-:-:S06]  /*a1b0*/  PRMT R127, RZ, 0x7610, R127 ;  /* 0x00007610ff7f7816 */ /* 0x002fcc000000007f */
[----:B------:R0:W2:Y:S02]  /*a1c0*/  @P2 LDG.E.U16 R127, desc[UR60][R130.64] ;  /* 0x0000003c827f2981 */ /* 0x0000a4000c1e1500 */
[----:B0-----:R-:W-:Y:S02]  /*a1d0*/  @P0 IMAD.MOV.U32 R130, RZ, RZ, R91 ;  /* 0x000000ffff820224 */ /* 0x001fe400078e005b */
[----:B------:R-:W2:Y:S01]  /*a1e0*/  LDL R91, [R1+0x208] ;  /* 0x00020800015b7983 */ /* 0x000ea20000100800 */
[----:B------:R-:W-:-:S03]  /*a1f0*/  @P0 IMAD.MOV.U32 R131, RZ, RZ, R92 ;  /* 0x000000ffff830224 */ /* 0x000fc600078e005c */
        /* <DEDUP_REMOVED lines=16> */
[----:B0-----:R-:W-:Y:S01]  /*a300*/  PRMT R131, RZ, 0x7610, R131 ;  /* 0x00007610ff837816 */ /* 0x001fe20000000083 */
[----:B-1----:R-:W-:Y:S02]  /*a310*/  @P1 IMAD.MOV.U32 R132, RZ, RZ, R6 ;  /* 0x000000ffff841224 */ /* 0x002fe400078e0006 */
[----:B------:R-:W2:Y:S01]  /*a320*/  LDL R6, [R1+0x1f8] ;  /* 0x0001f80001067983 */ /* 0x000ea20000100800 */
[----:B------:R-:W-:-:S03]  /*a330*/  @P1 IMAD.MOV.U32 R133, RZ, RZ, R7 ;  /* 0x000000ffff851224 */ /* 0x000fc600078e0007 */
[----:B------:R-:W2:Y:S01]  /*a340*/  LDL R7, [R1+0x1f4] ;  /* 0x0001f40001077983 */ /* 0x000ea20000100800 */
[----:B------:R-:W-:Y:S02]  /*a350*/  PRMT R130, RZ, 0x7610, R130 ;  /* 0x00007610ff827816 */ /* 0x000fe40000000082 */
[----:B------:R-:W-:Y:S01]  /*a360*/  ISETP.GT.AND P0, PT, R148, 0x63, PT ;  /* 0x000000639400780c */ /* 0x000fe20003f04270 */
[----:B------:R-:W2:Y:S04]  /*a370*/  @P1 LDG.E.U16 R131, desc[UR60][R134.64] ;  /* 0x0000003c86831981 */ /* 0x000ea8000c1e1500 */
[----:B------:R0:W2:Y:S01]  /*a380*/  @P1 LDG.E.U16 R130, desc[UR60][R132.64] ;  /* 0x0000003c84821981 */ /* 0x0000a2000c1e1500 */
[----:B------:R-:W-:Y:S01]  /*a390*/  @P2 IMAD.MOV.U32 R136, RZ, RZ, R91 ;  /* 0x000000ffff882224 */ /* 0x000fe200078e005b */
[----:B0-----:R-:W-:-:S02]  /*a3a0*/  PRMT R133, RZ, 0x7610, R133 ;  /* 0x00007610ff857816 */ /* 0x001fc40000000085 */
[----:B------:R-:W2:Y:S01]  /*a3b0*/  LDL R91, [R1+0x1e8] ;  /* 0x0001e800015b7983 */ /* 0x000ea20000100800 */
[----:B------:R-:W-:-:S03]  /*a3c0*/  @P2 IMAD.MOV.U32 R137, RZ, RZ, R92 ;  /* 0x000000ffff892224 */ /* 0x000fc600078e005c */
[----:B------:R-:W2:Y:S04]  /*a3d0*/  LDL R92, [R1+0x1e4] ;  /* 0x0001e400015c7983 */ /* 0x000ea80000100800 */
[----:B------:R5:W2:Y:S01]  /*a3e0*/  @P2 LDG.E.U16 R133, desc[UR60][R136.64] ;  /* 0x0000003c88852981 */ /* 0x000aa2000c1e1500 */
        /* <DEDUP_REMOVED lines=8> */
[----:B------:R-:W-:Y:S02]  /*a470*/  PRMT R132, RZ, 0x7610, R132 ;  /* 0x00007610ff847816 */ /* 0x000fe40000000084 */
[----:B------:R-:W-:-:S04]  /*a480*/  ISETP.GT.AND P1, PT, R148, 0x64, PT ;  /* 0x000000649400780c */ /* 0x000fc80003f24270 */
[----:B------:R0:W2:Y:S01]  /*a490*/  @P2 LDG.E.U16 R132, desc[UR60][R134.64] ;  /* 0x0000003c86842981 */ /* 0x0000a2000c1e1500 */
[----:B------:R-:W-:Y:S02]  /*a4a0*/  ISETP.GT.AND P2, PT, R148, 0x65, PT ;  /* 0x000000659400780c */ /* 0x000fe40003f44270 */
[----:B0-----:R-:W-:Y:S02]  /*a4b0*/  PRMT R134, RZ, 0x7610, R134 ;  /* 0x00007610ff867816 */ /* 0x001fe40000000086 */
[----:B------:R-:W-:-:S04]  /*a4c0*/  PRMT R135, RZ, 0x7610, R135 ;  /* 0x00007610ff877816 */ /* 0x000fc80000000087 */
[----:B------:R0:W2:Y:S01]  /*a4d0*/  @P0 LDG.E.U16 R134, desc[UR60][R136.64] ;  /* 0x0000003c88860981 */ /* 0x0000a2000c1e1500 */
[----:B------:R-:W-:-:S03]  /*a4e0*/  @P0 IMAD.MOV.U32 R144, RZ, RZ, R6 ;  /* 0x000000ffff900224 */ /* 0x000fc600078e0006 */
[----:B------:R-:W2:Y:S01]  /*a4f0*/  LDL R6, [R1+0x1d8] ;  /* 0x0001d80001067983 */ /* 0x000ea20000100800 */
[----:B------:R-:W-:-:S03]  /*a500*/  @P0 IMAD.MOV.U32 R145, RZ, RZ, R7 ;  /* 0x000000ffff910224 */ /* 0x000fc600078e0007 */
[----:B------:R-:W2:Y:S01]  /*a510*/  LDL R7, [R1+0x1d4] ;  /* 0x0001d40001077983 */ /* 0x000ea20000100800 */
[----:B0-----:R-:W-:-:S03]  /*a520*/  PRMT R136, RZ, 0x7610, R136 ;  /* 0x00007610ff887816 */ /* 0x001fc60000000088 */
[----:B------:R3:W2:Y:S01]  /*a530*/  @P0 LDG.E.U16 R135, desc[UR60][R144.64] ;  /* 0x0000003c90870981 */ /* 0x0006a2000c1e1500 */
        /* <DEDUP_REMOVED lines=8> */
[----:B------:R-:W-:Y:S01]  /*a5c0*/  ISETP.GT.AND P3, PT, R148, 0x66, PT ;  /* 0x000000669400780c */ /* 0x000fe20003f64270 */
[----:B------:R-:W4:Y:S04]  /*a5d0*/  LDL R92, [R1+0x1a4] ;  /* 0x0001a400015c7983 */ /* 0x000f280000100800 */
[----:B------:R5:W4:Y:S01]  /*a5e0*/  @P1 LDG.E.U16 R137, desc[UR60][R144.64] ;  /* 0x0000003c90891981 */ /* 0x000b22000c1e1500 */
[----:B------:R-:W-:-:S02]  /*a5f0*/  PRMT R146, RZ, 0x7610, R146 ;  /* 0x00007610ff927816 */ /* 0x000fc40000000092 */
[----:B------:R-:W-:Y:S01]  /*a600*/  PRMT R147, RZ, 0x7610, R147 ;  /* 0x00007610ff937816 */ /* 0x000fe20000000093 */
[----:B------:R-:W4:Y:S01]  /*a610*/  LDL R91, [R1+0x1a8] ;  /* 0x0001a800015b7983 */ /* 0x000f220000100800 */
[----:B-----5:R-:W-:-:S03]  /*a620*/  @P2 IMAD.MOV.U32 R144, RZ, RZ, R4 ;  /* 0x000000ffff902224 */ /* 0x020fc600078e0004 */
[----:B------:R-:W5:Y:S01]  /*a630*/  LDL R4, [R1+0x1c8] ;  /* 0x0001c80001047983 */ /* 0x000f620000100800 */
[----:B--2---:R-:W-:-:S03]  /*a640*/  @P2 IMAD.MOV.U32 R145, RZ, RZ, R5 ;  /* 0x000000ffff912224 */ /* 0x004fc600078e0005 */
[----:B------:R-:W2:Y:S04]  /*a650*/  LDL R5, [R1+0x1c4] ;  /* 0x0001c40001057983 */ /* 0x000ea80000100800 */
[----:B------:R0:W2:Y:S02]  /*a660*/  @P2 LDG.E.U16 R138, desc[UR60][R144.64] ;  /* 0x0000003c908a2981 */ /* 0x0000a4000c1e1500 */
[----:B0-----:R-:W-:Y:S02]  /*a670*/  @P2 IMAD.MOV.U32 R144, RZ, RZ, R6 ;  /* 0x000000ffff902224 */ /* 0x001fe400078e0006 */
[----:B------:R-:W2:Y:S01]  /*a680*/  LDL R6, [R1+0x1c0] ;  /* 0x0001c00001067983 */ /* 0x000ea20000100800 */
[----:B------:R-:W-:-:S03]  /*a690*/  @P2 IMAD.MOV.U32 R145, RZ, RZ, R7 ;  /* 0x000000ffff912224 */ /* 0x000fc600078e0007 */
[----:B------:R-:W2:Y:S04]  /*a6a0*/  LDL R7, [R1+0x1bc] ;  /* 0x0001bc0001077983 */ /* 0x000ea80000100800 */
[----:B------:R3:W2:Y:S02]  /*a6b0*/  @P2 LDG.E.U16 R146, desc[UR60][R144.64] ;  /* 0x0000003c90922981 */ /* 0x0006a4000c1e1500 */
[----:B---3--:R-:W-:Y:S01]  /*a6c0*/  @P3 IMAD.MOV.U32 R144, RZ, RZ, R9 ;  /* 0x000000ffff903224 */ /* 0x008fe200078e0009 */
[C---:B------:R-:W-:Y:S01]  /*a6d0*/  ISETP.GT.AND P0, PT, R148.reuse, 0x67, PT ;  /* 0x000000679400780c */ /* 0x040fe20003f04270 */
[----:B------:R-:W3:Y:S01]  /*a6e0*/  LDL R9, [R1+0x198] ;  /* 0x0001980001097983 */ /* 0x000ee20000100800 */
[----:B----4-:R-:W-:Y:S01]  /*a6f0*/  @P3 IMAD.MOV.U32 R145, RZ, RZ, R10 ;  /* 0x000000ffff913224 */ /* 0x010fe200078e000a */
[----:B------:R-:W-:-:S02]  /*a700*/  ISETP.GT.AND P1, PT, R148, 0x68, PT ;  /* 0x000000689400780c */ /* 0x000fc40003f24270 */
[----:B------:R-:W4:Y:S04]  /*a710*/  LDL R10, [R1+0x194] ;  /* 0x00019400010a7983 */ /* 0x000f280000100800 */
[----:B------:R5:W4:Y:S02]  /*a720*/  @P3 LDG.E.U16 R147, desc[UR60][R144.64] ;  /* 0x0000003c90933981 */ /* 0x000b24000c1e1500 */
[----:B-----5:R-:W-:Y:S02]  /*a730*/  @P3 IMAD.MOV.U32 R144, RZ, RZ, R4 ;  /* 0x000000ffff903224 */ /* 0x020fe400078e0004 */
[----:B------:R-:W5:Y:S01]  /*a740*/  LDL R4, [R1+0x1a0] ;  /* 0x0001a00001047983 */ /* 0x000f620000100800 */
[----:B--2---:R-:W-:-:S03]  /*a750*/  @P3 IMAD.MOV.U32 R145, RZ, RZ, R5 ;  /* 0x000000ffff913224 */ /* 0x004fc600078e0005 */
[----:B------:R-:W2:Y:S01]  /*a760*/  LDL R5, [R1+0x19c] ;  /* 0x00019c0001057983 */ /* 0x000ea20000100800 */
[----:B------:R-:W-:Y:S02]  /*a770*/  PRMT R150, RZ, 0x7610, R150 ;  /* 0x00007610ff967816 */ /* 0x000fe40000000096 */
[----:B------:R-:W-:-:S04]  /*a780*/  PRMT R152, RZ, 0x7610, R152 ;  /* 0x00007610ff987816 */ /* 0x000fc80000000098 */
[----:B------:R0:W4:Y:S01]  /*a790*/  @P3 LDG.E.U16 R150, desc[UR60][R144.64] ;  /* 0x0000003c90963981 */ /* 0x000122000c1e1500 */
[----:B------:R-:W-:Y:S02]  /*a7a0*/  ISETP.GT.AND P2, PT, R148, 0x69, PT ;  /* 0x000000699400780c */ /* 0x000fe40003f44270 */
[----:B------:R-:W-:Y:S02]  /*a7b0*/  PRMT R154, RZ, 0x7610, R154 ;  /* 0x00007610ff9a7816 */ /* 0x000fe4000000009a */
[----:B------:R-:W-:Y:S01]  /*a7c0*/  PRMT R156, RZ, 0x7610, R156 ;  /* 0x00007610ff9c7816 */ /* 0x000fe2000000009c */
[----:B0-----:R-:W-:Y:S02]  /*a7d0*/  @P0 IMAD.MOV.U32 R144, RZ, RZ, R6 ;  /* 0x000000ffff900224 */ /* 0x001fe400078e0006 */
[----:B------:R-:W4:Y:S01]  /*a7e0*/  LDL R6, [R1+0x190] ;  /* 0x0001900001067983 */ /* 0x000f220000100800 */
[----:B------:R-:W-:-:S03]  /*a7f0*/  @P0 IMAD.MOV.U32 R145, RZ, RZ, R7 ;  /* 0x000000ffff910224 */ /* 0x000fc600078e0007 */
[----:B------:R-:W4:Y:S04]  /*a800*/  LDL R7, [R1+0x18c] ;  /* 0x00018c0001077983 */ /* 0x000f280000100800 */
[----:B------:R0:W4:Y:S02]  /*a810*/  @P0 LDG.E.U16 R152, desc[UR60][R144.64] ;  /* 0x0000003c90980981 */ /* 0x000124000c1e1500 */
[----:B0-----:R-:W-:Y:S02]  /*a820*/  @P1 IMAD.MOV.U32 R144, RZ, RZ, R93 ;  /* 0x000000ffff901224 */ /* 0x001fe400078e005d */
[----:B------:R-:W-:Y:S01]  /*a830*/  @P1 IMAD.MOV.U32 R145, RZ, RZ, R141 ;  /* 0x000000ffff911224 */ /* 0x000fe200078e008d */
[----:B------:R-:W4:Y:S04]  /*a840*/  LDL R93, [R1+0x184] ;  /* 0x00018400015d7983 */ /* 0x000f280000100800 */
[----:B------:R0:W4:Y:S04]  /*a850*/  @P1 LDG.E.U16 R154, desc[UR60][R144.64] ;  /* 0x0000003c909a1981 */ /* 0x000128000c1e1500 */
[----:B------:R-:W4:Y:S01]  /*a860*/  LDL R141, [R1+0x158] ;  /* 0x00015800018d7983 */ /* 0x000f220000100800 */
[----:B0-----:R-:W-:-:S02]  /*a870*/  @P1 IMAD.MOV.U32 R144, RZ, RZ, R91 ;  /* 0x000000ffff901224 */ /* 0x001fc400078e005b */
[----:B------:R-:W-:Y:S01]  /*a880*/  @P1 IMAD.MOV.U32 R145, RZ, RZ, R92 ;  /* 0x000000ffff911224 */ /* 0x000fe200078e005c */
[----:B------:R-:W-:Y:S01]  /*a890*/  ISETP.GT.AND P3, PT, R148, 0x6a, PT ;  /* 0x0000006a9400780c */ /* 0x000fe20003f64270 */
[----:B------:R-:W4:Y:S04]  /*a8a0*/  LDL R92, [R1+0x148] ;  /* 0x00014800015c7983 */ /* 0x000f280000100800 */
[----:B------:R5:W4:Y:S01]  /*a8b0*/  @P1 LDG.E.U16 R156, desc[UR60][R144.64] ;  /* 0x0000003c909c1981 */ /* 0x000b22000c1e1500 */
[----:B------:R-:W-:-:S03]  /*a8c0*/  PRMT R158, RZ, 0x7610, R158 ;  /* 0x00007610ff9e7816 */ /* 0x000fc6000000009e */
[----:B------:R-:W4:Y:S01]  /*a8d0*/  LDL R91, [R1+0x14c] ;  /* 0x00014c00015b7983 */ /* 0x000f220000100800 */
[----:B-----5:R-:W-:-:S03]  /*a8e0*/  @P2 IMAD.MOV.U32 R144, RZ, RZ, R4 ;  /* 0x000000ffff902224 */ /* 0x020fc600078e0004 */
[----:B------:R-:W5:Y:S01]  /*a8f0*/  LDL R4, [R1+0x154] ;  /* 0x0001540001047983 */ /* 0x000f620000100800 */
[----:B--2---:R-:W-:-:S03]  /*a900*/  @P2 IMAD.MOV.U32 R145, RZ, RZ, R5 ;  /* 0x000000ffff912224 */ /* 0x004fc600078e0005 */
[----:B------:R-:W2:Y:S01]  /*a910*/  LDL R5, [R1+0x150] ;  /* 0x0001500001057983 */ /* 0x000ea20000100800 */
[----:B------:R-:W-:-:S03]  /*a920*/  PRMT R160, RZ, 0x7610, R160 ;  /* 0x00007610ffa07816 */ /* 0x000fc600000000a0 */
[----:B------:R3:W2:Y:S01]  /*a930*/  @P2 LDG.E.U16 R158, desc[UR60][R144.64] ;  /* 0x0000003c909e2981 */ /* 0x0006a2000c1e1500 */
[----:B------:R-:W-:Y:S02]  /*a940*/  PRMT R162, RZ, 0x7610, R162 ;  /* 0x00007610ffa27816 */ /* 0x000fe400000000a2 */
[----:B------:R-:W-:Y:S01]  /*a950*/  ISETP.GT.AND P1, PT, R148, 0x6b, PT ;  /* 0x0000006b9400780c */ /* 0x000fe20003f24270 */
[----:B---3--:R-:W-:Y:S02]  /*a960*/  @P2 IMAD.MOV.U32 R144, RZ, RZ, R9 ;  /* 0x000000ffff902224 */ /* 0x008fe400078e0009 */
[----:B----4-:R-:W-:Y:S01]  /*a970*/  @P2 IMAD.MOV.U32 R145, RZ, RZ, R10 ;  /* 0x000000ffff912224 */ /* 0x010fe200078e000a */
[----:B------:R-:W3:Y:S04]  /*a980*/  LDL R9, [R1+0x144] ;  /* 0x0001440001097983 */ /* 0x000ee80000100800 */
[----:B------:R0:W4:Y:S04]  /*a990*/  @P2 LDG.E.U16 R160, desc[UR60][R144.64] ;  /* 0x0000003c90a02981 */ /* 0x000128000c1e1500 */
[----:B------:R-:W4:Y:S01]  /*a9a0*/  LDL R10, [R1+0x128] ;  /* 0x00012800010a7983 */ /* 0x000f220000100800 */
[----:B------:R-:W-:Y:S01]  /*a9b0*/  PRMT R166, RZ, 0x7610, R166 ;  /* 0x00007610ffa67816 */ /* 0x000fe200000000a6 */
[----:B0-----:R-:W-:-:S02]  /*a9c0*/  @P3 IMAD.MOV.U32 R144, RZ, RZ, R6 ;  /* 0x000000ffff903224 */ /* 0x001fc400078e0006 */
[----:B------:R-:W4:Y:S01]  /*a9d0*/  LDL R6, [R1+0xc4] ;  /* 0x0000c40001067983 */ /* 0x000f220000100800 */
[----:B------:R-:W-:-:S03]  /*a9e0*/  @P3 IMAD.MOV.U32 R145, RZ, RZ, R7 ;  /* 0x000000ffff913224 */ /* 0x000fc600078e0007 */
[----:B------:R-:W4:Y:S04]  /*a9f0*/  LDL R7, [R1+0xc0] ;  /* 0x0000c00001077983 */ /* 0x000f280000100800 */
[----:B------:R0:W4:Y:S02]  /*aa00*/  @P3 LDG.E.U16 R162, desc[UR60][R144.64] ;  /* 0x0000003c90a23981 */ /* 0x000124000c1e1500 */
[----:B0-----:R-:W-:Y:S02]  /*aa10*/  @P3 IMAD.MOV.U32 R144, RZ, RZ, R93 ;  /* 0x000000ffff903224 */ /* 0x001fe400078e005d */
[----:B------:R-:W-:-:S05]  /*aa20*/  @P3 IMAD.MOV.U32 R145, RZ, RZ, R141 ;  /* 0x000000ffff913224 */ /* 0x000fca00078e008d */
[----:B------:R5:W4:Y:S02]  /*aa30*/  @P3 LDG.E.U16 R166, desc[UR60][R144.64] ;  /* 0x0000003c90a63981 */ /* 0x000b24000c1e1500 */
[----:B-----5:R-:W-:Y:S02]  /*aa40*/  @P1 IMAD.MOV.U32 R144, RZ, RZ, R4 ;  /* 0x000000ffff901224 */ /* 0x020fe400078e0004 */
[----:B------:R-:W5:Y:S01]  /*aa50*/  LDL R4, [R1+0xbc] ;  /* 0x0000bc0001047983 */ /* 0x000f620000100800 */
[----:B--2---:R-:W-:-:S03]  /*aa60*/  @P1 IMAD.MOV.U32 R145, RZ, RZ, R5 ;  /* 0x000000ffff911224 */ /* 0x004fc600078e0005 */
[----:B------:R-:W2:Y:S01]  /*aa70*/  LDL R5, [R1+0xb8] ;  /* 0x0000b80001057983 */ /* 0x000ea20000100800 */
[----:B------:R-:W-:Y:S02]  /*aa80*/  PRMT R168, RZ, 0x7610, R168 ;  /* 0x00007610ffa87816 */ /* 0x000fe400000000a8 */
[----:B------:R-:W-:Y:S02]  /*aa90*/  ISETP.GT.AND P2, PT, R148, 0x6c, PT ;  /* 0x0000006c9400780c */ /* 0x000fe40003f44270 */
[----:B------:R-:W-:Y:S02]  /*aaa0*/  PRMT R170, RZ, 0x7610, R170 ;  /* 0x00007610ffaa7816 */ /* 0x000fe400000000aa */
[----:B------:R0:W2:Y:S02]  /*aab0*/  @P1 LDG.E.U16 R168, desc[UR60][R144.64] ;  /* 0x0000003c90a81981 */ /* 0x0000a4000c1e1500 */
[----:B0-----:R-:W-:Y:S02]  /*aac0*/  @P1 IMAD.MOV.U32 R144, RZ, RZ, R91 ;  /* 0x000000ffff901224 */ /* 0x001fe400078e005b */
[----:B------:R-:W-:-:S05]  /*aad0*/  @P1 IMAD.MOV.U32 R145, RZ, RZ, R92 ;  /* 0x000000ffff911224 */ /* 0x000fca00078e005c */
[----:B------:R3:W2:Y:S01]  /*aae0*/  @P1 LDG.E.U16 R170, desc[UR60][R144.64] ;  /* 0x0000003c90aa1981 */ /* 0x0006a2000c1e1500 */
[----:B------:R-:W-:Y:S02]  /*aaf0*/  ISETP.GT.AND P1, PT, R148, 0x70, PT ;  /* 0x000000709400780c */ /* 0x000fe40003f24270 */
[----:B------:R-:W-:Y:S01]  /*ab00*/  PRMT R172, RZ, 0x7610, R172 ;  /* 0x00007610ffac7816 */ /* 0x000fe200000000ac */
[----:B---3--:R-:W-:Y:S02]  /*ab10*/  @P2 IMAD.MOV.U32 R144, RZ, RZ, R9 ;  /* 0x000000ffff902224 */ /* 0x008fe400078e0009 */
[----:B----4-:R-:W-:Y:S01]  /*ab20*/  @P2 IMAD.MOV.U32 R145, RZ, RZ, R10 ;  /* 0x000000ffff912224 */ /* 0x010fe200078e000a */
[----:B------:R-:W3:Y:S04]  /*ab30*/  LDL R9, [R1+0x120] ;  /* 0x0001200001097983 */ /* 0x000ee80000100800 */
[----:B------:R-:W4:Y:S01]  /*ab40*/  LDL R10, [R1+0x118] ;  /* 0x00011800010a7983 */ /* 0x000f220000100800 */
[----:B------:R-:W-:-:S03]  /*ab50*/  PRMT R174, RZ, 0x7610, R174 ;  /* 0x00007610ffae7816 */ /* 0x000fc600000000ae */
[----:B------:R0:W4:Y:S02]  /*ab60*/  @P2 LDG.E.U16 R172, desc[UR60][R144.64] ;  /* 0x0000003c90ac2981 */ /* 0x000124000c1e1500 */
[----:B0-----:R-:W-:Y:S02]  /*ab70*/  @P1 IMAD.MOV.U32 R144, RZ, RZ, R6 ;  /* 0x000000ffff901224 */ /* 0x001fe400078e0006 */
[----:B------:R-:W-:Y:S01]  /*ab80*/  @P1 IMAD.MOV.U32 R145, RZ, RZ, R7 ;  /* 0x000000ffff911224 */ /* 0x000fe200078e0007 */
[----:B------:R-:W4:Y:S04]  /*ab90*/  LDL R6, [R1+0xb4] ;  /* 0x0000b40001067983 */ /* 0x000f280000100800 */
[----:B------:R-:W4:Y:S04]  /*aba0*/  LDL R7, [R1+0xb0] ;  /* 0x0000b00001077983 */ /* 0x000f280000100800 */
[----:B------:R5:W4:Y:S02]  /*abb0*/  @P1 LDG.E.U16 R174, desc[UR60][R144.64] ;  /* 0x0000003c90ae1981 */ /* 0x000b24000c1e1500 */
[----:B-----5:R-:W-:-:S02]  /*abc0*/  @P1 IMAD.MOV.U32 R144, RZ, RZ, R4 ;  /* 0x000000ffff901224 */ /* 0x020fc400078e0004 */
[----:B------:R-:W5:Y:S01]  /*abd0*/  LDL R4, [R1+0xac] ;  /* 0x0000ac0001047983 */ /* 0x000f620000100800 */
[----:B--2---:R-:W-:-:S03]  /*abe0*/  @P1 IMAD.MOV.U32 R145, RZ, RZ, R5 ;  /* 0x000000ffff911224 */ /* 0x004fc600078e0005 */
[----:B------:R-:W2:Y:S01]  /*abf0*/  LDL R5, [R1+0xa4] ;  /* 0x0000a40001057983 */ /* 0x000ea20000100800 */
[----:B------:R-:W-:Y:S02]  /*ac00*/  ISETP.GT.AND P3, PT, R148, 0x78, PT ;  /* 0x000000789400780c */ /* 0x000fe40003f64270 */
[----:B------:R-:W-:Y:S02]  /*ac10*/  PRMT R176, RZ, 0x7610, R176 ;  /* 0x00007610ffb07816 */ /* 0x000fe400000000b0 */
[----:B------:R-:W-:-:S04]  /*ac20*/  PRMT R178, RZ, 0x7610, R178 ;  /* 0x00007610ffb27816 */ /* 0x000fc800000000b2 */
[----:B------:R0:W2:Y:S01]  /*ac30*/  @P1 LDG.E.U16 R176, desc[UR60][R144.64] ;  /* 0x0000003c90b01981 */ /* 0x0000a2000c1e1500 */
[----:B------:R-:W-:Y:S02]  /*ac40*/  PRMT R180, RZ, 0x7610, R180 ;  /* 0x00007610ffb47816 */ /* 0x000fe400000000b4 */
[----:B------:R-:W-:Y:S02]  /*ac50*/  ISETP.GT.AND P1, PT, R148, 0x71, PT ;  /* 0x000000719400780c */ /* 0x000fe40003f24270 */
[----:B0-----:R-:W-:Y:S02]  /*ac60*/  @P3 IMAD.MOV.U32 R144, RZ, RZ, R81 ;  /* 0x000000ffff903224 */ /* 0x001fe400078e0051 */
[----:B------:R-:W-:-:S05]  /*ac70*/  @P3 IMAD.MOV.U32 R145, RZ, RZ, R63 ;  /* 0x000000ffff913224 */ /* 0x000fca00078e003f */
[----:B------:R0:W2:Y:S01]  /*ac80*/  @P3 LDG.E.U16 R178, desc[UR60][R144.64] ;  /* 0x0000003c90b23981 */ /* 0x0000a2000c1e1500 */
[----:B------:R-:W-:Y:S01]  /*ac90*/  PRMT R182, RZ, 0x7610, R182 ;  /* 0x00007610ffb67816 */ /* 0x000fe200000000b6 */
[----:B0-----:R-:W-:Y:S02]  /*aca0*/  @P3 IMAD.MOV.U32 R144, RZ, RZ, R80 ;  /* 0x000000ffff903224 */ /* 0x001fe400078e0050 */
[----:B------:R-:W-:-:S05]  /*acb0*/  @P3 IMAD.MOV.U32 R145, RZ, RZ, R61 ;  /* 0x000000ffff913224 */ /* 0x000fca00078e003d */
[----:B------:R3:W2:Y:S01]  /*acc0*/  @P3 LDG.E.U16 R180, desc[UR60][R144.64] ;  /* 0x0000003c90b43981 */ /* 0x0006a2000c1e1500 */
[----:B------:R-:W-:-:S03]  /*acd0*/  PRMT R184, RZ, 0x7610, R184 ;  /* 0x00007610ffb87816 */ /* 0x000fc600000000b8 */
[----:B------:R0:W-:Y:S01]  /*ace0*/  STL [R1+0x844], R81 ;  /* 0x0008445101007387 */ /* 0x0001e20000100800 */
[----:B---3--:R-:W-:Y:S02]  /*acf0*/  @P2 IMAD.MOV.U32 R144, RZ, RZ, R9 ;  /* 0x000000ffff902224 */ /* 0x008fe400078e0009 */
[----:B----4-:R-:W-:Y:S01]  /*ad00*/  @P2 IMAD.MOV.U32 R145, RZ, RZ, R10 ;  /* 0x000000ffff912224 */ /* 0x010fe200078e000a */
[----:B0-----:R-:W3:Y:S04]  /*ad10*/  LDL.LU R81, [R1+0x80] ;  /* 0x0000800001517983 */ /* 0x001ee80000300800 */
[----:B------:R0:W4:Y:S01]  /*ad20*/  @P2 LDG.E.U16 R182, desc[UR60][R144.64] ;  /* 0x0000003c90b62981 */ /* 0x000122000c1e1500 */
[----:B------:R-:W-:-:S03]  /*ad30*/  ISETP.GT.AND P2, PT, R148, 0x79, PT ;  /* 0x000000799400780c */ /* 0x000fc60003f44270 */
[----:B------:R1:W-:Y:S01]  /*ad40*/  STL [R1+0x83c], R63 ;  /* 0x00083c3f01007387 */ /* 0x0003e20000100800 */
[----:B------:R-:W-:Y:S01]  /*ad50*/  PRMT R186, RZ, 0x7610, R186 ;  /* 0x00007610ffba7816 */ /* 0x000fe200000000ba */
[----:B0-----:R-:W-:Y:S02]  /*ad60*/  @P1 IMAD.MOV.U32 R144, RZ, RZ, R6 ;  /* 0x000000ffff901224 */ /* 0x001fe400078e0006 */
[----:B------:R-:W-:Y:S01]  /*ad70*/  @P1 IMAD.MOV.U32 R145, RZ, RZ, R7 ;  /* 0x000000ffff911224 */ /* 0x000fe200078e0007 */
[----:B-1----:R-:W4:Y:S04]  /*ad80*/  LDL.LU R63, [R1+0x70] ;  /* 0x00007000013f7983 */ /* 0x002f280000300800 */
[----:B------:R0:W-:Y:S04]  /*ad90*/  STL [R1+0x848], R80 ;  /* 0x0008485001007387 */ /* 0x0001e80000100800 */
[----:B------:R5:W4:Y:S04]  /*ada0*/  @P1 LDG.E.U16 R184, desc[UR60][R144.64] ;  /* 0x0000003c90b81981 */ /* 0x000b28000c1e1500 */
[----:B0-----:R-:W3:Y:S04]  /*adb0*/  LDL.LU R80, [R1+0x88] ;  /* 0x0000880001507983 */ /* 0x001ee80000300800 */
[----:B------:R0:W-:Y:S04]  /*adc0*/  STL [R1+0x840], R61 ;  /* 0x0008403d01007387 */ /* 0x0001e80000100800 */
[----:B0-----:R-:W4:Y:S04]  /*add0*/  LDL.LU R61, [R1+0x78] ;  /* 0x00007800013d7983 */ /* 0x001f280000300800 */
[----:B------:R-:W3:Y:S04]  /*ade0*/  LDL R9, [R1+0xf4] ;  /* 0x0000f40001097983 */ /* 0x000ee80000100800 */
[----:B------:R-:W4:Y:S04]  /*adf0*/  LDL R7, [R1+0xf8] ;  /* 0x0000f80001077983 */ /* 0x000f280000100800 */
[----:B------:R-:W4:Y:S01]  /*ae00*/  LDL R6, [R1+0x9c] ;  /* 0x00009c0001067983 */ /* 0x000f220000100800 */
[----:B-----5:R-:W-:-:S03]  /*ae10*/  @P1 IMAD.MOV.U32 R144, RZ, RZ, R4 ;  /* 0x000000ffff901224 */ /* 0x020fc600078e0004 */
[----:B------:R-:W5:Y:S01]  /*ae20*/  LDL R4, [R1+0x94] ;  /* 0x0000940001047983 */ /* 0x000f620000100800 */
[----:B--2---:R-:W-:-:S03]  /*ae30*/  @P1 IMAD.MOV.U32 R145, RZ, RZ, R5 ;  /* 0x000000ffff911224 */ /* 0x004fc600078e0005 */
[----:B------:R-:W2:Y:S04]  /*ae40*/  LDL R5, [R1+0x8c] ;  /* 0x00008c0001057983 */ /* 0x000ea80000100800 */
[----:B------:R0:W2:Y:S04]  /*ae50*/  @P1 LDG.E.U16 R186, desc[UR60][R144.64] ;  /* 0x0000003c90ba1981 */ /* 0x0000a8000c1e1500 */
[----:B------:R1:W-:Y:S01]  /*ae60*/  STL [R1+0x850], R79 ;  /* 0x0008504f01007387 */ /* 0x0003e20000100800 */
[----:B0-----:R-:W-:-:S03]  /*ae70*/  @P2 IMAD.MOV.U32 R144, RZ, RZ, R79 ;  /* 0x000000ffff902224 */ /* 0x001fc600078e004f */
[----:B-1----:R-:W5:Y:S01]  /*ae80*/  LDL.LU R79, [R1+0x98] ;  /* 0x00009800014f7983 */ /* 0x002f620000300800 */
[----:B------:R-:W-:-:S03]  /*ae90*/  @P2 IMAD.MOV.U32 R145, RZ, RZ, R59 ;  /* 0x000000ffff912224 */ /* 0x000fc600078e003b */
[----:B------:R0:W-:Y:S04]  /*aea0*/  STL [R1+0x84c], R59 ;  /* 0x00084c3b01007387 */ /* 0x0001e80000100800 */
[----:B0-----:R-:W2:Y:S01]  /*aeb0*/  LDL.LU R59, [R1+0x90] ;  /* 0x00009000013b7983 */ /* 0x001ea20000300800 */
[----:B------:R-:W-:Y:S02]  /*aec0*/  PRMT R188, RZ, 0x7610, R188 ;  /* 0x00007610ffbc7816 */ /* 0x000fe400000000bc */
[----:B------:R-:W-:Y:S02]  /*aed0*/  PRMT R190, RZ, 0x7610, R190 ;  /* 0x00007610ffbe7816 */ /* 0x000fe400000000be */
[----:B------:R-:W-:Y:S02]  /*aee0*/  ISETP.GT.AND P1, PT, R148, 0x6d, PT ;  /* 0x0000006d9400780c */ /* 0x000fe40003f24270 */
[----:B------:R0:W2:Y:S02]  /*aef0*/  @P2 LDG.E.U16 R188, desc[UR60][R144.64] ;  /* 0x0000003c90bc2981 */ /* 0x0000a4000c1e1500 */
[----:B0-----:R-:W-:-:S02]  /*af00*/  @P2 IMAD.MOV.U32 R144, RZ, RZ, R78 ;  /* 0x000000ffff902224 */ /* 0x001fc400078e004e */
[----:B------:R-:W-:-:S05]  /*af10*/  @P2 IMAD.MOV.U32 R145, RZ, RZ, R57 ;  /* 0x000000ffff912224 */ /* 0x000fca00078e0039 */
[----:B------:R3:W2:Y:S01]  /*af20*/  @P2 LDG.E.U16 R190, desc[UR60][R144.64] ;  /* 0x0000003c90be2981 */ /* 0x0006a2000c1e1500 */
[----:B------:R-:W-:Y:S02]  /*af30*/  ISETP.GT.AND P2, PT, R148, 0x72, PT ;  /* 0x000000729400780c */ /* 0x000fe40003f44270 */
[----:B------:R-:W-:Y:S01]  /*af40*/  PRMT R192, RZ, 0x7610, R192 ;  /* 0x00007610ffc07816 */ /* 0x000fe200000000c0 */
[----:B------:R0:W-:Y:S04]  /*af50*/  STL [R1+0x858], R78 ;  /* 0x0008584e01007387 */ /* 0x0001e80000100800 */
[----:B0-----:R-:W2:Y:S04]  /*af60*/  LDL.LU R78, [R1+0x7c] ;  /* 0x00007c00014e7983 */ /* 0x001ea80000300800 */
[----:B------:R0:W-:Y:S04]  /*af70*/  STL [R1+0x854], R57 ;  /* 0x0008543901007387 */ /* 0x0001e80000100800 */
[----:B0-----:R-:W2:Y:S01]  /*af80*/  LDL.LU R57, [R1+0x74] ;  /* 0x0000740001397983 */ /* 0x001ea20000300800 */
[----:B------:R-:W-:Y:S01]  /*af90*/  PRMT R194, RZ, 0x7610, R194 ;  /* 0x00007610ffc27816 */ /* 0x000fe200000000c2 */
[----:B---3--:R-:W-:-:S02]  /*afa0*/  @P1 IMAD.MOV.U32 R145, RZ, RZ, R9 ;  /* 0x000000ffff911224 */ /* 0x008fc400078e0009 */
[----:B----4-:R-:W-:-:S05]  /*afb0*/  @P1 IMAD.MOV.U32 R144, RZ, RZ, R7 ;  /* 0x000000ffff901224 */ /* 0x010fca00078e0007 */
[----:B------:R0:W3:Y:S02]  /*afc0*/  @P1 LDG.E.U16 R192, desc[UR60][R144.64] ;  /* 0x0000003c90c01981 */ /* 0x0000e4000c1e1500 */
[----:B0-----:R-:W-:Y:S02]  /*afd0*/  @P2 IMAD.MOV.U32 R144, RZ, RZ, R6 ;  /* 0x000000ffff902224 */ /* 0x001fe400078e0006 */
[----:B-----5:R-:W-:Y:S01]  /*afe0*/  @P2 IMAD.MOV.U32 R145, RZ, RZ, R79 ;  /* 0x000000ffff912224 */ /* 0x020fe200078e004f */
[----:B------:R0:W-:Y:S04]  /*aff0*/  STL [R1+0x85c], R79 ;  /* 0x00085c4f01007387 */ /* 0x0001e80000100800 */
[----:B------:R1:W4:Y:S04]  /*b000*/  @P2 LDG.E.U16 R194, desc[UR60][R144.64] ;  /* 0x0000003c90c22981 */ /* 0x000328000c1e1500 */
[----:B0-----:R-:W5:Y:S01]  /*b010*/  LDL.LU R79, [R1+0x84] ;  /* 0x00008400014f7983 */ /* 0x001f620000300800 */
[----:B-1----:R-:W-:-:S03]  /*b020*/  @P2 IMAD.MOV.U32 R144, RZ, RZ, R4 ;  /* 0x000000ffff902224 */ /* 0x002fc600078e0004 */
[----:B------:R-:W3:Y:S01]  /*b030*/  LDL R4, [R1+0xf0] ;  /* 0x0000f00001047983 */ /* 0x000ee20000100800 */
[----:B------:R-:W-:Y:S01]  /*b040*/  ISETP.GT.AND P3, PT, R148, 0x7a, PT ;  /* 0x0000007a9400780c */ /* 0x000fe20003f64270 */
[----:B--2---:R-:W-:Y:S01]  /*b050*/  @P2 IMAD.MOV.U32 R145, RZ, RZ, R59 ;  /* 0x000000ffff912224 */ /* 0x004fe200078e003b */
[----:B------:R-:W-:Y:S02]  /*b060*/  PRMT R196, RZ, 0x7610, R196 ;  /* 0x00007610ffc47816 */ /* 0x000fe400000000c4 */
[----:B------:R-:W-:-:S04]  /*b070*/  PRMT R198, RZ, 0x7610, R198 ;  /* 0x00007610ffc67816 */ /* 0x000fc800000000c6 */
[----:B------:R0:W2:Y:S01]  /*b080*/  @P2 LDG.E.U16 R196, desc[UR60][R144.64] ;  /* 0x0000003c90c42981 */ /* 0x0000a2000c1e1500 */
[----:B------:R-:W-:Y:S02]  /*b090*/  ISETP.GT.AND P2, PT, R148, 0x73, PT ;  /* 0x000000739400780c */ /* 0x000fe40003f44270 */
[----:B------:R-:W-:Y:S02]  /*b0a0*/  PRMT R200, RZ, 0x7610, R200 ;  /* 0x00007610ffc87816 */ /* 0x000fe400000000c8 */
[----:B0-----:R-:W-:Y:S02]  /*b0b0*/  @P3 IMAD.MOV.U32 R144, RZ, RZ, R77 ;  /* 0x000000ffff903224 */ /* 0x001fe400078e004d */
[----:B------:R-:W-:Y:S01]  /*b0c0*/  @P3 IMAD.MOV.U32 R145, RZ, RZ, R23 ;  /* 0x000000ffff913224 */ /* 0x000fe200078e0017 */
[----:B------:R-:W-:Y:S04]  /*b0d0*/  STL [R1+0x860], R59 ;  /* 0x0008603b01007387 */ /* 0x000fe80000100800 */
[----:B------:R0:W2:Y:S04]  /*b0e0*/  @P3 LDG.E.U16 R198, desc[UR60][R144.64] ;  /* 0x0000003c90c63981 */ /* 0x0000a8000c1e1500 */
[----:B------:R-:W-:Y:S01]  /*b0f0*/  STL [R1+0x868], R77 ;  /* 0x0008684d01007387 */ /* 0x000fe20000100800 */
[----:B0-----:R-:W-:-:S02]  /*b100*/  @P3 IMAD.MOV.U32 R144, RZ, RZ, R76 ;  /* 0x000000ffff903224 */ /* 0x001fc400078e004c */
[----:B------:R-:W-:Y:S01]  /*b110*/  @P3 IMAD.MOV.U32 R145, RZ, RZ, R21 ;  /* 0x000000ffff913224 */ /* 0x000fe200078e0015 */
[----:B------:R-:W-:Y:S04]  /*b120*/  STL [R1+0x864], R23 ;  /* 0x0008641701007387 */ /* 0x000fe80000100800 */
[----:B------:R-:W-:Y:S04]  /*b130*/  STL [R1+0x870], R76 ;  /* 0x0008704c01007387 */ /* 0x000fe80000100800 */
[----:B------:R-:W-:Y:S04]  /*b140*/  STL [R1+0x86c], R21 ;  /* 0x00086c1501007387 */ /* 0x000fe80000100800 */
[----:B------:R0:W2:Y:S04]  /*b150*/  @P3 LDG.E.U16 R200, desc[UR60][R144.64] ;  /* 0x0000003c90c83981 */ /* 0x0000a8000c1e1500 */
[----:B------:R1:W-:Y:S01]  /*b160*/  STL [R1+0x874], R80 ;  /* 0x0008745001007387 */ /* 0x0003e20000100800 */
[----:B0-----:R-:W-:-:S03]  /*b170*/  @P2 IMAD.MOV.U32 R145, RZ, RZ, R80 ;  /* 0x000000ffff912224 */ /* 0x001fc600078e0050 */
[----:B-1----:R-:W4:Y:S04]  /*b180*/  LDL.LU R80, [R1+0xcc] ;  /* 0x0000cc0001507983 */ /* 0x002f280000300800 */
[----:B------:R-:W2:Y:S01]  /*b190*/  LDL.LU R76, [R1+0xec] ;  /* 0x0000ec00014c7983 */ /* 0x000ea20000300800 */
[----:B------:R-:W-:Y:S01]  /*b1a0*/  PRMT R202, RZ, 0x7610, R202 ;  /* 0x00007610ffca7816 */ /* 0x000fe200000000ca */
[----:B------:R-:W-:Y:S01]  /*b1b0*/  @P2 IMAD.MOV.U32 R144, RZ, RZ, R5 ;  /* 0x000000ffff902224 */ /* 0x000fe200078e0005 */
[----:B------:R-:W-:Y:S01]  /*b1c0*/  ISETP.GT.AND P3, PT, R148, 0x7b, PT ;  /* 0x0000007b9400780c */ /* 0x000fe20003f64270 */
[----:B------:R-:W4:Y:S01]  /*b1d0*/  LDL.LU R21, [R1+0xe4] ;  /* 0x0000e40001157983 */ /* 0x000f220000300800 */
[----:B------:R-:W-:-:S03]  /*b1e0*/  PRMT R204, RZ, 0x7610, R204 ;  /* 0x00007610ffcc7816 */ /* 0x000fc600000000cc */
[----:B------:R0:W4:Y:S04]  /*b1f0*/  @P2 LDG.E.U16 R202, desc[UR60][R144.64] ;  /* 0x0000003c90ca2981 */ /* 0x000128000c1e1500 */
[----:B------:R-:W4:Y:S01]  /*b200*/  LDL.LU R77, [R1+0xd8] ;  /* 0x0000d800014d7983 */ /* 0x000f220000300800 */
[----:B------:R-:W-:-:S03]  /*b210*/  PRMT R206, RZ, 0x7610, R206 ;  /* 0x00007610ffce7816 */ /* 0x000fc600000000ce */
[----:B------:R-:W4:Y:S01]  /*b220*/  LDL.LU R23, [R1+0xd0] ;  /* 0x0000d00001177983 */ /* 0x000f220000300800 */
[----:B0-----:R-:W-:-:S03]  /*b230*/  @P2 IMAD.MOV.U32 R145, RZ, RZ, R81 ;  /* 0x000000ffff912224 */ /* 0x001fc600078e0051 */
[----:B------:R-:W4:Y:S01]  /*b240*/  LDL.LU R59, [R1+0xc8] ;  /* 0x0000c800013b7983 */ /* 0x000f220000300800 */
[----:B------:R-:W-:Y:S01]  /*b250*/  PRMT R208, RZ, 0x7610, R208 ;  /* 0x00007610ffd07816 */ /* 0x000fe200000000d0 */
[----:B-----5:R-:W-:Y:S02]  /*b260*/  @P2 IMAD.MOV.U32 R144, RZ, RZ, R79 ;  /* 0x000000ffff902224 */ /* 0x020fe400078e004f */
[----:B------:R0:W-:Y:S04]  /*b270*/  STL [R1+0x87c], R79 ;  /* 0x00087c4f01007387 */ /* 0x0001e80000100800 */
[----:B------:R1:W5:Y:S04]  /*b280*/  @P2 LDG.E.U16 R204, desc[UR60][R144.64] ;  /* 0x0000003c90cc2981 */ /* 0x000368000c1e1500 */
[----:B0-----:R-:W5:Y:S04]  /*b290*/  LDL.LU R79, [R1+0xe0] ;  /* 0x0000e000014f7983 */ /* 0x001f680000300800 */
[----:B------:R0:W-:Y:S01]  /*b2a0*/  STL [R1+0x878], R81 ;  /* 0x0008785101007387 */ /* 0x0001e20000100800 */
[----:B-1----:R-:W-:-:S02]  /*b2b0*/  @P3 IMAD.MOV.U32 R144, RZ, RZ, R74 ;  /* 0x000000ffff903224 */ /* 0x002fc400078e004a */
[----:B------:R-:W-:-:S05]  /*b2c0*/  @P3 IMAD.MOV.U32 R145, RZ, RZ, R19 ;  /* 0x000000ffff913224 */ /* 0x000fca00078e0013 */
[----:B------:R1:W5:Y:S04]  /*b2d0*/  @P3 LDG.E.U16 R206, desc[UR60][R144.64] ;  /* 0x0000003c90ce3981 */ /* 0x000368000c1e1500 */
[----:B0-----:R-:W5:Y:S04]  /*b2e0*/  LDL.LU R81, [R1+0xd4] ;  /* 0x0000d40001517983 */ /* 0x001f680000300800 */
[----:B------:R-:W-:Y:S04]  /*b2f0*/  STL [R1+0x884], R74 ;  /* 0x0008844a01007387 */ /* 0x000fe80000100800 */
[----:B------:R0:W-:Y:S01]  /*b300*/  STL [R1+0x880], R19 ;  /* 0x0008801301007387 */ /* 0x0001e20000100800 */
[----:B-1----:R-:W-:-:S02]  /*b310*/  @P3 IMAD.MOV.U32 R144, RZ, RZ, R72 ;  /* 0x000000ffff903224 */ /* 0x002fc400078e0048 */
[----:B------:R-:W-:-:S05]  /*b320*/  @P3 IMAD.MOV.U32 R145, RZ, RZ, R17 ;  /* 0x000000ffff913224 */ /* 0x000fca00078e0011 */
[----:B------:R3:W5:Y:S04]  /*b330*/  @P3 LDG.E.U16 R208, desc[UR60][R144.64] ;  /* 0x0000003c90d03981 */ /* 0x000768000c1e1500 */
[----:B0-----:R-:W4:Y:S04]  /*b340*/  LDL.LU R19, [R1+0xe8] ;  /* 0x0000e80001137983 */ /* 0x001f280000300800 */
[----:B------:R0:W-:Y:S04]  /*b350*/  STL [R1+0x888], R17 ;  /* 0x0008881101007387 */ /* 0x0001e80000100800 */
[----:B------:R-:W5:Y:S04]  /*b360*/  LDL.LU R141, [R1+0x2c] ;  /* 0x00002c00018d7983 */ /* 0x000f680000300800 */
[----:B------:R-:W5:Y:S04]  /*b370*/  LDL.LU R92, [R1+0x28] ;  /* 0x00002800015c7983 */ /* 0x000f680000300800 */
[----:B------:R-:W5:Y:S01]  /*b380*/  LDL.LU R7, [R1+0x24] ;  /* 0x0000240001077983 */ /* 0x000f620000300800 */
[----:B---3--:R-:W-:-:S03]  /*b390*/  @P1 IMAD.MOV.U32 R144, RZ, RZ, R4 ;  /* 0x000000ffff901224 */ /* 0x008fc600078e0004 */
[----:B------:R-:W3:Y:S04]  /*b3a0*/  LDL.LU R91, [R1+0x20] ;  /* 0x00002000015b7983 */ /* 0x000ee80000300800 */
[----:B------:R-:W3:Y:S04]  /*b3b0*/  LDL.LU R6, [R1+0x1c] ;  /* 0x00001c0001067983 */ /* 0x000ee80000300800 */
[----:B------:R-:W3:Y:S04]  /*b3c0*/  LDL.LU R5, [R1+0x18] ;  /* 0x0000180001057983 */ /* 0x000ee80000300800 */
[----:B------:R-:W3:Y:S04]  /*b3d0*/  LDL.LU R93, [R1+0x14] ;  /* 0x00001400015d7983 */ /* 0x000ee80000300800 */
[----:B------:R-:W3:Y:S04]  /*b3e0*/  LDL.LU R4, [R1+0x10] ;  /* 0x0000100001047983 */ /* 0x000ee80000300800 */
[----:B------:R-:W3:Y:S04]  /*b3f0*/  LDL.LU R10, [R1+0xc] ;  /* 0x00000c00010a7983 */ /* 0x000ee80000300800 */
[----:B------:R-:W3:Y:S04]  /*b400*/  LDL.LU R9, [R1+0x8] ;  /* 0x0000080001097983 */ /* 0x000ee80000300800 */
[----:B0-----:R-:W4:Y:S04]  /*b410*/  LDL.LU R17, [R1+0x1b8] ;  /* 0x0001b80001117983 */ /* 0x001f280000300800 */
[----:B------:R-:W5:Y:S01]  /*b420*/  LDL.LU R74, [R1+0x1b4] ;  /* 0x0001b400014a7983 */ /* 0x000f620000300800 */
[----:B------:R-:W-:Y:S01]  /*b430*/  ISETP.GT.AND P2, PT, R148, 0x74, PT ;  /* 0x000000749400780c */ /* 0x000fe20003f44270 */
[----:B--2---:R-:W-:Y:S01]  /*b440*/  @P1 IMAD.MOV.U32 R145, RZ, RZ, R76 ;  /* 0x000000ffff911224 */ /* 0x004fe200078e004c */
[----:B------:R-:W-:-:S02]  /*b450*/  PRMT R210, RZ, 0x7610, R210 ;  /* 0x00007610ffd27816 */ /* 0x000fc400000000d2 */
[----:B------:R-:W-:Y:S02]  /*b460*/  PRMT R212, RZ, 0x7610, R212 ;  /* 0x00007610ffd47816 */ /* 0x000fe400000000d4 */
[----:B------:R-:W-:Y:S02]  /*b470*/  ISETP.GT.AND P3, PT, R148, 0x7c, PT ;  /* 0x0000007c9400780c */ /* 0x000fe40003f64270 */
[----:B------:R0:W2:Y:S01]  /*b480*/  @P1 LDG.E.U16 R210, desc[UR60][R144.64] ;  /* 0x0000003c90d21981 */ /* 0x0000a2000c1e1500 */
[----:B------:R-:W-:-:S04]  /*b490*/  PRMT R214, RZ, 0x7610, R214 ;  /* 0x00007610ffd67816 */ /* 0x000fc800000000d6 */
[----:B0-----:R-:W-:Y:S02]  /*b4a0*/  @P2 IMAD.MOV.U32 R144, RZ, RZ, R78 ;  /* 0x000000ffff902224 */ /* 0x001fe400078e004e */
[----:B------:R-:W-:-:S05]  /*b4b0*/  @P2 IMAD.MOV.U32 R145, RZ, RZ, R61 ;  /* 0x000000ffff912224 */ /* 0x000fca00078e003d */
[----:B------:R0:W2:Y:S01]  /*b4c0*/  @P2 LDG.E.U16 R212, desc[UR60][R144.64] ;  /* 0x0000003c90d42981 */ /* 0x0000a2000c1e1500 */
[----:B------:R-:W-:Y:S02]  /*b4d0*/  PRMT R216, RZ, 0x7610, R216 ;  /* 0x00007610ffd87816 */ /* 0x000fe400000000d8 */
[----:B------:R-:W-:Y:S01]  /*b4e0*/  ISETP.GT.AND P1, PT, R148, 0x75, PT ;  /* 0x000000759400780c */ /* 0x000fe20003f24270 */
[----:B0-----:R-:W-:Y:S02]  /*b4f0*/  @P2 IMAD.MOV.U32 R144, RZ, RZ, R57 ;  /* 0x000000ffff902224 */ /* 0x001fe400078e0039 */
[----:B------:R-:W-:-:S05]  /*b500*/  @P2 IMAD.MOV.U32 R145, RZ, RZ, R63 ;  /* 0x000000ffff912224 */ /* 0x000fca00078e003f */
[----:B------:R0:W2:Y:S01]  /*b510*/  @P2 LDG.E.U16 R214, desc[UR60][R144.64] ;  /* 0x0000003c90d62981 */ /* 0x0000a2000c1e1500 */
[----:B------:R-:W-:Y:S01]  /*b520*/  PRMT R218, RZ, 0x7610, R218 ;  /* 0x00007610ffda7816 */ /* 0x000fe200000000da */
        /* <DEDUP_REMOVED lines=26> */
[----:B------:R-:W-:Y:S02]  /*b6d0*/  PRMT R232, RZ, 0x7610, R232 ;  /* 0x00007610ffe87816 */ /* 0x000fe400000000e8 */
[----:B------:R-:W-:Y:S02]  /*b6e0*/  PRMT R234, RZ, 0x7610, R234 ;  /* 0x00007610ffea7816 */ /* 0x000fe400000000ea */
[----:B------:R-:W-:Y:S01]  /*b6f0*/  PRMT R236, RZ, 0x7610, R236 ;  /* 0x00007610ffec7816 */ /* 0x000fe200000000ec */
[----:B------:R-:W0:Y:S01]  /*b700*/  S2R R251, SR_TID.X ;  /* 0x0000000000fb7919 */ /* 0x000e220000002100 */
[----:B------:R-:W-:Y:S02]  /*b710*/  PRMT R238, RZ, 0x7610, R238 ;  /* 0x00007610ffee7816 */ /* 0x000fe400000000ee */
[----:B------:R-:W-:-:S02]  /*b720*/  PRMT R240, RZ, 0x7610, R240 ;  /* 0x00007610fff07816 */ /* 0x000fc400000000f0 */
[----:B------:R-:W-:Y:S02]  /*b730*/  PRMT R242, RZ, 0x7610, R242 ;  /* 0x00007610fff27816 */ /* 0x000fe400000000f2 */
[----:B------:R-:W-:Y:S02]  /*b740*/  PRMT R244, RZ, 0x7610, R244 ;  /* 0x00007610fff47816 */ /* 0x000fe400000000f4 */
[----:B------:R-:W-:Y:S02]  /*b750*/  PRMT R248, RZ, 0x7610, R248 ;  /* 0x00007610fff87816 */ /* 0x000fe400000000f8 */
[----:B------:R-:W-:Y:S02]  /*b760*/  PRMT R250, RZ, 0x7610, R250 ;  /* 0x00007610fffa7816 */ /* 0x000fe400000000fa */
[----:B------:R-:W-:Y:S01]  /*b770*/  PRMT R252, RZ, 0x7610, R252 ;  /* 0x00007610fffc7816 */ /* 0x000fe200000000fc */
[----:B----4-:R-:W-:Y:S02]  /*b780*/  @P0 IMAD.MOV.U32 R144, RZ, RZ, R17 ;  /* 0x000000ffff900224 */ /* 0x010fe400078e0011 */
[----:B-----5:R-:W-:-:S05]  /*b790*/  @P0 IMAD.MOV.U32 R145, RZ, RZ, R74 ;  /* 0x000000ffff910224 */ /* 0x020fca00078e004a */
[----:B------:R1:W4:Y:S01]  /*b7a0*/  @P0 LDG.E.U16 R228, desc[UR60][R144.64] ;  /* 0x0000003c90e40981 */ /* 0x000322000c1e1500 */
[----:B------:R-:W-:Y:S01]  /*b7b0*/  ISETP.GT.AND P0, PT, R148, 0x6f, PT ;  /* 0x0000006f9400780c */ /* 0x000fe20003f04270 */
[----:B-1----:R-:W-:Y:S02]  /*b7c0*/  @P1 IMAD.MOV.U32 R144, RZ, RZ, R19 ;  /* 0x000000ffff901224 */ /* 0x002fe400078e0013 */
[----:B------:R-:W-:-:S05]  /*b7d0*/  @P1 IMAD.MOV.U32 R145, RZ, RZ, R21 ;  /* 0x000000ffff911224 */ /* 0x000fca00078e0015 */
[----:B------:R1:W5:Y:S02]  /*b7e0*/  @P1 LDG.E.U16 R230, desc[UR60][R144.64] ;  /* 0x0000003c90e61981 */ /* 0x000364000c1e1500 */
[----:B-1----:R-:W-:Y:S02]  /*b7f0*/  @P1 IMAD.MOV.U32 R144, RZ, RZ, R79 ;  /* 0x000000ffff901224 */ /* 0x002fe400078e004f */
[----:B------:R-:W-:-:S05]  /*b800*/  @P1 IMAD.MOV.U32 R145, RZ, RZ, R77 ;  /* 0x000000ffff911224 */ /* 0x000fca00078e004d */
[----:B------:R1:W4:Y:S01]  /*b810*/  @P1 LDG.E.U16 R232, desc[UR60][R144.64] ;  /* 0x0000003c90e81981 */ /* 0x000322000c1e1500 */
[----:B------:R-:W-:Y:S01]  /*b820*/  ISETP.GT.AND P1, PT, R148, 0x76, PT ;  /* 0x000000769400780c */ /* 0x000fe20003f24270 */
[----:B-1----:R-:W-:Y:S02]  /*b830*/  @P0 IMAD.MOV.U32 R144, RZ, RZ, R81 ;  /* 0x000000ffff900224 */ /* 0x002fe400078e0051 */
[----:B------:R-:W-:-:S05]  /*b840*/  @P0 IMAD.MOV.U32 R145, RZ, RZ, R23 ;  /* 0x000000ffff910224 */ /* 0x000fca00078e0017 */
[----:B------:R1:W4:Y:S02]  /*b850*/  @P0 LDG.E.U16 R234, desc[UR60][R144.64] ;  /* 0x0000003c90ea0981 */ /* 0x000324000c1e1500 */
        /* <DEDUP_REMOVED lines=15> */
[----:B------:R0:W4:Y:S01]  /*b950*/  @P0 LDG.E.U16 R244, desc[UR60][R144.64] ;  /* 0x0000003c90f40981 */ /* 0x000122000c1e1500 */
[C---:B------:R-:W-:Y:S02]  /*b960*/  ISETP.GT.AND P0, PT, R148.reuse, 0x7e, PT ;  /* 0x0000007e9400780c */ /* 0x040fe40003f04270 */
[----:B------:R-:W-:Y:S02]  /*b970*/  ISETP.GT.AND P1, PT, R148, 0x7f, PT ;  /* 0x0000007f9400780c */ /* 0x000fe40003f24270 */
[----:B0-----:R-:W-:-:S04]  /*b980*/  LOP3.LUT R144, R251, 0x7f, RZ, 0xc0, !PT ;  /* 0x0000007ffb907812 */ /* 0x001fc800078ec0ff */
[----:B------:R-:W-:-:S05]  /*b990*/  ISETP.GE.AND P2, PT, R144, R148, PT ;  /* 0x000000949000720c */ /* 0x000fca0003f46270 */
[----:B------:R-:W-:Y:S01]  /*b9a0*/  @P0 IMAD.MOV.U32 R144, RZ, RZ, R62 ;  /* 0x000000ffff900224 */ /* 0x000fe200078e003e */
[----:B------:R-:W-:Y:S01]  /*b9b0*/  PRMT R148, RZ, 0x7610, R148 ;  /* 0x00007610ff947816 */ /* 0x000fe20000000094 */
[----:B------:R-:W-:-:S05]  /*b9c0*/  @P0 IMAD.MOV.U32 R145, RZ, RZ, R20 ;  /* 0x000000ffff910224 */ /* 0x000fca00078e0014 */
[----:B------:R0:W4:Y:S02]  /*b9d0*/  @P0 LDG.E.U16 R148, desc[UR60][R144.64] ;  /* 0x0000003c90940981 */ /* 0x000124000c1e1500 */
[----:B0-----:R-:W-:Y:S02]  /*b9e0*/  @P0 IMAD.MOV.U32 R144, RZ, RZ, R60 ;  /* 0x000000ffff900224 */ /* 0x001fe400078e003c */
[----:B------:R-:W-:-:S05]  /*b9f0*/  @P0 IMAD.MOV.U32 R145, RZ, RZ, R18 ;  /* 0x000000ffff910224 */ /* 0x000fca00078e0012 */
[----:B------:R0:W4:Y:S02]  /*ba00*/  @P0 LDG.E.U16 R248, desc[UR60][R144.64] ;  /* 0x0000003c90f80981 */ /* 0x000124000c1e1500 */
[----:B0-----:R-:W-:Y:S02]  /*ba10*/  @P1 IMAD.MOV.U32 R144, RZ, RZ, R58 ;  /* 0x000000ffff901224 */ /* 0x001fe400078e003a */
[----:B------:R-:W-:-:S05]  /*ba20*/  @P1 IMAD.MOV.U32 R145, RZ, RZ, R16 ;  /* 0x000000ffff911224 */ /* 0x000fca00078e0010 */
[----:B------:R0:W4:Y:S02]  /*ba30*/  @P1 LDG.E.U16 R250, desc[UR60][R144.64] ;  /* 0x0000003c90fa1981 */ /* 0x000124000c1e1500 */
[C---:B0-----:R-:W-:Y:S02]  /*ba40*/  IMAD.SHL.U32 R144, R251.reuse, 0x100, RZ ;  /* 0x00000100fb907824 */ /* 0x041fe400078e00ff */
[----:B------:R-:W-:Y:S02]  /*ba50*/  IMAD.SHL.U32 R251, R251, 0x2, RZ ;  /* 0x00000002fbfb7824 */ /* 0x000fe400078e00ff */
[----:B------:R-:W-:-:S03]  /*ba60*/  @P1 IMAD.MOV.U32 R145, RZ, RZ, R88 ;  /* 0x000000ffff911224 */ /* 0x000fc600078e0058 */
[----:B------:R-:W-:Y:S01]  /*ba70*/  LOP3.LUT R251, R144, 0xc07e, R251, 0xc8, !PT ;  /* 0x0000c07e90fb7812 */ /* 0x000fe200078ec8fb */
[----:B------:R-:W-:-:S05]  /*ba80*/  @P1 IMAD.MOV.U32 R144, RZ, RZ, R3 ;  /* 0x000000ffff901224 */ /* 0x000fca00078e0003 */
[----:B------:R0:W4:Y:S01]  /*ba90*/  @P1 LDG.E.U16 R252, desc[UR60][R144.64] ;  /* 0x0000003c90fc1981 */ /* 0x000122000c1e1500 */
[----:B------:R-:W-:Y:S06]  /*baa0*/  BAR.SYNC.DEFER_BLOCKING 0x0 ;  /* 0x0000000000007b1d */ /* 0x000fec0000010000 */
[----:B------:R-:W2:Y:S04]  /*bab0*/  LDL.LU R144, [R1+0x4] ;  /* 0x0000040001907983 */ /* 0x000ea80000300800 */
[----:B------:R-:W5:Y:S04]  /*bac0*/  LDL.LU R145, [R1] ;  /* 0x0000000001917983 */ /* 0x000f680000300800 */
[----:B------:R1:W-:Y:S04]  /*bad0*/  STS.U16 [R251+UR56], R141 ;  /* 0x0000008dfb007988 */ /* 0x0003e80008000438 */
[----:B------:R3:W-:Y:S04]  /*bae0*/  STS.U16 [R251+UR56+0x10000], R92 ;  /* 0x0100005cfb007988 */ /* 0x0007e80008000438 */
[----:B------:R0:W-:Y:S04]  /*baf0*/  STS.U16 [R251+UR56+0x400], R7 ;  /* 0x00040007fb007988 */ /* 0x0001e80008000438 */
[----:B-1----:R-:W4:Y:S04]  /*bb00*/  LDL.LU R141, [R1+0x96c] ;  /* 0x00096c00018d7983 */ /* 0x002f280000300800 */
[----:B---3--:R-:W3:Y:S04]  /*bb10*/  LDL.LU R92, [R1+0x968] ;  /* 0x00096800015c7983 */ /* 0x008ee80000300800 */
[----:B0-----:R-:W4:Y:S04]  /*bb20*/  LDL.LU R7, [R1+0x964] ;  /* 0x0009640001077983 */ /* 0x001f280000300800 */
[----:B------:R0:W-:Y:S04]  /*bb30*/  STS.U16 [R251+UR56+0x10400], R91 ;  /* 0x0104005bfb007988 */ /* 0x0001e80008000438 */
[----:B------:R1:W-:Y:S04]  /*bb40*/  STS.U16 [R251+UR56+0x800], R6 ;  /* 0x00080006fb007988 */ /* 0x0003e80008000438 */
[----:B------:R1:W-:Y:S04]  /*bb50*/  STS.U16 [R251+UR56+0x10800], R5 ;  /* 0x01080005fb007988 */ /* 0x0003e80008000438 */
[----:B0-----:R-:W3:Y:S04]  /*bb60*/  LDL.LU R91, [R1+0x960] ;  /* 0x00096000015b7983 */ /* 0x001ee80000300800 */
[----:B-1----:R-:W4:Y:S04]  /*bb70*/  LDL.LU R6, [R1+0x95c] ;  /* 0x00095c0001067983 */ /* 0x002f280000300800 */
[----:B------:R-:W3:Y:S04]  /*bb80*/  LDL.LU R5, [R1+0x958] ;  /* 0x0009580001057983 */ /* 0x000ee80000300800 */
[----:B------:R0:W-:Y:S04]  /*bb90*/  STS.U16 [R251+UR56+0xc00], R93 ;  /* 0x000c005dfb007988 */ /* 0x0001e80008000438 */
[----:B------:R1:W-:Y:S04]  /*bba0*/  STS.U16 [R251+UR56+0x10c00], R4 ;  /* 0x010c0004fb007988 */ /* 0x0003e80008000438 */
[----:B------:R1:W-:Y:S04]  /*bbb0*/  STS.U16 [R251+UR56+0x1000], R10 ;  /* 0x0010000afb007988 */ /* 0x0003e80008000438 */
[----:B0-----:R-:W4:Y:S04]  /*bbc0*/  LDL.LU R93, [R1+0x954] ;  /* 0x00095400015d7983 */ /* 0x001f280000300800 */
[----:B-1----:R-:W3:Y:S04]  /*bbd0*/  LDL.LU R4, [R1+0x950] ;  /* 0x0009500001047983 */ /* 0x002ee80000300800 */
[----:B------:R-:W4:Y:S04]  /*bbe0*/  LDL.LU R10, [R1+0x94c] ;  /* 0x00094c00010a7983 */ /* 0x000f280000300800 */
[----:B------:R0:W-:Y:S04]  /*bbf0*/  STS.U16 [R251+UR56+0x11000], R9 ;  /* 0x01100009fb007988 */ /* 0x0001e80008000438 */
[----:B------:R-:W-:Y:S04]  /*bc00*/  STS.U16 [R251+UR56+0x1800], R2 ;  /* 0x00180002fb007988 */ /* 0x000fe80008000438 */
[----:B0-----:R-:W3:Y:S04]  /*bc10*/  LDL.LU R9, [R1+0x948] ;  /* 0x0009480001097983 */ /* 0x001ee80000300800 */
[----:B------:R-:W-:Y:S04]  /*bc20*/  STS.U16 [R251+UR56+0x11800], R142 ;  /* 0x0118008efb007988 */ /* 0x000fe80008000438 */
        /* <DEDUP_REMOVED lines=8> */
[----:B--2---:R0:W-:Y:S04]  /*bcb0*/  STS.U16 [R251+UR56+0x1400], R144 ;  /* 0x00140090fb007988 */ /* 0x0041e80008000438 */
[----:B-----5:R1:W-:Y:S04]  /*bcc0*/  STS.U16 [R251+UR56+0x11400], R145 ;  /* 0x01140091fb007988 */ /* 0x0203e80008000438 */
[----:B0-----:R-:W2:Y:S04]  /*bcd0*/  LDL.LU R144, [R1+0x3c] ;  /* 0x00003c0001907983 */ /* 0x001ea80000300800 */
[----:B-1----:R-:W5:Y:S04]  /*bce0*/  LDL.LU R145, [R1+0x38] ;  /* 0x0000380001917983 */ /* 0x002f680000300800 */
[----:B------:R-:W4:Y:S04]  /*bcf0*/  LDL.LU R2, [R1+0x944] ;  /* 0x0009440001027983 */ /* 0x000f280000300800 */
[----:B------:R-:W5:Y:S04]  /*bd00*/  LDL.LU R142, [R1+0x940] ;  /* 0x00094000018e7983 */ /* 0x000f680000300800 */
[----:B------:R-:W2:Y:S04]  /*bd10*/  LDL.LU R235, [R1+0x48] ;  /* 0x0000480001eb7983 */ /* 0x000ea80000300800 */
[----:B------:R-:W5:Y:S04]  /*bd20*/  LDL.LU R233, [R1+0x4c] ;  /* 0x00004c0001e97983 */ /* 0x000f680000300800 */
[----:B------:R-:W2:Y:S04]  /*bd30*/  LDL.LU R203, [R1+0x50] ;  /* 0x0000500001cb7983 */ /* 0x000ea80000300800 */
[----:B------:R-:W5:Y:S04]  /*bd40*/  LDL.LU R201, [R1+0x54] ;  /* 0x0000540001c97983 */ /* 0x000f680000300800 */
[----:B------:R-:W2:Y:S04]  /*bd50*/  LDL.LU R171, [R1+0x58] ;  /* 0x0000580001ab7983 */ /* 0x000ea80000300800 */
[----:B------:R-:W2:Y:S04]  /*bd60*/  LDL.LU R169, [R1+0x5c] ;  /* 0x00005c0001a97983 */ /* 0x000ea80000300800 */
[----:B------:R-:W2:Y:S04]  /*bd70*/  LDL.LU R97, [R1+0x60] ;  /* 0x0000600001617983 */ /* 0x000ea80000300800 */
[----:B------:R-:W2:Y:S04]  /*bd80*/  LDL.LU R112, [R1+0x188] ;  /* 0x0001880001707983 */ /* 0x000ea80000300800 */
[----:B------:R0:W-:Y:S04]  /*bd90*/  STS.U16 [R251+UR56+0x2800], R96 ;  /* 0x00280060fb007988 */ /* 0x0001e80008000438 */
[----:B------:R-:W-:Y:S01]  /*bda0*/  STS.U16 [R251+UR56+0x12c00], R113 ;  /* 0x012c0071fb007988 */ /* 0x000fe20008000438 */
[----:B0-----:R-:W-:-:S03]  /*bdb0*/  LOP3.LUT R96, R251, 0x10, RZ, 0x3c, !PT ;  /* 0x00000010fb607812 */ /* 0x001fc600078e3cff */
        /* <DEDUP_REMOVED lines=8> */
[----:B---3--:R-:W-:Y:S04]  /*be40*/  STS.U16 [R96+UR56+0x11480], R9 ;  /* 0x0114800960007988 */ /* 0x008fe80008000438 */
[----:B----4-:R0:W-:Y:S04]  /*be50*/  STS.U16 [R96+UR56+0x1480], R2 ;  /* 0x0014800260007988 */ /* 0x0101e80008000438 */
[----:B0-----:R-:W3:Y:S04]  /*be60*/  LDL.LU R2, [R1+0x93c] ;  /* 0x00093c0001027983 */ /* 0x001ee80000300800 */
[----:B------:R-:W4:Y:S04]  /*be70*/  LDL.LU R9, [R1+0x938] ;  /* 0x0009380001097983 */ /* 0x000f280000300800 */
[----:B------:R-:W3:Y:S04]  /*be80*/  LDL.LU R113, [R1+0x180] ;  /* 0x0001800001717983 */ /* 0x000ee80000300800 */
[----:B-----5:R-:W-:Y:S04]  /*be90*/  STS.U16 [R96+UR56+0x880], R201 ;  /* 0x000880c960007988 */ /* 0x020fe80008000438 */
[----:B--2---:R-:W-:Y:S04]  /*bea0*/  STS.U16 [R96+UR56+0x10480], R171 ;  /* 0x010480ab60007988 */ /* 0x004fe80008000438 */
[----:B------:R-:W-:Y:S04]  /*beb0*/  STS.U16 [R96+UR56+0x480], R169 ;  /* 0x000480a960007988 */ /* 0x000fe80008000438 */
[----:B------:R0:W-:Y:S04]  /*bec0*/  STS.U16 [R96+UR56+0x80], R112 ;  /* 0x0000807060007988 */ /* 0x0001e80008000438 */
[----:B------:R1:W-:Y:S04]  /*bed0*/  STS.U16 [R96+UR56+0x10880], R203 ;  /* 0x010880cb60007988 */ /* 0x0003e80008000438 */
[----:B0-----:R-:W2:Y:S04]  /*bee0*/  LDL.LU R112, [R1+0x17c] ;  /* 0x00017c0001707983 */ /* 0x001ea80000300800 */
[----:B------:R-:W5:Y:S04]  /*bef0*/  LDL.LU R169, [R1+0x124] ;  /* 0x0001240001a97983 */ /* 0x000f680000300800 */
[----:B------:R-:W4:Y:S04]  /*bf00*/  LDL.LU R171, [R1+0x11c] ;  /* 0x00011c0001ab7983 */ /* 0x000f280000300800 */
[----:B------:R-:W3:Y:S04]  /*bf10*/  LDL.LU R201, [R1+0x114] ;  /* 0x0001140001c97983 */ /* 0x000ee80000300800 */
[----:B------:R0:W-:Y:S04]  /*bf20*/  STS.U16 [R96+UR56+0xc80], R233 ;  /* 0x000c80e960007988 */ /* 0x0001e80008000438 */
[----:B-1----:R-:W2:Y:S04]  /*bf30*/  LDL.LU R203, [R1+0x6c] ;  /* 0x00006c0001cb7983 */ /* 0x002ea80000300800 */
[----:B------:R1:W-:Y:S04]  /*bf40*/  STS.U16 [R96+UR56+0x10c80], R235 ;  /* 0x010c80eb60007988 */ /* 0x0003e80008000438 */
[----:B0-----:R-:W2:Y:S04]  /*bf50*/  LDL.LU R233, [R1+0x68] ;  /* 0x0000680001e97983 */ /* 0x001ea80000300800 */
[----:B------:R0:W-:Y:S04]  /*bf60*/  STS.U16 [R96+UR56+0x1080], R144 ;  /* 0x0010809060007988 */ /* 0x0001e80008000438 */
[----:B-1----:R-:W2:Y:S04]  /*bf70*/  LDL.LU R235, [R1+0x64] ;  /* 0x0000640001eb7983 */ /* 0x002ea80000300800 */
[----:B------:R1:W-:Y:S04]  /*bf80*/  STS.U16 [R96+UR56+0x11080], R145 ;  /* 0x0110809160007988 */ /* 0x0003e80008000438 */
[----:B0-----:R-:W2:Y:S04]  /*bf90*/  LDL.LU R144, [R1+0x34] ;  /* 0x0000340001907983 */ /* 0x001ea80000300800 */
[----:B-1----:R-:W2:Y:S04]  /*bfa0*/  LDL.LU R145, [R1+0x30] ;  /* 0x0000300001917983 */ /* 0x002ea80000300800 */
[----:B------:R0:W-:Y:S04]  /*bfb0*/  STS.U16 [R96+UR56+0x10080], R97 ;  /* 0x0100806160007988 */ /* 0x0001e80008000438 */
[----:B------:R1:W-:Y:S01]  /*bfc0*/  STS.U16 [R96+UR56+0x1880], R13 ;  /* 0x0018800d60007988 */ /* 0x0003e20008000438 */
[----:B0-----:R-:W-:-:S03]  /*bfd0*/  LOP3.LUT R97, R251, 0x20, RZ, 0x3c, !PT ;  /* 0x00000020fb617812 */ /* 0x001fc600078e3cff */
[----:B------:R0:W-:Y:S04]  /*bfe0*/  STS.U16 [R96+UR56+0x11880], R90 ;  /* 0x0118805a60007988 */ /* 0x0001e80008000438 */
[----:B-1----:R-:W2:Y:S04]  /*bff0*/  LDL.LU R13, [R1+0x934] ;  /* 0x00093400010d7983 */ /* 0x002ea80000300800 */
        /* <DEDUP_REMOVED lines=18> */
[----:B0-----:R-:W2:Y:S04]  /*c120*/  LDL.LU R90, [R1+0x930] ;  /* 0x00093000015a7983 */ /* 0x001ea80000300800 */
[----:B------:R-:W-:Y:S04]  /*c130*/  STS.U16 [R97+UR56+0x1500], R10 ;  /* 0x0015000a61007988 */ /* 0x000fe80008000438 */
[----:B------:R-:W-:Y:S04]  /*c140*/  STS.U16 [R97+UR56+0x11500], R4 ;  /* 0x0115000461007988 */ /* 0x000fe80008000438 */
[----:B-----5:R0:W-:Y:S04]  /*c150*/  STS.U16 [R97+UR56+0x500], R169 ;  /* 0x000500a961007988 */ /* 0x0201e80008000438 */
[----:B----4-:R1:W-:Y:S04]  /*c160*/  STS.U16 [R97+UR56+0x10500], R171 ;  /* 0x010500ab61007988 */ /* 0x0103e80008000438 */
[----:B---3--:R3:W-:Y:S04]  /*c170*/  STS.U16 [R97+UR56+0x900], R201 ;  /* 0x000900c961007988 */ /* 0x0087e80008000438 */
[----:B0-----:R-:W4:Y:S04]  /*c180*/  LDL.LU R169, [R1+0x174] ;  /* 0x0001740001a97983 */ /* 0x001f280000300800 */
[----:B-1----:R-:W5:Y:S04]  /*c190*/  LDL.LU R171, [R1+0x16c] ;  /* 0x00016c0001ab7983 */ /* 0x002f680000300800 */
[----:B--2---:R0:W-:Y:S04]  /*c1a0*/  STS.U16 [R97+UR56+0x10900], R203 ;  /* 0x010900cb61007988 */ /* 0x0041e80008000438 */
[----:B---3--:R-:W2:Y:S04]  /*c1b0*/  LDL.LU R201, [R1+0x13c] ;  /* 0x00013c0001c97983 */ /* 0x008ea80000300800 */
[----:B------:R1:W-:Y:S04]  /*c1c0*/  STS.U16 [R97+UR56+0xd00], R233 ;  /* 0x000d00e961007988 */ /* 0x0003e80008000438 */
[----:B0-----:R-:W3:Y:S04]  /*c1d0*/  LDL.LU R203, [R1+0x134] ;  /* 0x0001340001cb7983 */ /* 0x001ee80000300800 */
[----:B------:R0:W-:Y:S04]  /*c1e0*/  STS.U16 [R97+UR56+0x10d00], R235 ;  /* 0x010d00eb61007988 */ /* 0x0001e80008000438 */
[----:B-1----:R-:W4:Y:S04]  /*c1f0*/  LDL.LU R233, [R1+0x110] ;  /* 0x0001100001e97983 */ /* 0x002f280000300800 */
[----:B------:R1:W-:Y:S04]  /*c200*/  STS.U16 [R97+UR56+0x1100], R144 ;  /* 0x0011009061007988 */ /* 0x0003e80008000438 */
[----:B0-----:R-:W5:Y:S04]  /*c210*/  LDL.LU R235, [R1+0x108] ;  /* 0x0001080001eb7983 */ /* 0x001f680000300800 */
[----:B------:R0:W-:Y:S04]  /*c220*/  STS.U16 [R97+UR56+0x11100], R145 ;  /* 0x0111009161007988 */ /* 0x0001e80008000438 */
[----:B-1----:R-:W5:Y:S04]  /*c230*/  LDL.LU R144, [R1+0x44] ;  /* 0x0000440001907983 */ /* 0x002f680000300800 */
[----:B0-----:R-:W5:Y:S04]  /*c240*/  LDL.LU R145, [R1+0x40] ;  /* 0x0000400001917983 */ /* 0x001f680000300800 */
[----:B------:R-:W5:Y:S04]  /*c250*/  LDL.LU R10, [R1+0x92c] ;  /* 0x00092c00010a7983 */ /* 0x000f680000300800 */
[----:B------:R-:W5:Y:S01]  /*c260*/  LDL.LU R4, [R1+0x928] ;  /* 0x0009280001047983 */ /* 0x000f620000300800 */
[----:B------:R-:W-:-:S03]  /*c270*/  LOP3.LUT R96, R251, 0x30, RZ, 0x3c, !PT ;  /* 0x00000030fb607812 */ /* 0x000fc600078e3cff */
[----:B------:R0:W-:Y:S04]  /*c280*/  STS.U16 [R97+UR56+0x1900], R89 ;  /* 0x0019005961007988 */ /* 0x0001e80008000438 */
[----:B------:R-:W-:Y:S04]  /*c290*/  STS.U16 [R97+UR56+0x100], R113 ;  /* 0x0001007161007988 */ /* 0x000fe80008000438 */
[----:B------:R-:W-:Y:S04]  /*c2a0*/  STS.U16 [R97+UR56+0x10100], R112 ;  /* 0x0101007061007988 */ /* 0x000fe80008000438 */
[----:B0-----:R-:W5:Y:S04]  /*c2b0*/  LDL.LU R89, [R1+0x924] ;  /* 0x0009240001597983 */ /* 0x001f680000300800 */
[----:B------:R0:W-:Y:S04]  /*c2c0*/  STS.U16 [R97+UR56+0x11900], R12 ;  /* 0x0119000c61007988 */ /* 0x0001e80008000438 */
        /* <DEDUP_REMOVED lines=18> */
[----:B0-----:R-:W5:Y:S04]  /*c3f0*/  LDL.LU R12, [R1+0x920] ;  /* 0x00092000010c7983 */ /* 0x001f680000300800 */
[----:B------:R-:W-:Y:S04]  /*c400*/  STS.U16 [R96+UR56+0x1580], R93 ;  /* 0x0015805d60007988 */ /* 0x000fe80008000438 */
[----:B------:R-:W-:Y:S04]  /*c410*/  STS.U16 [R96+UR56+0x11580], R5 ;  /* 0x0115800560007988 */ /* 0x000fe80008000438 */
[----:B--2---:R0:W-:Y:S04]  /*c420*/  STS.U16 [R96+UR56+0x580], R201 ;  /* 0x000580c960007988 */ /* 0x0041e80008000438 */
[----:B---3--:R1:W-:Y:S04]  /*c430*/  STS.U16 [R96+UR56+0x10580], R203 ;  /* 0x010580cb60007988 */ /* 0x0083e80008000438 */
[----:B0-----:R-:W2:Y:S04]  /*c440*/  LDL.LU R201, [R1+0x168] ;  /* 0x0001680001c97983 */ /* 0x001ea80000300800 */
[----:B-1----:R-:W3:Y:S04]  /*c450*/  LDL.LU R203, [R1+0x164] ;  /* 0x0001640001cb7983 */ /* 0x002ee80000300800 */
[----:B----4-:R-:W-:Y:S04]  /*c460*/  STS.U16 [R96+UR56+0x980], R233 ;  /* 0x000980e960007988 */ /* 0x010fe80008000438 */
[----:B-----5:R-:W-:Y:S04]  /*c470*/  STS.U16 [R96+UR56+0x10980], R235 ;  /* 0x010980eb60007988 */ /* 0x020fe80008000438 */
[----:B------:R0:W-:Y:S04]  /*c480*/  STS.U16 [R96+UR56+0xd80], R144 ;  /* 0x000d809060007988 */ /* 0x0001e80008000438 */
[----:B------:R1:W-:Y:S04]  /*c490*/  STS.U16 [R96+UR56+0x10d80], R145 ;  /* 0x010d809160007988 */ /* 0x0003e80008000438 */
[----:B0-----:R-:W4:Y:S04]  /*c4a0*/  LDL.LU R144, [R1+0x130] ;  /* 0x0001300001907983 */ /* 0x001f280000300800 */
[----:B------:R0:W-:Y:S04]  /*c4b0*/  STS.U16 [R96+UR56+0x1180], R4 ;  /* 0x0011800460007988 */ /* 0x0001e80008000438 */
[----:B-1----:R-:W5:Y:S04]  /*c4c0*/  LDL.LU R145, [R1+0x12c] ;  /* 0x00012c0001917983 */ /* 0x002f680000300800 */
[----:B------:R1:W-:Y:S04]  /*c4d0*/  STS.U16 [R96+UR56+0x11180], R10 ;  /* 0x0111800a60007988 */ /* 0x0003e80008000438 */
[----:B0-----:R-:W3:Y:S04]  /*c4e0*/  LDL.LU R4, [R1+0x91c] ;  /* 0x00091c0001047983 */ /* 0x001ee80000300800 */
[----:B-1----:R-:W3:Y:S04]  /*c4f0*/  LDL.LU R10, [R1+0x918] ;  /* 0x00091800010a7983 */ /* 0x002ee80000300800 */
[----:B------:R-:W3:Y:S04]  /*c500*/  LDL.LU R233, [R1+0x100] ;  /* 0x0001000001e97983 */ /* 0x000ee80000300800 */
[----:B------:R-:W3:Y:S04]  /*c510*/  LDL.LU R235, [R1+0xfc] ;  /* 0x0000fc0001eb7983 */ /* 0x000ee80000300800 */
[----:B------:R-:W2:Y:S04]  /*c520*/  LDL.LU R93, [R1+0x914] ;  /* 0x00091400015d7983 */ /* 0x000ea80000300800 */
[----:B------:R-:W3:Y:S01]  /*c530*/  LDL.LU R5, [R1+0x910] ;  /* 0x0009100001057983 */ /* 0x000ee20000300800 */
[----:B------:R-:W-:-:S03]  /*c540*/  LOP3.LUT R97, R251, 0x40, RZ, 0x3c, !PT ;  /* 0x00000040fb617812 */ /* 0x000fc600078e3cff */
[----:B------:R0:W-:Y:S04]  /*c550*/  STS.U16 [R96+UR56+0x1980], R11 ;  /* 0x0019800b60007988 */ /* 0x0001e80008000438 */
[----:B------:R-:W-:Y:S04]  /*c560*/  STS.U16 [R96+UR56+0x180], R169 ;  /* 0x000180a960007988 */ /* 0x000fe80008000438 */
[----:B------:R-:W-:Y:S04]  /*c570*/  STS.U16 [R96+UR56+0x10180], R171 ;  /* 0x010180ab60007988 */ /* 0x000fe80008000438 */
[----:B0-----:R-:W3:Y:S04]  /*c580*/  LDL.LU R11, [R1+0x90c] ;  /* 0x00090c00010b7983 */ /* 0x001ee80000300800 */
        /* <DEDUP_REMOVED lines=19> */
[----:B0-----:R-:W3:Y:S04]  /*c6c0*/  LDL.LU R8, [R1+0x908] ;  /* 0x0009080001087983 */ /* 0x001ee80000300800 */
[----:B------:R-:W-:Y:S04]  /*c6d0*/  STS.U16 [R97+UR56+0x1200], R90 ;  /* 0x0012005a61007988 */ /* 0x000fe80008000438 */
[----:B------:R-:W-:Y:S04]  /*c6e0*/  STS.U16 [R97+UR56+0x11200], R13 ;  /* 0x0112000d61007988 */ /* 0x000fe80008000438 */
[----:B------:R-:W-:Y:S04]  /*c6f0*/  STS.U16 [R97+UR56+0x1600], R6 ;  /* 0x0016000661007988 */ /* 0x000fe80008000438 */
[----:B------:R-:W-:Y:S04]  /*c700*/  STS.U16 [R97+UR56+0x11600], R91 ;  /* 0x0116005b61007988 */ /* 0x000fe80008000438 */
[----:B----4-:R0:W-:Y:S04]  /*c710*/  STS.U16 [R97+UR56+0x600], R144 ;  /* 0x0006009061007988 */ /* 0x0101e80008000438 */
[----:B-----5:R1:W-:Y:S04]  /*c720*/  STS.U16 [R97+UR56+0x10600], R145 ;  /* 0x0106009161007988 */ /* 0x0203e80008000438 */
[----:B0-----:R-:W4:Y:S04]  /*c730*/  LDL.LU R144, [R1+0x160] ;  /* 0x0001600001907983 */ /* 0x001f280000300800 */
[----:B-1----:R-:W5:Y:S04]  /*c740*/  LDL.LU R145, [R1+0x15c] ;  /* 0x00015c0001917983 */ /* 0x002f680000300800 */
[----:B--2---:R-:W-:Y:S04]  /*c750*/  STS.U16 [R97+UR56+0x10e00], R93 ;  /* 0x010e005d61007988 */ /* 0x004fe80008000438 */
[----:B---3--:R0:W-:Y:S04]  /*c760*/  STS.U16 [R97+UR56+0xe00], R5 ;  /* 0x000e000561007988 */ /* 0x0081e80008000438 */
[----:B0-----:R-:W2:Y:S04]  /*c770*/  LDL.LU R5, [R1+0x904] ;  /* 0x0009040001057983 */ /* 0x001ea80000300800 */
[----:B------:R-:W3:Y:S04]  /*c780*/  LDL.LU R93, [R1+0x900] ;  /* 0x00090000015d7983 */ /* 0x000ee80000300800 */
[----:B------:R-:W5:Y:S04]  /*c790*/  LDL.LU R90, [R1+0x8fc] ;  /* 0x0008fc00015a7983 */ /* 0x000f680000300800 */
[----:B------:R-:W5:Y:S04]  /*c7a0*/  LDL.LU R13, [R1+0x8f8] ;  /* 0x0008f800010d7983 */ /* 0x000f680000300800 */
[----:B------:R-:W4:Y:S04]  /*c7b0*/  LDL.LU R6, [R1+0x8f4] ;  /* 0x0008f40001067983 */ /* 0x000f280000300800 */
[----:B------:R-:W2:Y:S01]  /*c7c0*/  LDL.LU R91, [R1+0x8f0] ;  /* 0x0008f000015b7983 */ /* 0x000ea20000300800 */
[----:B------:R-:W-:-:S03]  /*c7d0*/  LOP3.LUT R96, R251, 0x50, RZ, 0x3c, !PT ;  /* 0x00000050fb607812 */ /* 0x000fc600078e3cff */
        /* <DEDUP_REMOVED lines=24> */
[----:B----4-:R-:W-:Y:S04]  /*c960*/  STS.U16 [R96+UR56+0x10680], R6 ;  /* 0x0106800660007988 */ /* 0x010fe80008000438 */
[----:B--2---:R0:W-:Y:S04]  /*c970*/  STS.U16 [R96+UR56+0x680], R91 ;  /* 0x0006805b60007988 */ /* 0x0041e80008000438 */
[----:B0-----:R-:W2:Y:S04]  /*c980*/  LDL.LU R91, [R1+0x8ec] ;  /* 0x0008ec00015b7983 */ /* 0x001ea80000300800 */
[----:B------:R-:W4:Y:S04]  /*c990*/  LDL.LU R6, [R1+0x8e8] ;  /* 0x0008e80001067983 */ /* 0x000f280000300800 */
[----:B---3--:R0:W-:Y:S04]  /*c9a0*/  STS.U16 [R96+UR56+0xa80], R93 ;  /* 0x000a805d60007988 */ /* 0x0081e80008000438 */
[----:B------:R1:W-:Y:S04]  /*c9b0*/  STS.U16 [R96+UR56+0x10a80], R5 ;  /* 0x010a800560007988 */ /* 0x0003e80008000438 */
[----:B0-----:R-:W3:Y:S04]  /*c9c0*/  LDL.LU R93, [R1+0x8e4] ;  /* 0x0008e400015d7983 */ /* 0x001ee80000300800 */
[----:B-1----:R-:W3:Y:S04]  /*c9d0*/  LDL.LU R5, [R1+0x8e0] ;  /* 0x0008e00001057983 */ /* 0x002ee80000300800 */
[----:B------:R0:W-:Y:S04]  /*c9e0*/  STS.U16 [R96+UR56+0xe80], R10 ;  /* 0x000e800a60007988 */ /* 0x0001e80008000438 */
[----:B------:R1:W-:Y:S04]  /*c9f0*/  STS.U16 [R96+UR56+0x10e80], R4 ;  /* 0x010e800460007988 */ /* 0x0003e80008000438 */
[----:B0-----:R-:W3:Y:S04]  /*ca00*/  LDL.LU R10, [R1+0x8dc] ;  /* 0x0008dc00010a7983 */ /* 0x001ee80000300800 */
[----:B-1----:R-:W3:Y:S04]  /*ca10*/  LDL.LU R4, [R1+0x8d8] ;  /* 0x0008d80001047983 */ /* 0x002ee80000300800 */
[----:B------:R0:W-:Y:S04]  /*ca20*/  STS.U16 [R96+UR56+0x1280], R9 ;  /* 0x0012800960007988 */ /* 0x0001e80008000438 */
[----:B------:R1:W-:Y:S04]  /*ca30*/  STS.U16 [R96+UR56+0x11280], R2 ;  /* 0x0112800260007988 */ /* 0x0003e80008000438 */
[----:B0-----:R-:W3:Y:S04]  /*ca40*/  LDL.LU R9, [R1+0x8d4] ;  /* 0x0008d40001097983 */ /* 0x001ee80000300800 */
[----:B-1----:R-:W3:Y:S01]  /*ca50*/  LDL.LU R2, [R1+0x8d0] ;  /* 0x0008d00001027983 */ /* 0x002ee20000300800 */
[----:B------:R-:W-:-:S03]  /*ca60*/  LOP3.LUT R98, R251, 0x60, RZ, 0x3c, !PT ;  /* 0x00000060fb627812 */ /* 0x000fc600078e3cff */
[----:B------:R0:W-:Y:S04]  /*ca70*/  STS.U16 [R96+UR56+0x1680], R7 ;  /* 0x0016800760007988 */ /* 0x0001e80008000438 */
[----:B------:R1:W-:Y:S04]  /*ca80*/  STS.U16 [R96+UR56+0x11680], R92 ;  /* 0x0116805c60007988 */ /* 0x0003e80008000438 */
[----:B0-----:R-:W3:Y:S04]  /*ca90*/  LDL.LU R7, [R1+0x8cc] ;  /* 0x0008cc0001077983 */ /* 0x001ee80000300800 */
[----:B-1----:R-:W3:Y:S04]  /*caa0*/  LDL.LU R92, [R1+0x8c8] ;  /* 0x0008c800015c7983 */ /* 0x002ee80000300800 */
[----:B------:R-:W-:Y:S04]  /*cab0*/  STS.U16 [R96+UR56+0x280], R144 ;  /* 0x0002809060007988 */ /* 0x000fe80008000438 */
[----:B-----5:R-:W-:Y:S04]  /*cac0*/  STS.U16 [R96+UR56+0x10280], R145 ;  /* 0x0102809160007988 */ /* 0x020fe80008000438 */
        /* <DEDUP_REMOVED lines=25> */
[----:B--2---:R-:W-:Y:S04]  /*cc60*/  STS.U16 [R98+UR56+0x10300], R91 ;  /* 0x0103005b62007988 */ /* 0x004fe80008000438 */
[----:B----4-:R0:W-:Y:S04]  /*cc70*/  STS.U16 [R98+UR56+0x300], R6 ;  /* 0x0003000662007988 */ /* 0x0101e80008000438 */
[----:B0-----:R-:W2:Y:S04]  /*cc80*/  LDL.LU R6, [R1+0x8c4] ;  /* 0x0008c40001067983 */ /* 0x001ea80000300800 */
[----:B------:R-:W4:Y:S04]  /*cc90*/  LDL.LU R91, [R1+0x8c0] ;  /* 0x0008c000015b7983 */ /* 0x000f280000300800 */
[----:B------:R-:W5:Y:S04]  /*cca0*/  LDL.LU R13, [R1+0x8bc] ;  /* 0x0008bc00010d7983 */ /* 0x000f680000300800 */
[----:B------:R-:W5:Y:S04]  /*ccb0*/  LDL.LU R90, [R1+0x8b8] ;  /* 0x0008b800015a7983 */ /* 0x000f680000300800 */
[----:B------:R-:W5:Y:S04]  /*ccc0*/  LDL.LU R8, [R1+0x8b4] ;  /* 0x0008b40001087983 */ /* 0x000f680000300800 */
[----:B------:R-:W5:Y:S04]  /*ccd0*/  LDL.LU R11, [R1+0x8b0] ;  /* 0x0008b000010b7983 */ /* 0x000f680000300800 */
[----:B------:R-:W5:Y:S04]  /*cce0*/  LDL.LU R12, [R1+0x8ac] ;  /* 0x0008ac00010c7983 */ /* 0x000f680000300800 */
[----:B------:R0:W-:Y:S04]  /*ccf0*/  STS.U16 [R98+UR56+0x10f00], R89 ;  /* 0x010f005962007988 */ /* 0x0001e80008000438 */
[----:B0-----:R-:W5:Y:S04]  /*cd00*/  LDL.LU R89, [R1+0x8a8] ;  /* 0x0008a80001597983 */ /* 0x001f680000300800 */
[----:B------:R-:W5:Y:S01]  /*cd10*/  LDL.LU R145, [R1+0xa8] ;  /* 0x0000a80001917983 */ /* 0x000f620000300800 */
[----:B------:R-:W-:Y:S01]  /*cd20*/  PRMT R99, RZ, 0x7610, R99 ;  /* 0x00007610ff637816 */ /* 0x000fe20000000063 */
[----:B---3--:R-:W-:-:S02]  /*cd30*/  @!P2 IMAD.MOV.U32 R96, RZ, RZ, R93 ;  /* 0x000000ffff60a224 */ /* 0x008fc400078e005d */
[----:B------:R-:W-:Y:S01]  /*cd40*/  @!P2 IMAD.MOV.U32 R97, RZ, RZ, R5 ;  /* 0x000000ffff61a224 */ /* 0x000fe200078e0005 */
[----:B------:R-:W-:Y:S02]  /*cd50*/  PRMT R100, RZ, 0x7610, R100 ;  /* 0x00007610ff647816 */ /* 0x000fe40000000064 */
[----:B------:R-:W-:Y:S01]  /*cd60*/  PRMT R101, RZ, 0x7610, R101 ;  /* 0x00007610ff657816 */ /* 0x000fe20000000065 */
[----:B------:R-:W0:Y:S01]  /*cd70*/  S2R R144, SR_TID.X ;  /* 0x0000000000907919 */ /* 0x000e220000002100 */
[----:B------:R1:W3:Y:S01]  /*cd80*/  @!P2 LDG.E.U16 R99, desc[UR60][R96.64] ;  /* 0x0000003c6063a981 */ /* 0x0002e2000c1e1500 */
[----:B------:R-:W-:Y:S02]  /*cd90*/  PRMT R102, RZ, 0x7610, R102 ;  /* 0x00007610ff667816 */ /* 0x000fe40000000066 */
[----:B------:R-:W-:Y:S01]  /*cda0*/  PRMT R103, RZ, 0x7610, R103 ;  /* 0x00007610ff677816 */ /* 0x000fe20000000067 */
[----:B------:R-:W3:Y:S01]  /*cdb0*/  LDL.LU R169, [R1+0xa0] ;  /* 0x0000a00001a97983 */ /* 0x000ee20000300800 */
[----:B------:R-:W-:-:S02]  /*cdc0*/  PRMT R104, RZ, 0x7610, R104 ;  /* 0x00007610ff687816 */ /* 0x000fc40000000068 */
[----:B------:R-:W-:Y:S01]  /*cdd0*/  PRMT R105, RZ, 0x7610, R105 ;  /* 0x00007610ff697816 */ /* 0x000fe20000000069 */
[----:B------:R-:W3:Y:S01]  /*cde0*/  LDL.LU R171, [R1+0x178] ;  /* 0x0001780001ab7983 */ /* 0x000ee20000300800 */
[----:B-1----:R-:W-:Y:S02]  /*cdf0*/  @!P2 IMAD.MOV.U32 R96, RZ, RZ, R10 ;  /* 0x000000ffff60a224 */ /* 0x002fe400078e000a */
[----:B------:R-:W-:Y:S01]  /*ce00*/  @!P2 IMAD.MOV.U32 R97, RZ, RZ, R4 ;  /* 0x000000ffff61a224 */ /* 0x000fe200078e0004 */
[----:B------:R-:W-:Y:S01]  /*ce10*/  PRMT R106, RZ, 0x7610, R106 ;  /* 0x00007610ff6a7816 */ /* 0x000fe2000000006a */
[----:B------:R-:W3:Y:S04]  /*ce20*/  LDL.LU R201, [R1+0x170] ;  /* 0x0001700001c97983 */ /* 0x000ee80000300800 */
[----:B------:R1:W3:Y:S04]  /*ce30*/  @!P2 LDG.E.U16 R100, desc[UR60][R96.64] ;  /* 0x0000003c6064a981 */ /* 0x0002e8000c1e1500 */
[----:B------:R-:W3:Y:S04]  /*ce40*/  LDL.LU R203, [R1+0x140] ;  /* 0x0001400001cb7983 */ /* 0x000ee80000300800 */
[----:B------:R-:W3:Y:S01]  /*ce50*/  LDL.LU R233, [R1+0x138] ;  /* 0x0001380001e97983 */ /* 0x000ee20000300800 */
[----:B-1----:R-:W-:-:S02]  /*ce60*/  @!P2 IMAD.MOV.U32 R96, RZ, RZ, R9 ;  /* 0x000000ffff60a224 */ /* 0x002fc400078e0009 */
[----:B------:R-:W-:Y:S01]  /*ce70*/  @!P2 IMAD.MOV.U32 R97, RZ, RZ, R2 ;  /* 0x000000ffff61a224 */ /* 0x000fe200078e0002 */
[----:B------:R-:W3:Y:S04]  /*ce80*/  LDL.LU R235, [R1+0x10c] ;  /* 0x00010c0001eb7983 */ /* 0x000ee80000300800 */
[----:B------:R1:W3:Y:S02]  /*ce90*/  @!P2 LDG.E.U16 R101, desc[UR60][R96.64] ;  /* 0x0000003c6065a981 */ /* 0x0002e4000c1e1500 */
[----:B-1----:R-:W-:Y:S02]  /*cea0*/  @!P2 IMAD.MOV.U32 R96, RZ, RZ, R7 ;  /* 0x000000ffff60a224 */ /* 0x002fe400078e0007 */
[----:B------:R-:W-:-:S05]  /*ceb0*/  @!P2 IMAD.MOV.U32 R97, RZ, RZ, R92 ;  /* 0x000000ffff61a224 */ /* 0x000fca00078e005c */
[----:B------:R2:W3:Y:S04]  /*cec0*/  @!P2 LDG.E.U16 R102, desc[UR60][R96.64] ;  /* 0x0000003c6066a981 */ /* 0x0004e8000c1e1500 */
[----:B------:R-:W-:Y:S04]  /*ced0*/  STS.U16 [R98+UR56+0x1700], R141 ;  /* 0x0017008d62007988 */ /* 0x000fe80008000438 */
[----:B------:R-:W-:Y:S01]  /*cee0*/  STS.U16 [R98+UR56+0x11700], R140 ;  /* 0x0117008c62007988 */ /* 0x000fe20008000438 */
[----:B--2---:R-:W-:Y:S02]  /*cef0*/  @!P2 IMAD.MOV.U32 R96, RZ, RZ, R6 ;  /* 0x000000ffff60a224 */ /* 0x004fe400078e0006 */
[----:B----4-:R-:W-:-:S05]  /*cf00*/  @!P2 IMAD.MOV.U32 R97, RZ, RZ, R91 ;  /* 0x000000ffff61a224 */ /* 0x010fca00078e005b */
[----:B------:R5:W2:Y:S02]  /*cf10*/  @!P2 LDG.E.U16 R103, desc[UR60][R96.64] ;  /* 0x0000003c6067a981 */ /* 0x000aa4000c1e1500 */
[----:B-----5:R-:W-:Y:S02]  /*cf20*/  @!P2 IMAD.MOV.U32 R96, RZ, RZ, R13 ;  /* 0x000000ffff60a224 */ /* 0x020fe400078e000d */
[----:B------:R-:W-:-:S05]  /*cf30*/  @!P2 IMAD.MOV.U32 R97, RZ, RZ, R90 ;  /* 0x000000ffff61a224 */ /* 0x000fca00078e005a */
[----:B------:R1:W4:Y:S02]  /*cf40*/  @!P2 LDG.E.U16 R104, desc[UR60][R96.64] ;  /* 0x0000003c6068a981 */ /* 0x000324000c1e1500 */
[----:B-1----:R-:W-:Y:S02]  /*cf50*/  @!P2 IMAD.MOV.U32 R96, RZ, RZ, R8 ;  /* 0x000000ffff60a224 */ /* 0x002fe400078e0008 */
[----:B------:R-:W-:-:S05]  /*cf60*/  @!P2 IMAD.MOV.U32 R97, RZ, RZ, R11 ;  /* 0x000000ffff61a224 */ /* 0x000fca00078e000b */
[----:B------:R1:W5:Y:S02]  /*cf70*/  @!P2 LDG.E.U16 R105, desc[UR60][R96.64] ;  /* 0x0000003c6069a981 */ /* 0x000364000c1e1500 */
[----:B-1----:R-:W-:Y:S02]  /*cf80*/  @!P2 IMAD.MOV.U32 R96, RZ, RZ, R12 ;  /* 0x000000ffff60a224 */ /* 0x002fe400078e000c */
[----:B------:R-:W-:-:S05]  /*cf90*/  @!P2 IMAD.MOV.U32 R97, RZ, RZ, R89 ;  /* 0x000000ffff61a224 */ /* 0x000fca00078e0059 */
[----:B------:R0:W5:Y:S02]  /*cfa0*/  @!P2 LDG.E.U16 R106, desc[UR60][R96.64] ;  /* 0x0000003c606aa981 */ /* 0x000164000c1e1500 */
[----:B0-----:R-:W-:Y:S01]  /*cfb0*/  SHF.R.S32.HI R96, RZ, 0x7, R144 ;  /* 0x00000007ff607819 */ /* 0x001fe20000011490 */
[----:B------:R-:W-:-:S03]  /*cfc0*/  IMAD.SHL.U32 R97, R144, 0x2, RZ ;  /* 0x0000000290617824 */ /* 0x000fc600078e00ff */
[----:B------:R-:W-:-:S04]  /*cfd0*/  SGXT R96, R96, 0x1 ;  /* 0x000000016060781a */ /* 0x000fc80000000200 */
[----:B------:R-:W-:Y:S01]  /*cfe0*/  LOP3.LUT R96, R96, 0x90, RZ, 0xc0, !PT ;  /* 0x0000009060607812 */ /* 0x000fe200078ec0ff */
[----:B------:R0:W-:Y:S03]  /*cff0*/  STS.U16 [R98+UR56+0x1300], R145 ;  /* 0x0013009162007988 */ /* 0x0001e60008000438 */
[----:B------:R-:W-:Y:S01]  /*d000*/  LOP3.LUT R96, R96, 0x7e, R97, 0x78, !PT ;  /* 0x0000007e60607812 */ /* 0x000fe200078e7861 */
[----:B------:R-:W-:Y:S02]  /*d010*/  IMAD.SHL.U32 R97, R144, 0x20, RZ ;  /* 0x0000002090617824 */ /* 0x000fe400078e00ff */
[----:B------:R-:W2:Y:S04]  /*d020*/  LDL.LU R144, [R1+0x104] ;  /* 0x0001040001907983 */ /* 0x000ea80000300800 */
[----:B0-----:R-:W4:Y:S04]  /*d030*/  LDL.LU R145, [R1+0xdc] ;  /* 0x0000dc0001917983 */ /* 0x001f280000300800 */
[----:B------:R-:W5:Y:S04]  /*d040*/  LDL.LU R141, [R1+0x8a4] ;  /* 0x0008a400018d7983 */ /* 0x000f680000300800 */
[----:B------:R-:W5:Y:S01]  /*d050*/  LDL.LU R140, [R1+0x8a0] ;  /* 0x0008a000018c7983 */ /* 0x000f620000300800 */
[----:B------:R-:W-:-:S02]  /*d060*/  LOP3.LUT R251, R251, 0x70, RZ, 0x3c, !PT ;  /* 0x00000070fbfb7812 */ /* 0x000fc400078e3cff */
[----:B------:R-:W-:Y:S01]  /*d070*/  LOP3.LUT R96, R96, 0x800, R97, 0xf8, !PT ;  /* 0x0000080060607812 */ /* 0x000fe200078ef861 */
[----:B---3--:R-:W-:Y:S04]  /*d080*/  STS.U16 [R98+UR56+0x11300], R169 ;  /* 0x011300a962007988 */ /* 0x008fe80008000438 */
        /* <DEDUP_REMOVED lines=20> */
[----:B------:R0:W-:Y:S04]  /*d1d0*/  STS.U16 [R251+UR56+0x2780], R94 ;  /* 0x0027805efb007988 */ /* 0x0001e80008000438 */
[----:B------:R-:W-:Y:S04]  /*d1e0*/  STS.U16 [R251+UR56+0x380], R171 ;  /* 0x000380abfb007988 */ /* 0x000fe80008000438 */
        /* <DEDUP_REMOVED lines=27> */
[----:B------:R-:W-:Y:S01]  /*d3a0*/  STS.U16 [R251+UR56+0x13f80], R252 ;  /* 0x013f80fcfb007988 */ /* 0x000fe20008000438 */
[----:B------:R-:W-:-:S04]  /*d3b0*/  USHF.L.U32 UR4, UR55, 0x8, URZ ;  /* 0x0000000837047899 */ /* 0x000fc8000800063f */
[----:B------:R-:W-:-:S04]  /*d3c0*/  ULOP3.LUT UR4, UR4, 0x400, URZ, 0xc0, !UPT ;  /* 0x0000040004047892 */ /* 0x000fc8000f8ec03f */
[----:B------:R-:W-:-:S04]  /*d3d0*/  ULEA.HI UR4, UR56, UR4, URZ, 0x1c ;  /* 0x0000000438047291 */ /* 0x000fc8000f8fe03f */
[----:B------:R-:W-:Y:S01]  /*d3e0*/  ULOP3.LUT UR48, UR4, 0x3fff, URZ, 0xc0, !UPT ;  /* 0x00003fff04307892 */ /* 0x000fe2000f8ec03f */
[----:B------:R-:W-:Y:S01]  /*d3f0*/  UMOV UR49, 0x40000040 ;  /* 0x4000004000317882 */ /* 0x000fe20000000000 */
[----:B--2---:R-:W-:Y:S04]  /*d400*/  STS.U16 [R251+UR56+0x10b80], R144 ;  /* 0x010b8090fb007988 */ /* 0x004fe80008000438 */
[----:B----4-:R-:W-:Y:S04]  /*d410*/  STS.U16 [R251+UR56+0xf80], R145 ;  /* 0x000f8091fb007988 */ /* 0x010fe80008000438 */
[----:B-----5:R-:W-:Y:S04]  /*d420*/  STS.U16 [R251+UR56+0x1380], R141 ;  /* 0x0013808dfb007988 */ /* 0x020fe80008000438 */
[----:B------:R-:W-:Y:S04]  /*d430*/  STS.U16 [R251+UR56+0x10f80], R140 ;  /* 0x010f808cfb007988 */ /* 0x000fe80008000438 */
[----:B------:R-:W-:Y:S04]  /*d440*/  STS.U16 [R96+UR56+0x20000], R99 ;  /* 0x0200006360007988 */ /* 0x000fe80008000438 */
[----:B------:R0:W-:Y:S04]  /*d450*/  STS.U16 [R96+UR56+0x20400], R102 ;  /* 0x0204006660007988 */ /* 0x0001e80008000438 */
[----:B------:R-:W-:Y:S01]  /*d460*/  STS.U16 [R94+UR56+0x20100], R100 ;  /* 0x020100645e007988 */ /* 0x000fe20008000438 */
[----:B------:R-:W-:Y:S01]  /*d470*/  UIADD3 UR36, UP0, UR48, 0x80, URZ ;  /* 0x0000008030247890 */ /* 0x000fe2000ff1e03f */
[----:B------:R-:W-:Y:S01]  /*d480*/  UMOV UR4, URZ ;  /* 0x0000003f00047c82 */ /* 0x000fe20008000000 */
[----:B------:R-:W-:Y:S01]  /*d490*/  UMOV UR18, UR38 ;  /* 0x0000002600127c82 */ /* 0x000fe20008000000 */
[----:B------:R-:W-:Y:S01]  /*d4a0*/  UMOV UR19, UR39 ;  /* 0x0000002700137c82 */ /* 0x000fe20008000000 */
[----:B0-----:R-:W-:Y:S01]  /*d4b0*/  LOP3.LUT R96, R96, 0x60, RZ, 0x3c, !PT ;  /* 0x0000006060607812 */ /* 0x001fe200078e3cff */
[----:B------:R-:W-:Y:S04]  /*d4c0*/  STS.U16 [R94+UR56+0x20500], R103 ;  /* 0x020500675e007988 */ /* 0x000fe80008000438 */
[----:B------:R-:W-:Y:S04]  /*d4d0*/  STS.U16 [R95+UR56+0x20200], R101 ;  /* 0x020200655f007988 */ /* 0x000fe80008000438 */
[----:B------:R-:W-:Y:S04]  /*d4e0*/  STS.U16 [R95+UR56+0x20600], R104 ;  /* 0x020600685f007988 */ /* 0x000fe80008000438 */
[----:B------:R-:W-:Y:S04]  /*d4f0*/  STS.U16 [R96+UR56+0x20300], R105 ;  /* 0x0203006960007988 */ /* 0x000fe80008000438 */
[----:B------:R-:W-:Y:S01]  /*d500*/  STS.U16 [R96+UR56+0x20700], R106 ;  /* 0x0207006a60007988 */ /* 0x000fe20008000438 */
[----:B------:R0:W-:Y:S06]  /*d510*/  MEMBAR.ALL.CTA ;  /* 0x0000000000007992 */ /* 0x0001ec0000008000 */
[----:B0-----:R-:W0:Y:S04]  /*d520*/  FENCE.VIEW.ASYNC.S ;  /* 0x00000000000073c6 */ /* 0x001e280000000000 */
[----:B------:R-:W2:Y:S01]  /*d530*/  LDL.LU R140, [R1+0x89c] ;  /* 0x00089c00018c7983 */ /* 0x000ea20000300800 */
[----:B------:R-:W-:-:S03]  /*d540*/  UIADD3.X UR37, UR4, 0x40000040, URZ, UP0, !UPT ;  /* 0x4000004004257890 */ /* 0x000fc600087fe43f */
[----:B------:R-:W3:Y:S01]  /*d550*/  LDL.LU R141, [R1+0x898] ;  /* 0x00089800018d7983 */ /* 0x000ee20000300800 */
[----:B0-----:R-:W-:Y:S01]  /*d560*/  BAR.SYNC.DEFER_BLOCKING 0x0 ;  /* 0x0000000000007b1d */ /* 0x001fe20000010000 */
[----:B------:R-:W-:Y:S02]  /*d570*/  UIADD3.64 UR12, UR36, 0x80, URZ ;  /* 0x00000080240c7897 */ /* 0x000fe4000fffe03f */
[----:B------:R-:W-:Y:S02]  /*d580*/  UIADD3.64 UR40, UR36, 0x100, URZ ;  /* 0x0000010024287897 */ /* 0x000fe4000fffe03f */
[----:B------:R-:W-:Y:S02]  /*d590*/  UIADD3.64 UR44, UR36, 0x180, URZ ;  /* 0x00000180242c7897 */ /* 0x000fe4000fffe03f */
[----:B------:R-:W-:Y:S01]  /*d5a0*/  UIADD3.64 UR8, UR36, 0x200, URZ ;  /* 0x0000020024087897 */ /* 0x000fe2000fffe03f */
[----:B------:R-:W4:Y:S01]  /*d5b0*/  LDL.LU R142, [R1+0x894] ;  /* 0x00089400018e7983 */ /* 0x000f220000300800 */
[----:B------:R-:W-:-:S02]  /*d5c0*/  UIADD3.64 UR4, UR36, 0x280, URZ ;  /* 0x0000028024047897 */ /* 0x000fc4000fffe03f */
[----:B------:R-:W-:Y:S01]  /*d5d0*/  UIADD3.64 UR20, UR36, 0x300, URZ ;  /* 0x0000030024147897 */ /* 0x000fe2000fffe03f */
[----:B------:R-:W5:Y:S01]  /*d5e0*/  LDL.LU R143, [R1+0x890] ;  /* 0x00089000018f7983 */ /* 0x000f620000300800 */
[----:B------:R-:W-:-:S03]  /*d5f0*/  UIADD3.64 UR16, UR36, 0x800, URZ ;  /* 0x0000080024107897 */ /* 0x000fc6000fffe03f */
[----:B------:R-:W5:Y:S04]  /*d600*/  LDL.LU R0, [R1+0x88c] ;  /* 0x00088c0001007983 */ /* 0x000f680000300800 */
[----:B------:R-:W4:Y:S01]  /*d610*/  LDL.LU R201, [R1+0x82c] ;  /* 0x00082c0001c97983 */ /* 0x000f220000300800 */
[----:B------:R-:W-:-:S03]  /*d620*/  WARPGROUP.ARRIVE ;  /* 0x00000000000079c5 */ /* 0x000fc60000000000 */
[----:B------:R-:W5:Y:S04]  /*d630*/  LDL.LU R112, [R1+0x824] ;  /* 0x0008240001707983 */ /* 0x000f680000300800 */
[----:B------:R-:W5:Y:S01]  /*d640*/  LDL.LU R203, [R1+0x81c] ;  /* 0x00081c0001cb7983 */ /* 0x000f620000300800 */
[----:B------:R-:W-:Y:S03]  /*d650*/  HGMMA.64x16x16.F32 R48, gdesc[UR48].tnspA, R48 ;  /* 0x20200000303079f0 */ /* 0x000fe60008700830 */
[----:B------:R-:W5:Y:S01]  /*d660*/  LDL.LU R233, [R1+0x814] ;  /* 0x0008140001e97983 */ /* 0x000f620000300800 */
[----:B------:R-:W-:-:S03]  /*d670*/  UIADD3.64 UR48, UR36, 0x780, URZ ;  /* 0x0000078024307897 */ /* 0x000fc6000fffe03f */
[----:B------:R-:W5:Y:S04]  /*d680*/  LDL.LU R235, [R1+0x80c] ;  /* 0x00080c0001eb7983 */ /* 0x000f680000300800 */
[----:B------:R-:W5:Y:S04]  /*d690*/  LDL.LU R176, [R1+0x804] ;  /* 0x0008040001b07983 */ /* 0x000f680000300800 */
[----:B------:R-:W5:Y:S04]  /*d6a0*/  LDL.LU R169, [R1+0x828] ;  /* 0x0008280001a97983 */ /* 0x000f680000300800 */
[----:B------:R-:W5:Y:S04]  /*d6b0*/  LDL.LU R129, [R1+0x7fc] ;  /* 0x0007fc0001817983 */ /* 0x000f680000300800 */
[----:B------:R-:W5:Y:S04]  /*d6c0*/  LDL.LU R128, [R1+0x820] ;  /* 0x0008200001807983 */ /* 0x000f680000300800 */
[----:B------:R-:W5:Y:S04]  /*d6d0*/  LDL.LU R144, [R1+0x7f4] ;  /* 0x0007f40001907983 */ /* 0x000f680000300800 */
[----:B------:R-:W5:Y:S04]  /*d6e0*/  LDL.LU R113, [R1+0x818] ;  /* 0x0008180001717983 */ /* 0x000f680000300800 */
[----:B------:R-:W5:Y:S01]  /*d6f0*/  LDL.LU R145, [R1+0x7ec] ;  /* 0x0007ec0001917983 */ /* 0x000f620000300800 */
[----:B------:R-:W-:-:S03]  /*d700*/  USHF.L.U32 UR57, UR54, 0x7, URZ ;  /* 0x0000000736397899 */ /* 0x000fc6000800063f */
[----:B------:R-:W5:Y:S01]  /*d710*/  LDL.LU R171, [R1+0x810] ;  /* 0x0008100001ab7983 */ /* 0x000f620000300800 */
[----:B------:R-:W-:Y:S04]  /*d720*/  HGMMA.64x16x16.F32 R48, gdesc[UR36].tnspA, R48 ;  /* 0x20200000243079f0 */ /* 0x000fe80008700830 */
[----:B------:R-:W-:Y:S04]  /*d730*/  HGMMA.64x16x16.F32 R48, gdesc[UR12].tnspA, R48 ;  /* 0x202000000c3079f0 */ /* 0x000fe80008700830 */
[----:B------:R-:W-:Y:S04]  /*d740*/  HGMMA.64x16x16.F32 R48, gdesc[UR40].tnspA, R48 ;  /* 0x20200000283079f0 */ /* 0x000fe80008700830 */
[----:B------:R-:W-:Y:S04]  /*d750*/  HGMMA.64x16x16.F32 R48, gdesc[UR44].tnspA, R48 ;  /* 0x202000002c3079f0 */ /* 0x000fe80008700830 */
[----:B------:R-:W-:Y:S04]  /*d760*/  HGMMA.64x16x16.F32 R48, gdesc[UR8].tnspA, R48 ;  /* 0x20200000083079f0 */ /* 0x000fe80008700830 */
[----:B------:R-:W-:Y:S04]  /*d770*/  HGMMA.64x16x16.F32 R48, gdesc[UR4].tnspA, R48 ;  /* 0x20200000043079f0 */ /* 0x000fe80008700830 */
[----:B------:R-:W-:Y:S04]  /*d780*/  HGMMA.64x16x16.F32 R48, gdesc[UR20].tnspA, R48 ;  /* 0x20200000143079f0 */ /* 0x000fe80008700830 */
[----:B------:R-:W-:Y:S01]  /*d790*/  HGMMA.64x16x16.F32 R40, gdesc[UR48].tnspA, R40 ;  /* 0x20200000302879f0 */ /* 0x000fe20008700828 */
[----:B------:R-:W-:-:S03]  /*d7a0*/  UIADD3.64 UR12, UR36, 0x880, URZ ;  /* 0x00000880240c7897 */ /* 0x000fc6000fffe03f */
[----:B------:R-:W-:Y:S01]  /*d7b0*/  HGMMA.64x16x16.F32 R40, gdesc[UR16].tnspA, R40 ;  /* 0x20200000102879f0 */ /* 0x000fe20008700828 */
[----:B------:R-:W-:-:S05]  /*d7c0*/  UIADD3.64 UR40, UR36, 0x900, URZ ;  /* 0x0000090024287897 */ /* 0x000fca000fffe03f */
[----:B------:R-:W-:Y:S01]  /*d7d0*/  HGMMA.64x16x16.F32 R40, gdesc[UR12].tnspA, R40 ;  /* 0x202000000c2879f0 */ /* 0x000fe20008700828 */
[----:B------:R-:W-:-:S03]  /*d7e0*/  UIADD3.64 UR44, UR36, 0x980, URZ ;  /* 0x00000980242c7897 */ /* 0x000fc6000fffe03f */
[----:B------:R-:W-:Y:S01]  /*d7f0*/  HGMMA.64x16x16.F32 R40, gdesc[UR40].tnspA, R40 ;  /* 0x20200000282879f0 */ /* 0x000fe20008700828 */
[----:B------:R-:W-:-:S05]  /*d800*/  UIADD3.64 UR8, UR36, 0xa00, URZ ;  /* 0x00000a0024087897 */ /* 0x000fca000fffe03f */
[----:B------:R-:W-:Y:S01]  /*d810*/  HGMMA.64x16x16.F32 R40, gdesc[UR44].tnspA, R40 ;  /* 0x202000002c2879f0 */ /* 0x000fe20008700828 */
[----:B------:R-:W-:-:S03]  /*d820*/  UIADD3.64 UR4, UR36, 0xa80, URZ ;  /* 0x00000a8024047897 */ /* 0x000fc6000fffe03f */
[----:B------:R-:W-:Y:S01]  /*d830*/  HGMMA.64x16x16.F32 R40, gdesc[UR8].tnspA, R40 ;  /* 0x20200000082879f0 */ /* 0x000fe20008700828 */
[----:B------:R-:W-:Y:S02]  /*d840*/  UIADD3.64 UR20, UR36, 0xb00, URZ ;  /* 0x00000b0024147897 */ /* 0x000fe4000fffe03f */
[----:B------:R-:W-:-:S03]  /*d850*/  UIADD3.64 UR48, UR36, 0xf80, URZ ;  /* 0x00000f8024307897 */ /* 0x000fc6000fffe03f */
[----:B------:R-:W-:Y:S01]  /*d860*/  HGMMA.64x16x16.F32 R40, gdesc[UR4].tnspA, R40 ;  /* 0x20200000042879f0 */ /* 0x000fe20008700828 */
[----:B------:R-:W-:-:S03]  /*d870*/  UIADD3.64 UR16, UR36, 0x1000, URZ ;  /* 0x0000100024107897 */ /* 0x000fc6000fffe03f */
[----:B------:R-:W-:Y:S04]  /*d880*/  HGMMA.64x16x16.F32 R40, gdesc[UR20].tnspA, R40 ;  /* 0x20200000142879f0 */ /* 0x000fe80008700828 */
[----:B------:R-:W-:Y:S01]  /*d890*/  HGMMA.64x16x16.F32 R32, gdesc[UR48].tnspA, R32 ;  /* 0x20200000302079f0 */ /* 0x000fe20008700820 */
[----:B------:R-:W-:Y:S01]  /*d8a0*/  UMOV UR18, UR38 ;  /* 0x0000002600127c82 */ /* 0x000fe20008000000 */
[----:B------:R-:W-:Y:S01]  /*d8b0*/  UMOV UR19, UR39 ;  /* 0x0000002700137c82 */ /* 0x000fe20008000000 */
[----:B------:R-:W-:Y:S01]  /*d8c0*/  UIADD3.64 UR12, UR36, 0x1080, URZ ;  /* 0x00001080240c7897 */ /* 0x000fe2000fffe03f */
[----:B------:R-:W-:Y:S01]  /*d8d0*/  HGMMA.64x16x16.F32 R32, gdesc[UR16].tnspA, R32 ;  /* 0x20200000102079f0 */ /* 0x000fe20008700820 */
[----:B------:R-:W-:Y:S02]  /*d8e0*/  USHF.L.U32 UR58, UR57, 0x1, URZ ;  /* 0x00000001393a7899 */ /* 0x000fe4000800063f */
[----:B------:R-:W-:-:S02]  /*d8f0*/  USHF.R.S32.HI UR8, URZ, 0x1f, UR57 ;  /* 0x0000001f3f087899 */ /* 0x000fc40008011439 */
[----:B------:R-:W-:Y:S02]  /*d900*/  USHF.L.U32 UR5, UR53, 0x7, URZ ;  /* 0x0000000735057899 */ /* 0x000fe4000800063f */
[----:B------:R-:W-:Y:S01]  /*d910*/  USHF.L.U64.HI UR57, UR57, 0x1, UR8 ;  /* 0x0000000139397899 */ /* 0x000fe20008010208 */
[----:B--2---:R-:W-:Y:S01]  /*d920*/  IADD3 R140, P1, R140, UR58, RZ ;  /* 0x0000003a8c8c7c10 */ /* 0x004fe2000ff3e0ff */
[----:B------:R-:W-:-:S04]  /*d930*/  USHF.R.S32.HI UR8, URZ, 0x1f, UR5 ;  /* 0x0000001f3f087899 */ /* 0x000fc80008011405 */
[----:B---3--:R-:W-:Y:S01]  /*d940*/  IADD3.X R141, R141, UR57, RZ, P1, !PT ;  /* 0x000000398d8d7c10 */ /* 0x008fe20008ffe4ff */
[----:B------:R-:W-:Y:S01]  /*d950*/  HGMMA.64x16x16.F32 R32, gdesc[UR12].tnspA, R32 ;  /* 0x202000000c2079f0 */ /* 0x000fe20008700820 */
[----:B------:R-:W-:Y:S02]  /*d960*/  USHF.L.U32 UR12, UR5, 0x1, URZ ;  /* 0x00000001050c7899 */ /* 0x000fe4000800063f */
[----:B------:R-:W-:-:S04]  /*d970*/  USHF.L.U64.HI UR5, UR5, 0x1, UR8 ;  /* 0x0000000105057899 */ /* 0x000fc80008010208 */
[----:B------:R-:W-:-:S04]  /*d980*/  IADD3 R8, P1, R8, UR12, RZ ;  /* 0x0000000c08087c10 */ /* 0x000fc8000ff3e0ff */
[----:B------:R-:W-:Y:S02]  /*d990*/  IADD3.X R11, R11, UR5, RZ, P1, !PT ;  /* 0x000000050b0b7c10 */ /* 0x000fe40008ffe4ff */
[----:B----4-:R-:W-:Y:S02]  /*d9a0*/  IADD3 R201, P1, R201, UR58, RZ ;  /* 0x0000003ac9c97c10 */ /* 0x010fe4000ff3e0ff */
[----:B------:R-:W-:Y:S02]  /*d9b0*/  IADD3 R6, P3, R6, UR12, RZ ;  /* 0x0000000c06067c10 */ /* 0x000fe4000ff7e0ff */
[----:B------:R-:W-:Y:S01]  /*d9c0*/  IADD3 R93, P4, R93, UR12, RZ ;  /* 0x0000000c5d5d7c10 */ /* 0x000fe2000ff9e0ff */
[----:B------:R0:W-:Y:S01]  /*d9d0*/  STL [R1+0x82c], R201 ;  /* 0x00082cc901007387 */ /* 0x0001e20000100800 */
[----:B------:R-:W-:Y:S02]  /*d9e0*/  IADD3 R7, P2, R7, UR12, RZ ;  /* 0x0000000c07077c10 */ /* 0x000fe4000ff5e0ff */
[----:B------:R-:W-:-:S02]  /*d9f0*/  IADD3 R10, P5, R10, UR12, RZ ;  /* 0x0000000c0a0a7c10 */ /* 0x000fc4000ffbe0ff */
[----:B------:R-:W-:Y:S02]  /*da00*/  IADD3.X R91, R91, UR5, RZ, P3, !PT ;  /* 0x000000055b5b7c10 */ /* 0x000fe40009ffe4ff */
[----:B------:R-:W-:Y:S01]  /*da10*/  IADD3.X R5, R5, UR5, RZ, P4, !PT ;  /* 0x0000000505057c10 */ /* 0x000fe2000a7fe4ff */
[----:B0-----:R-:W2:Y:S01]  /*da20*/  LDL.LU R201, [R1+0x7e4] ;  /* 0x0007e40001c97983 */ /* 0x001ea20000300800 */
[----:B------:R-:W-:Y:S02]  /*da30*/  IADD3.X R92, R92, UR5, RZ, P2, !PT ;  /* 0x000000055c5c7c10 */ /* 0x000fe400097fe4ff */
[----:B-----5:R-:W-:Y:S02]  /*da40*/  IADD3 R203, P3, R203, UR58, RZ ;  /* 0x0000003acbcb7c10 */ /* 0x020fe4000ff7e0ff */
[----:B------:R-:W-:Y:S02]  /*da50*/  IADD3 R13, P4, R13, UR12, RZ ;  /* 0x0000000c0d0d7c10 */ /* 0x000fe4000ff9e0ff */
[----:B------:R-:W-:-:S02]  /*da60*/  IADD3 R112, P2, R112, UR58, RZ ;  /* 0x0000003a70707c10 */ /* 0x000fc4000ff5e0ff */
[----:B------:R-:W-:Y:S01]  /*da70*/  IADD3.X R4, R4, UR5, RZ, P5, !PT ;  /* 0x0000000504047c10 */ /* 0x000fe2000affe4ff */
[----:B------:R0:W-:Y:S01]  /*da80*/  STL [R1+0x81c], R203 ;  /* 0x00081ccb01007387 */ /* 0x0001e20000100800 */
[----:B------:R-:W-:Y:S02]  /*da90*/  IADD3 R12, P5, R12, UR12, RZ ;  /* 0x0000000c0c0c7c10 */ /* 0x000fe4000ffbe0ff */
[----:B------:R-:W-:Y:S01]  /*daa0*/  IADD3.X R90, R90, UR5, RZ, P4, !PT ;  /* 0x000000055a5a7c10 */ /* 0x000fe2000a7fe4ff */
[----:B------:R-:W-:Y:S01]  /*dab0*/  STL [R1+0x824], R112 ;  /* 0x0008247001007387 */ /* 0x000fe20000100800 */
[----:B------:R-:W-:Y:S02]  /*dac0*/  IADD3 R233, P4, R233, UR58, RZ ;  /* 0x0000003ae9e97c10 */ /* 0x000fe4000ff9e0ff */
[----:B------:R-:W-:Y:S01]  /*dad0*/  IADD3.X R89, R89, UR5, RZ, P5, !PT ;  /* 0x0000000559597c10 */ /* 0x000fe2000affe4ff */
[----:B0-----:R-:W3:Y:S01]  /*dae0*/  LDL.LU R203, [R1+0x808] ;  /* 0x0008080001cb7983 */ /* 0x001ee20000300800 */
[----:B------:R-:W-:-:S03]  /*daf0*/  IADD3 R235, P5, R235, UR58, RZ ;  /* 0x0000003aebeb7c10 */ /* 0x000fc6000ffbe0ff */
[----:B------:R-:W4:Y:S04]  /*db00*/  LDL.LU R229, [R1+0x7dc] ;  /* 0x0007dc0001e57983 */ /* 0x000f280000300800 */
[----:B------:R0:W-:Y:S04]  /*db10*/  STL [R1+0x814], R233 ;  /* 0x000814e901007387 */ /* 0x0001e80000100800 */
[----:B------:R-:W5:Y:S04]  /*db20*/  LDL.LU R174, [R1+0x800] ;  /* 0x0008000001ae7983 */ /* 0x000f680000300800 */
[----:B------:R-:W5:Y:S04]  /*db30*/  LDL.LU R156, [R1+0x7d4] ;  /* 0x0007d400019c7983 */ /* 0x000f680000300800 */
[----:B------:R1:W-:Y:S04]  /*db40*/  STL [R1+0x80c], R235 ;  /* 0x00080ceb01007387 */ /* 0x0003e80000100800 */
[----:B0-----:R-:W5:Y:S01]  /*db50*/  LDL.LU R233, [R1+0x7f8] ;  /* 0x0007f80001e97983 */ /* 0x001f620000300800 */
[----:B------:R-:W-:-:S03]  /*db60*/  IADD3 R3, P6, R3, UR58, RZ ;  /* 0x0000003a03037c10 */ /* 0x000fc6000ffde0ff */
[----:B------:R-:W5:Y:S01]  /*db70*/  LDL.LU R154, [R1+0x7cc] ;  /* 0x0007cc00019a7983 */ /* 0x000f620000300800 */
[----:B------:R-:W-:-:S03]  /*db80*/  IADD3.X R169, R169, UR57, RZ, P1, !PT ;  /* 0x00000039a9a97c10 */ /* 0x000fc60008ffe4ff */
[----:B------:R-:W5:Y:S01]  /*db90*/  LDL.LU R112, [R1+0x7f0] ;  /* 0x0007f00001707983 */ /* 0x000f620000300800 */
[----:B------:R-:W-:-:S03]  /*dba0*/  IADD3.X R88, R88, UR57, RZ, P6, !PT ;  /* 0x0000003958587c10 */ /* 0x000fc6000b7fe4ff */
[----:B-1----:R-:W5:Y:S01]  /*dbb0*/  LDL.LU R235, [R1+0x7c4] ;  /* 0x0007c40001eb7983 */ /* 0x002f620000300800 */
[----:B------:R-:W-:Y:S02]  /*dbc0*/  IADD3 R176, P6, R176, UR58, RZ ;  /* 0x0000003ab0b07c10 */ /* 0x000fe4000ffde0ff */
[----:B------:R-:W-:Y:S02]  /*dbd0*/  IADD3.X R128, R128, UR57, RZ, P2, !PT ;  /* 0x0000003980807c10 */ /* 0x000fe400097fe4ff */
[----:B------:R-:W-:Y:S01]  /*dbe0*/  IADD3 R144, P2, R144, UR58, RZ ;  /* 0x0000003a90907c10 */ /* 0x000fe2000ff5e0ff */
[----:B------:R0:W-:Y:S01]  /*dbf0*/  STL [R1+0x828], R169 ;  /* 0x000828a901007387 */ /* 0x0001e20000100800 */
[----:B------:R-:W-:Y:S02]  /*dc00*/  IADD3 R129, P1, R129, UR58, RZ ;  /* 0x0000003a81817c10 */ /* 0x000fe4000ff3e0ff */
[----:B------:R-:W-:Y:S02]  /*dc10*/  IADD3.X R113, R113, UR57, RZ, P3, !PT ;  /* 0x0000003971717c10 */ /* 0x000fe40009ffe4ff */
[----:B------:R-:W-:Y:S01]  /*dc20*/  IADD3 R145, P3, R145, UR58, RZ ;  /* 0x0000003a91917c10 */ /* 0x000fe2000ff7e0ff */
[----:B0-----:R-:W5:Y:S04]  /*dc30*/  LDL.LU R169, [R1+0x7e8] ;  /* 0x0007e80001a97983 */ /* 0x001f680000300800 */
[----:B------:R-:W-:Y:S04]  /*dc40*/  STL [R1+0x804], R176 ;  /* 0x000804b001007387 */ /* 0x000fe80000100800 */
[----:B------:R0:W-:Y:S04]  /*dc50*/  STL [R1+0x7f4], R144 ;  /* 0x0007f49001007387 */ /* 0x0001e80000100800 */
[----:B------:R1:W-:Y:S04]  /*dc60*/  STL [R1+0x7fc], R129 ;  /* 0x0007fc8101007387 */ /* 0x0003e80000100800 */
[----:B0-----:R-:W5:Y:S04]  /*dc70*/  LDL.LU R144, [R1+0x7bc] ;  /* 0x0007bc0001907983 */ /* 0x001f680000300800 */
[----:B------:R-:W-:Y:S04]  /*dc80*/  STL [R1+0x820], R128 ;  /* 0x0008208001007387 */ /* 0x000fe80000100800 */
[----:B------:R-:W5:Y:S04]  /*dc90*/  LDL.LU R231, [R1+0x7e0] ;  /* 0x0007e00001e77983 */ /* 0x000f680000300800 */
[----:B-1----:R-:W5:Y:S04]  /*dca0*/  LDL.LU R129, [R1+0x7b4] ;  /* 0x0007b40001817983 */ /* 0x002f680000300800 */
[----:B------:R-:W-:Y:S04]  /*dcb0*/  STL [R1+0x818], R113 ;  /* 0x0008187101007387 */ /* 0x000fe80000100800 */
[----:B------:R0:W-:Y:S04]  /*dcc0*/  STL [R1+0x7ec], R145 ;  /* 0x0007ec9101007387 */ /* 0x0001e80000100800 */
[----:B0-----:R-:W5:Y:S01]  /*dcd0*/  LDL.LU R145, [R1+0x7d8] ;  /* 0x0007d80001917983 */ /* 0x001f620000300800 */
[----:B------:R-:W-:-:S03]  /*dce0*/  IADD3.X R171, R171, UR57, RZ, P4, !PT ;  /* 0x00000039abab7c10 */ /* 0x000fc6000a7fe4ff */
[----:B------:R-:W5:Y:S04]  /*dcf0*/  LDL.LU R180, [R1+0x7ac] ;  /* 0x0007ac0001b47983 */ /* 0x000f680000300800 */
[----:B------:R-:W5:Y:S04]  /*dd00*/  LDL.LU R178, [R1+0x7d0] ;  /* 0x0007d00001b27983 */ /* 0x000f680000300800 */
[----:B------:R0:W-:Y:S04]  /*dd10*/  STL [R1+0x810], R171 ;  /* 0x000810ab01007387 */ /* 0x0001e80000100800 */
[----:B------:R-:W5:Y:S01]  /*dd20*/  LDL.LU R176, [R1+0x7a4] ;  /* 0x0007a40001b07983 */ /* 0x000f620000300800 */
[----:B--2---:R-:W-:-:S05]  /*dd30*/  IADD3 R201, P4, R201, UR58, RZ ;  /* 0x0000003ac9c97c10 */ /* 0x004fca000ff9e0ff */
[----:B------:R1:W-:Y:S04]  /*dd40*/  STL [R1+0x7e4], R201 ;  /* 0x0007e4c901007387 */ /* 0x0003e80000100800 */
[----:B0-----:R-:W2:Y:S04]  /*dd50*/  LDL.LU R171, [R1+0x7c8] ;  /* 0x0007c80001ab7983 */ /* 0x001ea80000300800 */
[----:B------:R-:W2:Y:S04]  /*dd60*/  LDL.LU R128, [R1+0x79c] ;  /* 0x00079c0001807983 */ /* 0x000ea80000300800 */
[----:B------:R-:W2:Y:S01]  /*dd70*/  LDL.LU R113, [R1+0x7c0] ;  /* 0x0007c00001717983 */ /* 0x000ea20000300800 */
[----:B---3--:R-:W-:-:S03]  /*dd80*/  IADD3.X R203, R203, UR57, RZ, P5, !PT ;  /* 0x00000039cbcb7c10 */ /* 0x008fc6000affe4ff */
[----:B-1----:R-:W3:Y:S04]  /*dd90*/  LDL.LU R201, [R1+0x794] ;  /* 0x0007940001c97983 */ /* 0x002ee80000300800 */
[----:B------:R0:W-:Y:S01]  /*dda0*/  STL [R1+0x808], R203 ;  /* 0x000808cb01007387 */ /* 0x0001e20000100800 */
[----:B----4-:R-:W-:Y:S02]  /*ddb0*/  IADD3 R229, P5, R229, UR58, RZ ;  /* 0x0000003ae5e57c10 */ /* 0x010fe4000ffbe0ff */
[----:B-----5:R-:W-:Y:S01]  /*ddc0*/  IADD3.X R174, R174, UR57, RZ, P6, !PT ;  /* 0x00000039aeae7c10 */ /* 0x020fe2000b7fe4ff */
[----:B0-----:R-:W4:Y:S01]  /*ddd0*/  LDL.LU R203, [R1+0x7b8] ;  /* 0x0007b80001cb7983 */ /* 0x001f220000300800 */
[----:B------:R-:W-:-:S03]  /*dde0*/  IADD3 R156, P6, R156, UR58, RZ ;  /* 0x0000003a9c9c7c10 */ /* 0x000fc6000ffde0ff */
[----:B------:R-:W-:Y:S01]  /*ddf0*/  STL [R1+0x7dc], R229 ;  /* 0x0007dce501007387 */ /* 0x000fe20000100800 */
[----:B------:R-:W-:Y:S02]  /*de00*/  IADD3.X R233, R233, UR57, RZ, P1, !PT ;  /* 0x00000039e9e97c10 */ /* 0x000fe40008ffe4ff */
[----:B------:R-:W-:-:S03]  /*de10*/  IADD3 R154, P1, R154, UR58, RZ ;  /* 0x0000003a9a9a7c10 */ /* 0x000fc6000ff3e0ff */
[----:B------:R0:W-:Y:S01]  /*de20*/  STL [R1+0x7f8], R233 ;  /* 0x0007f8e901007387 */ /* 0x0001e20000100800 */
[----:B------:R-:W-:-:S03]  /*de30*/  IADD3.X R112, R112, UR57, RZ, P2, !PT ;  /* 0x0000003970707c10 */ /* 0x000fc600097fe4ff */
[----:B------:R1:W-:Y:S01]  /*de40*/  STL [R1+0x800], R174 ;  /* 0x000800ae01007387 */ /* 0x0003e20000100800 */
[----:B------:R-:W-:-:S03]  /*de50*/  IADD3 R235, P2, R235, UR58, RZ ;  /* 0x0000003aebeb7c10 */ /* 0x000fc6000ff5e0ff */
[----:B0-----:R-:W5:Y:S04]  /*de60*/  LDL.LU R233, [R1+0x78c] ;  /* 0x00078c0001e97983 */ /* 0x001f680000300800 */
[----:B------:R-:W-:Y:S04]  /*de70*/  STL [R1+0x7d4], R156 ;  /* 0x0007d49c01007387 */ /* 0x000fe80000100800 */
[----:B-1----:R-:W5:Y:S04]  /*de80*/  LDL.LU R174, [R1+0x7b0] ;  /* 0x0007b00001ae7983 */ /* 0x002f680000300800 */
[----:B------:R-:W-:Y:S04]  /*de90*/  STL [R1+0x7cc], R154 ;  /* 0x0007cc9a01007387 */ /* 0x000fe80000100800 */
[----:B------:R0:W-:Y:S04]  /*dea0*/  STL [R1+0x7c4], R235 ;  /* 0x0007c4eb01007387 */ /* 0x0001e80000100800 */
[----:B------:R1:W-:Y:S01]  /*deb0*/  STL [R1+0x7f0], R112 ;  /* 0x0007f07001007387 */ /* 0x0003e20000100800 */
[----:B------:R-:W-:-:S03]  /*dec0*/  IADD3.X R169, R169, UR57, RZ, P3, !PT ;  /* 0x00000039a9a97c10 */ /* 0x000fc60009ffe4ff */
[----:B0-----:R-:W5:Y:S04]  /*ded0*/  LDL.LU R235, [R1+0x784] ;  /* 0x0007840001eb7983 */ /* 0x001f680000300800 */
[----:B------:R-:W5:Y:S01]  /*dee0*/  LDL.LU R156, [R1+0x7a8] ;  /* 0x0007a800019c7983 */ /* 0x000f620000300800 */
[----:B------:R-:W-:-:S03]  /*def0*/  IADD3 R144, P3, R144, UR58, RZ ;  /* 0x0000003a90907c10 */ /* 0x000fc6000ff7e0ff */
[----:B------:R-:W5:Y:S04]  /*df00*/  LDL.LU R154, [R1+0x77c] ;  /* 0x00077c00019a7983 */ /* 0x000f680000300800 */
[----:B-1----:R-:W5:Y:S01]  /*df10*/  LDL.LU R112, [R1+0x7a0] ;  /* 0x0007a00001707983 */ /* 0x002f620000300800 */
[----:B------:R-:W-:-:S03]  /*df20*/  IADD3.X R231, R231, UR57, RZ, P4, !PT ;  /* 0x00000039e7e77c10 */ /* 0x000fc6000a7fe4ff */
[----:B------:R0:W-:Y:S01]  /*df30*/  STL [R1+0x7e8], R169 ;  /* 0x0007e8a901007387 */ /* 0x0001e20000100800 */
[----:B------:R-:W-:-:S03]  /*df40*/  IADD3 R129, P4, R129, UR58, RZ ;  /* 0x0000003a81817c10 */ /* 0x000fc6000ff9e0ff */
[----:B0-----:R-:W5:Y:S04]  /*df50*/  LDL.LU R169, [R1+0x774] ;  /* 0x0007740001a97983 */ /* 0x001f680000300800 */
[----:B------:R0:W-:Y:S01]  /*df60*/  STL [R1+0x7bc], R144 ;  /* 0x0007bc9001007387 */ /* 0x0001e20000100800 */
[----:B------:R-:W-:-:S03]  /*df70*/  IADD3.X R145, R145, UR57, RZ, P5, !PT ;  /* 0x0000003991917c10 */ /* 0x000fc6000affe4ff */
[----:B0-----:R-:W5:Y:S04]  /*df80*/  LDL.LU R144, [R1+0x798] ;  /* 0x0007980001907983 */ /* 0x001f680000300800 */
[----:B------:R0:W-:Y:S04]  /*df90*/  STL [R1+0x7b4], R129 ;  /* 0x0007b48101007387 */ /* 0x0001e80000100800 */
[----:B------:R-:W-:Y:S04]  /*dfa0*/  STL [R1+0x7e0], R231 ;  /* 0x0007e0e701007387 */ /* 0x000fe80000100800 */
[----:B0-----:R-:W5:Y:S04]  /*dfb0*/  LDL.LU R129, [R1+0x76c] ;  /* 0x00076c0001817983 */ /* 0x001f680000300800 */
[----:B------:R0:W-:Y:S04]  /*dfc0*/  STL [R1+0x7d8], R145 ;  /* 0x0007d89101007387 */ /* 0x0001e80000100800 */
[----:B0-----:R-:W5:Y:S01]  /*dfd0*/  LDL.LU R145, [R1+0x790] ;  /* 0x0007900001917983 */ /* 0x001f620000300800 */
[----:B------:R-:W-:-:S02]  /*dfe0*/  IADD3 R180, P5, R180, UR58, RZ ;  /* 0x0000003ab4b47c10 */ /* 0x000fc4000ffbe0ff */
[----:B------:R-:W-:Y:S02]  /*dff0*/  IADD3.X R178, R178, UR57, RZ, P6, !PT ;  /* 0x00000039b2b27c10 */ /* 0x000fe4000b7fe4ff */
[----:B------:R-:W-:Y:S01]  /*e000*/  IADD3 R176, P6, R176, UR58, RZ ;  /* 0x0000003ab0b07c10 */ /* 0x000fe2000ffde0ff */
[----:B------:R-:W-:Y:S01]  /*e010*/  STL [R1+0x7ac], R180 ;  /* 0x0007acb401007387 */ /* 0x000fe20000100800 */
[----:B--2---:R-:W-:Y:S02]  /*e020*/  IADD3.X R171, R171, UR57, RZ, P1, !PT ;  /* 0x00000039abab7c10 */ /* 0x004fe40008ffe4ff */
[----:B------:R-:W-:-:S03]  /*e030*/  IADD3 R128, P1, R128, UR58, RZ ;  /* 0x0000003a80807c10 */ /* 0x000fc6000ff3e0ff */
[----:B------:R0:W-:Y:S01]  /*e040*/  STL [R1+0x7c8], R171 ;  /* 0x0007c8ab01007387 */ /* 0x0001e20000100800 */
[----:B------:R-:W-:-:S03]  /*e050*/  IADD3.X R113, R113, UR57, RZ, P2, !PT ;  /* 0x0000003971717c10 */ /* 0x000fc600097fe4ff */
[----:B------:R-:W-:Y:S01]  /*e060*/  STL [R1+0x7d0], R178 ;  /* 0x0007d0b201007387 */ /* 0x000fe20000100800 */
[----:B---3--:R-:W-:-:S03]  /*e070*/  IADD3 R201, P2, R201, UR58, RZ ;  /* 0x0000003ac9c97c10 */ /* 0x008fc6000ff5e0ff */
[----:B0-----:R-:W2:Y:S04]  /*e080*/  LDL.LU R171, [R1+0x764] ;  /* 0x0007640001ab7983 */ /* 0x001ea80000300800 */
[----:B------:R-:W-:Y:S04]  /*e090*/  STL [R1+0x7a4], R176 ;  /* 0x0007a4b001007387 */ /* 0x000fe80000100800 */
[----:B------:R0:W-:Y:S01]  /*e0a0*/  STL [R1+0x79c], R128 ;  /* 0x00079c8001007387 */ /* 0x0001e20000100800 */
[----:B----4-:R-:W-:-:S03]  /*e0b0*/  IADD3.X R203, R203, UR57, RZ, P3, !PT ;  /* 0x00000039cbcb7c10 */ /* 0x010fc60009ffe4ff */
[----:B------:R-:W3:Y:S04]  /*e0c0*/  LDL.LU R231, [R1+0x788] ;  /* 0x0007880001e77983 */ /* 0x000ee80000300800 */
[----:B------:R-:W-:Y:S04]  /*e0d0*/  STL [R1+0x7c0], R113 ;  /* 0x0007c07101007387 */ /* 0x000fe80000100800 */
[----:B------:R-:W4:Y:S04]  /*e0e0*/  LDL.LU R180, [R1+0x75c] ;  /* 0x00075c0001b47983 */ /* 0x000f280000300800 */
[----:B------:R1:W-:Y:S04]  /*e0f0*/  STL [R1+0x794], R201 ;  /* 0x000794c901007387 */ /* 0x0003e80000100800 */
[----:B0-----:R-:W4:Y:S04]  /*e100*/  LDL.LU R128, [R1+0x780] ;  /* 0x0007800001807983 */ /* 0x001f280000300800 */
[----:B------:R0:W-:Y:S04]  /*e110*/  STL [R1+0x7b8], R203 ;  /* 0x0007b8cb01007387 */ /* 0x0001e80000100800 */
[----:B-1----:R-:W4:Y:S01]  /*e120*/  LDL.LU R201, [R1+0x754] ;  /* 0x0007540001c97983 */ /* 0x002f220000300800 */
[----:B-----5:R-:W-:-:S03]  /*e130*/  IADD3 R233, P3, R233, UR58, RZ ;  /* 0x0000003ae9e97c10 */ /* 0x020fc6000ff7e0ff */
[----:B------:R-:W5:Y:S01]  /*e140*/  LDL.LU R113, [R1+0x778] ;  /* 0x0007780001717983 */ /* 0x000f620000300800 */
[----:B------:R-:W-:-:S03]  /*e150*/  IADD3.X R174, R174, UR57, RZ, P4, !PT ;  /* 0x00000039aeae7c10 */ /* 0x000fc6000a7fe4ff */
[----:B0-----:R-:W5:Y:S04]  /*e160*/  LDL.LU R203, [R1+0x74c] ;  /* 0x00074c0001cb7983 */ /* 0x001f680000300800 */
[----:B------:R0:W-:Y:S04]  /*e170*/  STL [R1+0x78c], R233 ;  /* 0x00078ce901007387 */ /* 0x0001e80000100800 */
[----:B0-----:R-:W5:Y:S01]  /*e180*/  LDL.LU R233, [R1+0x770] ;  /* 0x0007700001e97983 */ /* 0x001f620000300800 */
[----:B------:R-:W-:Y:S02]  /*e190*/  IADD3 R235, P4, R235, UR58, RZ ;  /* 0x0000003aebeb7c10 */ /* 0x000fe4000ff9e0ff */
[----:B------:R-:W-:-:S03]  /*e1a0*/  IADD3.X R156, R156, UR57, RZ, P5, !PT ;  /* 0x000000399c9c7c10 */ /* 0x000fc6000affe4ff */
[----:B------:R0:W-:Y:S01]  /*e1b0*/  STL [R1+0x784], R235 ;  /* 0x000784eb01007387 */ /* 0x0001e20000100800 */
[----:B------:R-:W-:Y:S02]  /*e1c0*/  IADD3 R154, P5, R154, UR58, RZ ;  /* 0x0000003a9a9a7c10 */ /* 0x000fe4000ffbe0ff */
[----:B------:R-:W-:Y:S01]  /*e1d0*/  IADD3.X R112, R112, UR57, RZ, P6, !PT ;  /* 0x0000003970707c10 */ /* 0x000fe2000b7fe4ff */
[----:B0-----:R-:W5:Y:S04]  /*e1e0*/  LDL.LU R235, [R1+0x744] ;  /* 0x0007440001eb7983 */ /* 0x001f680000300800 */
[----:B------:R-:W-:Y:S04]  /*e1f0*/  STL [R1+0x7b0], R174 ;  /* 0x0007b0ae01007387 */ /* 0x000fe80000100800 */
[----:B------:R0:W-:Y:S01]  /*e200*/  STL [R1+0x7a0], R112 ;  /* 0x0007a07001007387 */ /* 0x0001e20000100800 */
[----:B------:R-:W-:-:S03]  /*e210*/  IADD3 R169, P6, R169, UR58, RZ ;  /* 0x0000003aa9a97c10 */ /* 0x000fc6000ffde0ff */
[----:B------:R-:W-:Y:S04]  /*e220*/  STL [R1+0x7a8], R156 ;  /* 0x0007a89c01007387 */ /* 0x000fe80000100800 */
[----:B0-----:R-:W5:Y:S04]  /*e230*/  LDL.LU R112, [R1+0x768] ;  /* 0x0007680001707983 */ /* 0x001f680000300800 */
[----:B------:R-:W-:Y:S01]  /*e240*/  STL [R1+0x77c], R154 ;  /* 0x00077c9a01007387 */ /* 0x000fe20000100800 */
[----:B------:R-:W-:-:S03]  /*e250*/  IADD3.X R144, R144, UR57, RZ, P1, !PT ;  /* 0x0000003990907c10 */ /* 0x000fc60008ffe4ff */
[----:B------:R-:W5:Y:S04]  /*e260*/  LDL.LU R178, [R1+0x73c] ;  /* 0x00073c0001b27983 */ /* 0x000f680000300800 */
[----:B------:R0:W-:Y:S01]  /*e270*/  STL [R1+0x774], R169 ;  /* 0x000774a901007387 */ /* 0x0001e20000100800 */
[----:B------:R-:W-:-:S03]  /*e280*/  IADD3 R129, P1, R129, UR58, RZ ;  /* 0x0000003a81817c10 */ /* 0x000fc6000ff3e0ff */
[----:B0-----:R-:W5:Y:S04]  /*e290*/  LDL.LU R169, [R1+0x760] ;  /* 0x0007600001a97983 */ /* 0x001f680000300800 */
[----:B------:R0:W-:Y:S01]  /*e2a0*/  STL [R1+0x798], R144 ;  /* 0x0007989001007387 */ /* 0x0001e20000100800 */
[----:B------:R-:W-:-:S03]  /*e2b0*/  IADD3.X R145, R145, UR57, RZ, P2, !PT ;  /* 0x0000003991917c10 */ /* 0x000fc600097fe4ff */
[----:B0-----:R-:W5:Y:S04]  /*e2c0*/  LDL.LU R144, [R1+0x734] ;  /* 0x0007340001907983 */ /* 0x001f680000300800 */
[----:B------:R-:W5:Y:S04]  /*e2d0*/  LDL.LU R176, [R1+0x758] ;  /* 0x0007580001b07983 */ /* 0x000f680000300800 */
[----:B------:R-:W5:Y:S04]  /*e2e0*/  LDL.LU R174, [R1+0x72c] ;  /* 0x00072c0001ae7983 */ /* 0x000f680000300800 */
[----:B------:R-:W-:Y:S04]  /*e2f0*/  STL [R1+0x76c], R129 ;  /* 0x00076c8101007387 */ /* 0x000fe80000100800 */
[----:B------:R-:W5:Y:S04]  /*e300*/  LDL.LU R156, [R1+0x750] ;  /* 0x00075000019c7983 */ /* 0x000f680000300800 */
[----:B------:R0:W-:Y:S04]  /*e310*/  STL [R1+0x790], R145 ;  /* 0x0007909101007387 */ /* 0x0001e80000100800 */
[----:B0-----:R-:W5:Y:S04]  /*e320*/  LDL.LU R145, [R1+0x724] ;  /* 0x0007240001917983 */ /* 0x001f680000300800 */
[----:B------:R-:W5:Y:S04]  /*e330*/  LDL.LU R154, [R1+0x748] ;  /* 0x00074800019a7983 */ /* 0x000f680000300800 */
[----:B------:R-:W5:Y:S01]  /*e340*/  LDL.LU R129, [R1+0x71c] ;  /* 0x00071c0001817983 */ /* 0x000f620000300800 */
[----:B--2---:R-:W-:-:S05]  /*e350*/  IADD3 R171, P2, R171, UR58, RZ ;  /* 0x0000003aabab7c10 */ /* 0x004fca000ff5e0ff */
[----:B------:R0:W-:Y:S01]  /*e360*/  STL [R1+0x764], R171 ;  /* 0x000764ab01007387 */ /* 0x0001e20000100800 */
[----:B---3--:R-:W-:-:S03]  /*e370*/  IADD3.X R231, R231, UR57, RZ, P3, !PT ;  /* 0x00000039e7e77c10 */ /* 0x008fc60009ffe4ff */
[----:B0-----:R-:W2:Y:S01]  /*e380*/  LDL.LU R171, [R1+0x740] ;  /* 0x0007400001ab7983 */ /* 0x001ea20000300800 */
[----:B----4-:R-:W-:-:S03]  /*e390*/  IADD3 R180, P3, R180, UR58, RZ ;  /* 0x0000003ab4b47c10 */ /* 0x010fc6000ff7e0ff */
[----:B------:R-:W-:Y:S01]  /*e3a0*/  STL [R1+0x788], R231 ;  /* 0x000788e701007387 */ /* 0x000fe20000100800 */
[----:B------:R-:W-:Y:S02]  /*e3b0*/  IADD3.X R128, R128, UR57, RZ, P4, !PT ;  /* 0x0000003980807c10 */ /* 0x000fe4000a7fe4ff */
[----:B------:R-:W-:-:S05]  /*e3c0*/  IADD3 R201, P4, R201, UR58, RZ ;  /* 0x0000003ac9c97c10 */ /* 0x000fca000ff9e0ff */
[----:B------:R0:W-:Y:S01]  /*e3d0*/  STL [R1+0x754], R201 ;  /* 0x000754c901007387 */ /* 0x0001e20000100800 */
[----:B-----5:R-:W-:-:S03]  /*e3e0*/  IADD3.X R113, R113, UR57, RZ, P5, !PT ;  /* 0x0000003971717c10 */ /* 0x020fc6000affe4ff */
[----:B------:R-:W-:Y:S01]  /*e3f0*/  STL [R1+0x75c], R180 ;  /* 0x00075cb401007387 */ /* 0x000fe20000100800 */
[----:B------:R-:W-:-:S03]  /*e400*/  IADD3 R203, P5, R203, UR58, RZ ;  /* 0x0000003acbcb7c10 */ /* 0x000fc6000ffbe0ff */
[----:B0-----:R-:W3:Y:S04]  /*e410*/  LDL.LU R201, [R1+0x714] ;  /* 0x0007140001c97983 */ /* 0x001ee80000300800 */
[----:B------:R-:W-:Y:S01]  /*e420*/  STL [R1+0x780], R128 ;  /* 0x0007808001007387 */ /* 0x000fe20000100800 */
[----:B------:R-:W-:-:S03]  /*e430*/  IADD3.X R233, R233, UR57, RZ, P6, !PT ;  /* 0x00000039e9e97c10 */ /* 0x000fc6000b7fe4ff */
[----:B------:R0:W-:Y:S04]  /*e440*/  STL [R1+0x74c], R203 ;  /* 0x00074ccb01007387 */ /* 0x0001e80000100800 */
[----:B------:R-:W-:Y:S04]  /*e450*/  STL [R1+0x778], R113 ;  /* 0x0007787101007387 */ /* 0x000fe80000100800 */
[----:B0-----:R-:W4:Y:S04]  /*e460*/  LDL.LU R203, [R1+0x738] ;  /* 0x0007380001cb7983 */ /* 0x001f280000300800 */
[----:B------:R0:W-:Y:S01]  /*e470*/  STL [R1+0x770], R233 ;  /* 0x000770e901007387 */ /* 0x0001e20000100800 */
[----:B------:R-:W-:-:S03]  /*e480*/  IADD3 R235, P6, R235, UR58, RZ ;  /* 0x0000003aebeb7c10 */ /* 0x000fc6000ffde0ff */
[----:B0-----:R-:W5:Y:S04]  /*e490*/  LDL.LU R233, [R1+0x70c] ;  /* 0x00070c0001e97983 */ /* 0x001f680000300800 */
[----:B------:R-:W5:Y:S04]  /*e4a0*/  LDL.LU R128, [R1+0x730] ;  /* 0x0007300001807983 */ /* 0x000f680000300800 */
[----:B------:R0:W-:Y:S01]  /*e4b0*/  STL [R1+0x744], R235 ;  /* 0x000744eb01007387 */ /* 0x0001e20000100800 */
[----:B------:R-:W-:-:S03]  /*e4c0*/  IADD3.X R112, R112, UR57, RZ, P1, !PT ;  /* 0x0000003970707c10 */ /* 0x000fc60008ffe4ff */
[----:B0-----:R-:W5:Y:S01]  /*e4d0*/  LDL.LU R235, [R1+0x704] ;  /* 0x0007040001eb7983 */ /* 0x001f620000300800 */
[----:B------:R-:W-:-:S03]  /*e4e0*/  IADD3 R178, P1, R178, UR58, RZ ;  /* 0x0000003ab2b27c10 */ /* 0x000fc6000ff3e0ff */
[----:B------:R-:W5:Y:S04]  /*e4f0*/  LDL.LU R113, [R1+0x728] ;  /* 0x0007280001717983 */ /* 0x000f680000300800 */
[----:B------:R0:W-:Y:S01]  /*e500*/  STL [R1+0x768], R112 ;  /* 0x0007687001007387 */ /* 0x0001e20000100800 */
[----:B------:R-:W-:-:S03]  /*e510*/  IADD3.X R169, R169, UR57, RZ, P2, !PT ;  /* 0x00000039a9a97c10 */ /* 0x000fc600097fe4ff */
[----:B0-----:R-:W5:Y:S04]  /*e520*/  LDL.LU R112, [R1+0x6fc] ;  /* 0x0006fc0001707983 */ /* 0x001f680000300800 */
[----:B------:R0:W-:Y:S04]  /*e530*/  STL [R1+0x760], R169 ;  /* 0x000760a901007387 */ /* 0x0001e80000100800 */
[----:B------:R-:W-:Y:S01]  /*e540*/  STL [R1+0x73c], R178 ;  /* 0x00073cb201007387 */ /* 0x000fe20000100800 */
[----:B------:R-:W-:-:S03]  /*e550*/  IADD3 R144, P2, R144, UR58, RZ ;  /* 0x0000003a90907c10 */ /* 0x000fc6000ff5e0ff */
[----:B0-----:R-:W5:Y:S01]  /*e560*/  LDL.LU R169, [R1+0x720] ;  /* 0x0007200001a97983 */ /* 0x001f620000300800 */
[----:B------:R-:W-:-:S03]  /*e570*/  IADD3.X R176, R176, UR57, RZ, P3, !PT ;  /* 0x00000039b0b07c10 */ /* 0x000fc60009ffe4ff */
[----:B------:R0:W-:Y:S01]  /*e580*/  STL [R1+0x734], R144 ;  /* 0x0007349001007387 */ /* 0x0001e20000100800 */
[----:B------:R-:W-:Y:S02]  /*e590*/  IADD3 R174, P3, R174, UR58, RZ ;  /* 0x0000003aaeae7c10 */ /* 0x000fe4000ff7e0ff */
[----:B------:R-:W-:Y:S01]  /*e5a0*/  IADD3.X R156, R156, UR57, RZ, P4, !PT ;  /* 0x000000399c9c7c10 */ /* 0x000fe2000a7fe4ff */
[----:B0-----:R-:W5:Y:S04]  /*e5b0*/  LDL.LU R144, [R1+0x6f4] ;  /* 0x0006f40001907983 */ /* 0x001f680000300800 */
[----:B------:R-:W-:Y:S01]  /*e5c0*/  STL [R1+0x758], R176 ;  /* 0x000758b001007387 */ /* 0x000fe20000100800 */
[----:B------:R-:W-:-:S05]  /*e5d0*/  IADD3 R145, P4, R145, UR58, RZ ;  /* 0x0000003a91917c10 */ /* 0x000fca000ff9e0ff */
[----:B------:R0:W-:Y:S04]  /*e5e0*/  STL [R1+0x724], R145 ;  /* 0x0007249101007387 */ /* 0x0001e80000100800 */
[----:B------:R-:W-:Y:S04]  /*e5f0*/  STL [R1+0x72c], R174 ;  /* 0x00072cae01007387 */ /* 0x000fe80000100800 */
[----:B0-----:R-:W5:Y:S01]  /*e600*/  LDL.LU R145, [R1+0x718] ;  /* 0x0007180001917983 */ /* 0x001f620000300800 */
[----:B------:R-:W-:Y:S02]  /*e610*/  IADD3.X R154, R154, UR57, RZ, P5, !PT ;  /* 0x000000399a9a7c10 */ /* 0x000fe4000affe4ff */
[----:B------:R-:W-:Y:S01]  /*e620*/  IADD3 R129, P5, R129, UR58, RZ ;  /* 0x0000003a81817c10 */ /* 0x000fe2000ffbe0ff */
[----:B------:R-:W-:Y:S04]  /*e630*/  STL [R1+0x750], R156 ;  /* 0x0007509c01007387 */ /* 0x000fe80000100800 */
[----:B------:R-:W5:Y:S04]  /*e640*/  LDL.LU R199, [R1+0x6ec] ;  /* 0x0006ec0001c77983 */ /* 0x000f680000300800 */
[----:B------:R-:W-:Y:S04]  /*e650*/  STL [R1+0x748], R154 ;  /* 0x0007489a01007387 */ /* 0x000fe80000100800 */
[----:B------:R-:W5:Y:S04]  /*e660*/  LDL.LU R229, [R1+0x710] ;  /* 0x0007100001e57983 */ /* 0x000f680000300800 */
[----:B------:R-:W-:Y:S04]  /*e670*/  STL [R1+0x71c], R129 ;  /* 0x00071c8101007387 */ /* 0x000fe80000100800 */
[----:B------:R-:W5:Y:S01]  /*e680*/  LDL.LU R231, [R1+0x6e4] ;  /* 0x0006e40001e77983 */ /* 0x000f620000300800 */
[----:B--2---:R-:W-:-:S05]  /*e690*/  IADD3.X R171, R171, UR57, RZ, P6, !PT ;  /* 0x00000039abab7c10 */ /* 0x004fca000b7fe4ff */
[----:B------:R0:W-:Y:S04]  /*e6a0*/  STL [R1+0x740], R171 ;  /* 0x000740ab01007387 */ /* 0x0001e80000100800 */
[----:B------:R-:W2:Y:S04]  /*e6b0*/  LDL.LU R180, [R1+0x708] ;  /* 0x0007080001b47983 */ /* 0x000ea80000300800 */
[----:B0-----:R-:W2:Y:S04]  /*e6c0*/  LDL.LU R171, [R1+0x6dc] ;  /* 0x0006dc0001ab7983 */ /* 0x001ea80000300800 */
[----:B------:R-:W2:Y:S04]  /*e6d0*/  LDL.LU R174, [R1+0x700] ;  /* 0x0007000001ae7983 */ /* 0x000ea80000300800 */
[----:B------:R-:W2:Y:S01]  /*e6e0*/  LDL.LU R156, [R1+0x6d4] ;  /* 0x0006d400019c7983 */ /* 0x000ea20000300800 */
[----:B---3--:R-:W-:-:S05]  /*e6f0*/  IADD3 R201, P6, R201, UR58, RZ ;  /* 0x0000003ac9c97c10 */ /* 0x008fca000ffde0ff */
[----:B------:R0:W-:Y:S04]  /*e700*/  STL [R1+0x714], R201 ;  /* 0x000714c901007387 */ /* 0x0001e80000100800 */
[----:B0-----:R-:W3:Y:S01]  /*e710*/  LDL.LU R201, [R1+0x6f8] ;  /* 0x0006f80001c97983 */ /* 0x001ee20000300800 */
[----:B----4-:R-:W-:-:S05]  /*e720*/  IADD3.X R203, R203, UR57, RZ, P1, !PT ;  /* 0x00000039cbcb7c10 */ /* 0x010fca0008ffe4ff */
[----:B------:R0:W-:Y:S01]  /*e730*/  STL [R1+0x738], R203 ;  /* 0x000738cb01007387 */ /* 0x0001e20000100800 */
[----:B-----5:R-:W-:-:S03]  /*e740*/  IADD3 R233, P1, R233, UR58, RZ ;  /* 0x0000003ae9e97c10 */ /* 0x020fc6000ff3e0ff */
[----:B0-----:R-:W4:Y:S01]  /*e750*/  LDL.LU R203, [R1+0x6cc] ;  /* 0x0006cc0001cb7983 */ /* 0x001f220000300800 */
[----:B------:R-:W-:-:S03]  /*e760*/  IADD3.X R128, R128, UR57, RZ, P2, !PT ;  /* 0x0000003980807c10 */ /* 0x000fc600097fe4ff */
[----:B------:R0:W-:Y:S04]  /*e770*/  STL [R1+0x70c], R233 ;  /* 0x00070ce901007387 */ /* 0x0001e80000100800 */
[----:B0-----:R-:W5:Y:S01]  /*e780*/  LDL.LU R233, [R1+0x6f0] ;  /* 0x0006f00001e97983 */ /* 0x001f620000300800 */
[----:B------:R-:W-:Y:S02]  /*e790*/  IADD3 R235, P2, R235, UR58, RZ ;  /* 0x0000003aebeb7c10 */ /* 0x000fe4000ff5e0ff */
[----:B------:R-:W-:-:S03]  /*e7a0*/  IADD3.X R113, R113, UR57, RZ, P3, !PT ;  /* 0x0000003971717c10 */ /* 0x000fc60009ffe4ff */
[----:B------:R0:W-:Y:S04]  /*e7b0*/  STL [R1+0x704], R235 ;  /* 0x000704eb01007387 */ /* 0x0001e80000100800 */
[----:B0-----:R-:W5:Y:S01]  /*e7c0*/  LDL.LU R235, [R1+0x6c4] ;  /* 0x0006c40001eb7983 */ /* 0x001f620000300800 */
[----:B------:R-:W-:-:S03]  /*e7d0*/  IADD3 R112, P3, R112, UR58, RZ ;  /* 0x0000003a70707c10 */ /* 0x000fc6000ff7e0ff */
[----:B------:R0:W-:Y:S04]  /*e7e0*/  STL [R1+0x730], R128 ;  /* 0x0007308001007387 */ /* 0x0001e80000100800 */
[----:B------:R-:W5:Y:S04]  /*e7f0*/  LDL.LU R178, [R1+0x6e8] ;  /* 0x0006e80001b27983 */ /* 0x000f680000300800 */
[----:B0-----:R-:W5:Y:S01]  /*e800*/  LDL.LU R128, [R1+0x6bc] ;  /* 0x0006bc0001807983 */ /* 0x001f620000300800 */
[----:B------:R-:W-:-:S03]  /*e810*/  IADD3.X R169, R169, UR57, RZ, P4, !PT ;  /* 0x00000039a9a97c10 */ /* 0x000fc6000a7fe4ff */
[----:B------:R-:W-:Y:S04]  /*e820*/  STL [R1+0x728], R113 ;  /* 0x0007287101007387 */ /* 0x000fe80000100800 */
[----:B------:R0:W-:Y:S01]  /*e830*/  STL [R1+0x6fc], R112 ;  /* 0x0006fc7001007387 */ /* 0x0001e20000100800 */
[----:B------:R-:W-:-:S03]  /*e840*/  IADD3 R144, P4, R144, UR58, RZ ;  /* 0x0000003a90907c10 */ /* 0x000fc6000ff9e0ff */
[----:B0-----:R-:W5:Y:S04]  /*e850*/  LDL.LU R112, [R1+0x6e0] ;  /* 0x0006e00001707983 */ /* 0x001f680000300800 */
[----:B------:R-:W5:Y:S04]  /*e860*/  LDL.LU R176, [R1+0x6b4] ;  /* 0x0006b40001b07983 */ /* 0x000f680000300800 */
[----:B------:R-:W5:Y:S04]  /*e870*/  LDL.LU R154, [R1+0x6d8] ;  /* 0x0006d800019a7983 */ /* 0x000f680000300800 */
[----:B------:R-:W-:Y:S04]  /*e880*/  STL [R1+0x720], R169 ;  /* 0x000720a901007387 */ /* 0x000fe80000100800 */
[----:B------:R-:W5:Y:S04]  /*e890*/  LDL.LU R129, [R1+0x6ac] ;  /* 0x0006ac0001817983 */ /* 0x000f680000300800 */
[----:B------:R0:W-:Y:S01]  /*e8a0*/  STL [R1+0x6f4], R144 ;  /* 0x0006f49001007387 */ /* 0x0001e20000100800 */
[----:B------:R-:W-:-:S03]  /*e8b0*/  IADD3.X R145, R145, UR57, RZ, P5, !PT ;  /* 0x0000003991917c10 */ /* 0x000fc6000affe4ff */
[----:B0-----:R-:W5:Y:S04]  /*e8c0*/  LDL.LU R144, [R1+0x6d0] ;  /* 0x0006d00001907983 */ /* 0x001f680000300800 */
[----:B------:R-:W5:Y:S04]  /*e8d0*/  LDL.LU R113, [R1+0x6a4] ;  /* 0x0006a40001717983 */ /* 0x000f680000300800 */
[----:B------:R-:W5:Y:S04]  /*e8e0*/  LDL.LU R169, [R1+0x6c8] ;  /* 0x0006c80001a97983 */ /* 0x000f680000300800 */
[----:B------:R0:W-:Y:S04]  /*e8f0*/  STL [R1+0x718], R145 ;  /* 0x0007189101007387 */ /* 0x0001e80000100800 */
[----:B0-----:R-:W5:Y:S01]  /*e900*/  LDL.LU R145, [R1+0x69c] ;  /* 0x00069c0001917983 */ /* 0x001f620000300800 */
[----:B------:R-:W-:-:S02]  /*e910*/  IADD3 R199, P5, R199, UR58, RZ ;  /* 0x0000003ac7c77c10 */ /* 0x000fc4000ffbe0ff */
[----:B------:R-:W-:Y:S02]  /*e920*/  IADD3.X R229, R229, UR57, RZ, P6, !PT ;  /* 0x00000039e5e57c10 */ /* 0x000fe4000b7fe4ff */
[----:B------:R-:W-:Y:S01]  /*e930*/  IADD3 R231, P6, R231, UR58, RZ ;  /* 0x0000003ae7e77c10 */ /* 0x000fe2000ffde0ff */
[----:B------:R-:W-:Y:S04]  /*e940*/  STL [R1+0x6ec], R199 ;  /* 0x0006ecc701007387 */ /* 0x000fe80000100800 */
[----:B------:R-:W-:Y:S01]  /*e950*/  STL [R1+0x710], R229 ;  /* 0x000710e501007387 */ /* 0x000fe20000100800 */
[----:B--2---:R-:W-:Y:S02]  /*e960*/  IADD3.X R180, R180, UR57, RZ, P1, !PT ;  /* 0x00000039b4b47c10 */ /* 0x004fe40008ffe4ff */
[----:B------:R-:W-:-:S02]  /*e970*/  IADD3 R171, P1, R171, UR58, RZ ;  /* 0x0000003aabab7c10 */ /* 0x000fc4000ff3e0ff */
[----:B------:R-:W-:-:S03]  /*e980*/  IADD3.X R174, R174, UR57, RZ, P2, !PT ;  /* 0x00000039aeae7c10 */ /* 0x000fc600097fe4ff */
[----:B------:R0:W-:Y:S01]  /*e990*/  STL [R1+0x6dc], R171 ;  /* 0x0006dcab01007387 */ /* 0x0001e20000100800 */
[----:B------:R-:W-:-:S03]  /*e9a0*/  IADD3 R156, P2, R156, UR58, RZ ;  /* 0x0000003a9c9c7c10 */ /* 0x000fc6000ff5e0ff */
[----:B------:R-:W-:Y:S04]  /*e9b0*/  STL [R1+0x6e4], R231 ;  /* 0x0006e4e701007387 */ /* 0x000fe80000100800 */
[----:B0-----:R-:W2:Y:S04]  /*e9c0*/  LDL.LU R171, [R1+0x6c0] ;  /* 0x0006c00001ab7983 */ /* 0x001ea80000300800 */
[----:B------:R-:W-:Y:S04]  /*e9d0*/  STL [R1+0x708], R180 ;  /* 0x000708b401007387 */ /* 0x000fe80000100800 */
[----:B------:R0:W-:Y:S04]  /*e9e0*/  STL [R1+0x700], R174 ;  /* 0x000700ae01007387 */ /* 0x0001e80000100800 */
[----:B0-----:R-:W2:Y:S01]  /*e9f0*/  LDL.LU R174, [R1+0x694] ;  /* 0x0006940001ae7983 */ /* 0x001ea20000300800 */
[----:B---3--:R-:W-:-:S05]  /*ea00*/  IADD3.X R201, R201, UR57, RZ, P3, !PT ;  /* 0x00000039c9c97c10 */ /* 0x008fca0009ffe4ff */
[----:B------:R0:W-:Y:S04]  /*ea10*/  STL [R1+0x6f8], R201 ;  /* 0x0006f8c901007387 */ /* 0x0001e80000100800 */
[----:B------:R1:W-:Y:S04]  /*ea20*/  STL [R1+0x6d4], R156 ;  /* 0x0006d49c01007387 */ /* 0x0003e80000100800 */
[----:B0-----:R-:W3:Y:S01]  /*ea30*/  LDL.LU R201, [R1+0x6b8] ;  /* 0x0006b80001c97983 */ /* 0x001ee20000300800 */
[----:B----4-:R-:W-:-:S03]  /*ea40*/  IADD3 R203, P3, R203, UR58, RZ ;  /* 0x0000003acbcb7c10 */ /* 0x010fc6000ff7e0ff */
[----:B-1----:R-:W4:Y:S04]  /*ea50*/  LDL.LU R156, [R1+0x68c] ;  /* 0x00068c00019c7983 */ /* 0x002f280000300800 */
[----:B------:R0:W-:Y:S01]  /*ea60*/  STL [R1+0x6cc], R203 ;  /* 0x0006cccb01007387 */ /* 0x0001e20000100800 */
[----:B-----5:R-:W-:-:S03]  /*ea70*/  IADD3.X R233, R233, UR57, RZ, P4, !PT ;  /* 0x00000039e9e97c10 */ /* 0x020fc6000a7fe4ff */
[----:B0-----:R-:W5:Y:S04]  /*ea80*/  LDL.LU R203, [R1+0x6b0] ;  /* 0x0006b00001cb7983 */ /* 0x001f680000300800 */
[----:B------:R0:W-:Y:S04]  /*ea90*/  STL [R1+0x6f0], R233 ;  /* 0x0006f0e901007387 */ /* 0x0001e80000100800 */
[----:B0-----:R-:W5:Y:S01]  /*eaa0*/  LDL.LU R233, [R1+0x684] ;  /* 0x0006840001e97983 */ /* 0x001f620000300800 */
[----:B------:R-:W-:-:S05]  /*eab0*/  IADD3 R235, P4, R235, UR58, RZ ;  /* 0x0000003aebeb7c10 */ /* 0x000fca000ff9e0ff */
[----:B------:R0:W-:Y:S01]  /*eac0*/  STL [R1+0x6c4], R235 ;  /* 0x0006c4eb01007387 */ /* 0x0001e20000100800 */
[----:B------:R-:W-:Y:S02]  /*ead0*/  IADD3.X R178, R178, UR57, RZ, P5, !PT ;  /* 0x00000039b2b27c10 */ /* 0x000fe4000affe4ff */
[----:B------:R-:W-:Y:S01]  /*eae0*/  IADD3 R128, P5, R128, UR58, RZ ;  /* 0x0000003a80807c10 */ /* 0x000fe2000ffbe0ff */
[----:B0-----:R-:W5:Y:S04]  /*eaf0*/  LDL.LU R235, [R1+0x6a8] ;  /* 0x0006a80001eb7983 */ /* 0x001f680000300800 */
[----:B------:R0:W-:Y:S04]  /*eb00*/  STL [R1+0x6bc], R128 ;  /* 0x0006bc8001007387 */ /* 0x0001e80000100800 */
[----:B------:R-:W-:Y:S04]  /*eb10*/  STL [R1+0x6e8], R178 ;  /* 0x0006e8b201007387 */ /* 0x000fe80000100800 */
[----:B0-----:R-:W5:Y:S01]  /*eb20*/  LDL.LU R128, [R1+0x67c] ;  /* 0x00067c0001807983 */ /* 0x001f620000300800 */
[----:B------:R-:W-:-:S02]  /*eb30*/  IADD3.X R112, R112, UR57, RZ, P6, !PT ;  /* 0x0000003970707c10 */ /* 0x000fc4000b7fe4ff */
[----:B------:R-:W-:-:S03]  /*eb40*/  IADD3 R176, P6, R176, UR58, RZ ;  /* 0x0000003ab0b07c10 */ /* 0x000fc6000ffde0ff */
[----:B------:R0:W-:Y:S01]  /*eb50*/  STL [R1+0x6e0], R112 ;  /* 0x0006e07001007387 */ /* 0x0001e20000100800 */
[----:B------:R-:W-:-:S03]  /*eb60*/  IADD3.X R154, R154, UR57, RZ, P1, !PT ;  /* 0x000000399a9a7c10 */ /* 0x000fc60008ffe4ff */
[----:B0-----:R-:W5:Y:S01]  /*eb70*/  LDL.LU R112, [R1+0x6a0] ;  /* 0x0006a00001707983 */ /* 0x001f620000300800 */
[----:B------:R-:W-:-:S03]  /*eb80*/  IADD3 R129, P1, R129, UR58, RZ ;  /* 0x0000003a81817c10 */ /* 0x000fc6000ff3e0ff */
[----:B------:R-:W-:Y:S01]  /*eb90*/  STL [R1+0x6b4], R176 ;  /* 0x0006b4b001007387 */ /* 0x000fe20000100800 */
[----:B------:R-:W-:-:S05]  /*eba0*/  IADD3.X R144, R144, UR57, RZ, P2, !PT ;  /* 0x0000003990907c10 */ /* 0x000fca00097fe4ff */
[----:B------:R0:W-:Y:S01]  /*ebb0*/  STL [R1+0x6d0], R144 ;  /* 0x0006d09001007387 */ /* 0x0001e20000100800 */
[----:B------:R-:W-:Y:S02]  /*ebc0*/  IADD3 R113, P2, R113, UR58, RZ ;  /* 0x0000003a71717c10 */ /* 0x000fe4000ff5e0ff */
[----:B------:R-:W-:Y:S01]  /*ebd0*/  IADD3.X R169, R169, UR57, RZ, P3, !PT ;  /* 0x00000039a9a97c10 */ /* 0x000fe20009ffe4ff */
[----:B------:R-:W-:Y:S04]  /*ebe0*/  STL [R1+0x6d8], R154 ;  /* 0x0006d89a01007387 */ /* 0x000fe80000100800 */
[----:B0-----:R-:W5:Y:S01]  /*ebf0*/  LDL.LU R144, [R1+0x674] ;  /* 0x0006740001907983 */ /* 0x001f620000300800 */
[----:B------:R-:W-:-:S03]  /*ec00*/  IADD3 R145, P3, R145, UR58, RZ ;  /* 0x0000003a91917c10 */ /* 0x000fc6000ff7e0ff */
[----:B------:R-:W-:Y:S04]  /*ec10*/  STL [R1+0x6ac], R129 ;  /* 0x0006ac8101007387 */ /* 0x000fe80000100800 */
[----:B------:R0:W-:Y:S04]  /*ec20*/  STL [R1+0x69c], R145 ;  /* 0x00069c9101007387 */ /* 0x0001e80000100800 */
[----:B------:R-:W-:Y:S04]  /*ec30*/  STL [R1+0x6a4], R113 ;  /* 0x0006a47101007387 */ /* 0x000fe80000100800 */
[----:B0-----:R-:W5:Y:S04]  /*ec40*/  LDL.LU R145, [R1+0x698] ;  /* 0x0006980001917983 */ /* 0x001f680000300800 */
[----:B------:R0:W-:Y:S04]  /*ec50*/  STL [R1+0x6c8], R169 ;  /* 0x0006c8a901007387 */ /* 0x0001e80000100800 */
[----:B------:R-:W5:Y:S04]  /*ec60*/  LDL.LU R178, [R1+0x66c] ;  /* 0x00066c0001b27983 */ /* 0x000f680000300800 */
[----:B------:R-:W5:Y:S04]  /*ec70*/  LDL.LU R154, [R1+0x690] ;  /* 0x00069000019a7983 */ /* 0x000f680000300800 */
[----:B0-----:R-:W5:Y:S04]  /*ec80*/  LDL.LU R169, [R1+0x664] ;  /* 0x0006640001a97983 */ /* 0x001f680000300800 */
[----:B------:R-:W5:Y:S04]  /*ec90*/  LDL.LU R129, [R1+0x688] ;  /* 0x0006880001817983 */ /* 0x000f680000300800 */
[----:B------:R-:W5:Y:S01]  /*eca0*/  LDL.LU R113, [R1+0x65c] ;  /* 0x00065c0001717983 */ /* 0x000f620000300800 */
[----:B--2---:R-:W-:-:S05]  /*ecb0*/  IADD3.X R171, R171, UR57, RZ, P4, !PT ;  /* 0x00000039abab7c10 */ /* 0x004fca000a7fe4ff */
[----:B------:R0:W-:Y:S04]  /*ecc0*/  STL [R1+0x6c0], R171 ;  /* 0x0006c0ab01007387 */ /* 0x0001e80000100800 */
[----:B0-----:R-:W2:Y:S01]  /*ecd0*/  LDL.LU R171, [R1+0x680] ;  /* 0x0006800001ab7983 */ /* 0x001ea20000300800 */
[----:B------:R-:W-:Y:S02]  /*ece0*/  IADD3 R174, P4, R174, UR58, RZ ;  /* 0x0000003aaeae7c10 */ /* 0x000fe4000ff9e0ff */
[----:B---3--:R-:W-:-:S05]  /*ecf0*/  IADD3.X R201, R201, UR57, RZ, P5, !PT ;  /* 0x00000039c9c97c10 */ /* 0x008fca000affe4ff */
[----:B------:R0:W-:Y:S01]  /*ed00*/  STL [R1+0x6b8], R201 ;  /* 0x0006b8c901007387 */ /* 0x0001e20000100800 */
[----:B----4-:R-:W-:-:S03]  /*ed10*/  IADD3 R156, P5, R156, UR58, RZ ;  /* 0x0000003a9c9c7c10 */ /* 0x010fc6000ffbe0ff */
[----:B0-----:R-:W3:Y:S01]  /*ed20*/  LDL.LU R201, [R1+0x654] ;  /* 0x0006540001c97983 */ /* 0x001ee20000300800 */
[----:B-----5:R-:W-:-:S03]  /*ed30*/  IADD3.X R203, R203, UR57, RZ, P6, !PT ;  /* 0x00000039cbcb7c10 */ /* 0x020fc6000b7fe4ff */
[----:B------:R-:W-:Y:S04]  /*ed40*/  STL [R1+0x694], R174 ;  /* 0x000694ae01007387 */ /* 0x000fe80000100800 */
[----:B------:R0:W-:Y:S01]  /*ed50*/  STL [R1+0x6b0], R203 ;  /* 0x0006b0cb01007387 */ /* 0x0001e20000100800 */
[----:B------:R-:W-:-:S03]  /*ed60*/  IADD3 R233, P6, R233, UR58, RZ ;  /* 0x0000003ae9e97c10 */ /* 0x000fc6000ffde0ff */
[----:B0-----:R-:W4:Y:S04]  /*ed70*/  LDL.LU R203, [R1+0x678] ;  /* 0x0006780001cb7983 */ /* 0x001f280000300800 */
[----:B------:R-:W-:Y:S04]  /*ed80*/  STL [R1+0x68c], R156 ;  /* 0x00068c9c01007387 */ /* 0x000fe80000100800 */
[----:B------:R0:W-:Y:S01]  /*ed90*/  STL [R1+0x684], R233 ;  /* 0x000684e901007387 */ /* 0x0001e20000100800 */
[----:B------:R-:W-:-:S03]  /*eda0*/  IADD3.X R235, R235, UR57, RZ, P1, !PT ;  /* 0x00000039ebeb7c10 */ /* 0x000fc60008ffe4ff */
[----:B0-----:R-:W5:Y:S04]  /*edb0*/  LDL.LU R233, [R1+0x64c] ;  /* 0x00064c0001e97983 */ /* 0x001f680000300800 */
[----:B------:R0:W-:Y:S01]  /*edc0*/  STL [R1+0x6a8], R235 ;  /* 0x0006a8eb01007387 */ /* 0x0001e20000100800 */
[----:B------:R-:W-:-:S03]  /*edd0*/  IADD3 R128, P1, R128, UR58, RZ ;  /* 0x0000003a80807c10 */ /* 0x000fc6000ff3e0ff */
[----:B0-----:R-:W5:Y:S04]  /*ede0*/  LDL.LU R235, [R1+0x670] ;  /* 0x0006700001eb7983 */ /* 0x001f680000300800 */
[----:B------:R-:W5:Y:S04]  /*edf0*/  LDL.LU R176, [R1+0x644] ;  /* 0x0006440001b07983 */ /* 0x000f680000300800 */
[----:B------:R-:W5:Y:S04]  /*ee00*/  LDL.LU R174, [R1+0x668] ;  /* 0x0006680001ae7983 */ /* 0x000f680000300800 */
[----:B------:R0:W-:Y:S01]  /*ee10*/  STL [R1+0x67c], R128 ;  /* 0x00067c8001007387 */ /* 0x0001e20000100800 */
[----:B------:R-:W-:-:S03]  /*ee20*/  IADD3.X R112, R112, UR57, RZ, P2, !PT ;  /* 0x0000003970707c10 */ /* 0x000fc600097fe4ff */
[----:B0-----:R-:W5:Y:S04]  /*ee30*/  LDL.LU R128, [R1+0x63c] ;  /* 0x00063c0001807983 */ /* 0x001f680000300800 */
[----:B------:R0:W-:Y:S04]  /*ee40*/  STL [R1+0x6a0], R112 ;  /* 0x0006a07001007387 */ /* 0x0001e80000100800 */
[----:B0-----:R-:W5:Y:S04]  /*ee50*/  LDL.LU R112, [R1+0x660] ;  /* 0x0006600001707983 */ /* 0x001f680000300800 */
[----:B------:R-:W5:Y:S01]  /*ee60*/  LDL.LU R156, [R1+0x634] ;  /* 0x00063400019c7983 */ /* 0x000f620000300800 */
[----:B------:R-:W-:-:S05]  /*ee70*/  IADD3 R144, P2, R144, UR58, RZ ;  /* 0x0000003a90907c10 */ /* 0x000fca000ff5e0ff */
[----:B------:R0:W-:Y:S04]  /*ee80*/  STL [R1+0x674], R144 ;  /* 0x0006749001007387 */ /* 0x0001e80000100800 */
[----:B0-----:R-:W5:Y:S01]  /*ee90*/  LDL.LU R144, [R1+0x658] ;  /* 0x0006580001907983 */ /* 0x001f620000300800 */
[----:B------:R-:W-:-:S05]  /*eea0*/  IADD3.X R145, R145, UR57, RZ, P3, !PT ;  /* 0x0000003991917c10 */ /* 0x000fca0009ffe4ff */
[----:B------:R0:W-:Y:S04]  /*eeb0*/  STL [R1+0x698], R145 ;  /* 0x0006989101007387 */ /* 0x0001e80000100800 */
[----:B0-----:R-:W5:Y:S01]  /*eec0*/  LDL.LU R145, [R1+0x62c] ;  /* 0x00062c0001917983 */ /* 0x001f620000300800 */
[----:B------:R-:W-:Y:S02]  /*eed0*/  IADD3.X R154, R154, UR57, RZ, P4, !PT ;  /* 0x000000399a9a7c10 */ /* 0x000fe4000a7fe4ff */
[----:B------:R-:W-:Y:S02]  /*eee0*/  IADD3 R169, P4, R169, UR58, RZ ;  /* 0x0000003aa9a97c10 */ /* 0x000fe4000ff9e0ff */
[----:B------:R-:W-:Y:S02]  /*eef0*/  IADD3 R178, P3, R178, UR58, RZ ;  /* 0x0000003ab2b27c10 */ /* 0x000fe4000ff7e0ff */
[----:B------:R-:W-:Y:S01]  /*ef00*/  IADD3.X R129, R129, UR57, RZ, P5, !PT ;  /* 0x0000003981817c10 */ /* 0x000fe2000affe4ff */
[----:B------:R0:W-:Y:S01]  /*ef10*/  STL [R1+0x664], R169 ;  /* 0x000664a901007387 */ /* 0x0001e20000100800 */
[----:B------:R-:W-:-:S03]  /*ef20*/  IADD3 R113, P5, R113, UR58, RZ ;  /* 0x0000003a71717c10 */ /* 0x000fc6000ffbe0ff */
[----:B------:R-:W-:Y:S04]  /*ef30*/  STL [R1+0x66c], R178 ;  /* 0x00066cb201007387 */ /* 0x000fe80000100800 */
[----:B0-----:R-:W5:Y:S04]  /*ef40*/  LDL.LU R169, [R1+0x650] ;  /* 0x0006500001a97983 */ /* 0x001f680000300800 */
[----:B------:R-:W-:Y:S04]  /*ef50*/  STL [R1+0x690], R154 ;  /* 0x0006909a01007387 */ /* 0x000fe80000100800 */
[----:B------:R-:W5:Y:S04]  /*ef60*/  LDL.LU R231, [R1+0x624] ;  /* 0x0006240001e77983 */ /* 0x000f680000300800 */
[----:B------:R-:W-:Y:S01]  /*ef70*/  STL [R1+0x688], R129 ;  /* 0x0006888101007387 */ /* 0x000fe20000100800 */
[----:B--2---:R-:W-:-:S05]  /*ef80*/  IADD3.X R171, R171, UR57, RZ, P6, !PT ;  /* 0x00000039abab7c10 */ /* 0x004fca000b7fe4ff */
[----:B------:R0:W-:Y:S04]  /*ef90*/  STL [R1+0x680], R171 ;  /* 0x000680ab01007387 */ /* 0x0001e80000100800 */
[----:B------:R-:W-:Y:S04]  /*efa0*/  STL [R1+0x65c], R113 ;  /* 0x00065c7101007387 */ /* 0x000fe80000100800 */
[----:B0-----:R-:W2:Y:S04]  /*efb0*/  LDL.LU R171, [R1+0x648] ;  /* 0x0006480001ab7983 */ /* 0x001ea80000300800 */
[----:B------:R-:W2:Y:S04]  /*efc0*/  LDL.LU R180, [R1+0x61c] ;  /* 0x00061c0001b47983 */ /* 0x000ea80000300800 */
[----:B------:R-:W2:Y:S01]  /*efd0*/  LDL.LU R154, [R1+0x640] ;  /* 0x00064000019a7983 */ /* 0x000ea20000300800 */
[----:B---3--:R-:W-:-:S05]  /*efe0*/  IADD3 R201, P6, R201, UR58, RZ ;  /* 0x0000003ac9c97c10 */ /* 0x008fca000ffde0ff */
[----:B------:R0:W-:Y:S04]  /*eff0*/  STL [R1+0x654], R201 ;  /* 0x000654c901007387 */ /* 0x0001e80000100800 */
[----:B0-----:R-:W3:Y:S01]  /*f000*/  LDL.LU R201, [R1+0x614] ;  /* 0x0006140001c97983 */ /* 0x001ee20000300800 */
[----:B----4-:R-:W-:-:S03]  /*f010*/  IADD3.X R203, R203, UR57, RZ, P1, !PT ;  /* 0x00000039cbcb7c10 */ /* 0x010fc60008ffe4ff */
[----:B------:R-:W4:Y:S04]  /*f020*/  LDL.LU R129, [R1+0x638] ;  /* 0x0006380001817983 */ /* 0x000f280000300800 */
[----:B------:R0:W-:Y:S04]  /*f030*/  STL [R1+0x678], R203 ;  /* 0x000678cb01007387 */ /* 0x0001e80000100800 */
[----:B0-----:R-:W4:Y:S01]  /*f040*/  LDL.LU R203, [R1+0x60c] ;  /* 0x00060c0001cb7983 */ /* 0x001f220000300800 */
[----:B-----5:R-:W-:-:S05]  /*f050*/  IADD3 R233, P1, R233, UR58, RZ ;  /* 0x0000003ae9e97c10 */ /* 0x020fca000ff3e0ff */
[----:B------:R0:W-:Y:S01]  /*f060*/  STL [R1+0x64c], R233 ;  /* 0x00064ce901007387 */ /* 0x0001e20000100800 */
[----:B------:R-:W-:-:S03]  /*f070*/  IADD3.X R235, R235, UR57, RZ, P2, !PT ;  /* 0x00000039ebeb7c10 */ /* 0x000fc600097fe4ff */
[----:B0-----:R-:W5:Y:S01]  /*f080*/  LDL.LU R233, [R1+0x630] ;  /* 0x0006300001e97983 */ /* 0x001f620000300800 */
[----:B------:R-:W-:-:S03]  /*f090*/  IADD3 R176, P2, R176, UR58, RZ ;  /* 0x0000003ab0b07c10 */ /* 0x000fc6000ff5e0ff */
[----:B------:R-:W5:Y:S01]  /*f0a0*/  LDL.LU R113, [R1+0x604] ;  /* 0x0006040001717983 */ /* 0x000f620000300800 */
[----:B------:R-:W-:-:S03]  /*f0b0*/  IADD3.X R174, R174, UR57, RZ, P3, !PT ;  /* 0x00000039aeae7c10 */ /* 0x000fc60009ffe4ff */
[----:B------:R0:W-:Y:S04]  /*f0c0*/  STL [R1+0x670], R235 ;  /* 0x000670eb01007387 */ /* 0x0001e80000100800 */
[----:B0-----:R-:W5:Y:S01]  /*f0d0*/  LDL.LU R235, [R1+0x628] ;  /* 0x0006280001eb7983 */ /* 0x001f620000300800 */
[----:B------:R-:W-:-:S03]  /*f0e0*/  IADD3 R128, P3, R128, UR58, RZ ;  /* 0x0000003a80807c10 */ /* 0x000fc6000ff7e0ff */
[----:B------:R-:W-:Y:S04]  /*f0f0*/  STL [R1+0x644], R176 ;  /* 0x000644b001007387 */ /* 0x000fe80000100800 */
[----:B------:R0:W-:Y:S04]  /*f100*/  STL [R1+0x63c], R128 ;  /* 0x00063c8001007387 */ /* 0x0001e80000100800 */
[----:B------:R-:W-:Y:S01]  /*f110*/  STL [R1+0x668], R174 ;  /* 0x000668ae01007387 */ /* 0x000fe20000100800 */
[----:B------:R-:W-:-:S03]  /*f120*/  IADD3.X R112, R112, UR57, RZ, P4, !PT ;  /* 0x0000003970707c10 */ /* 0x000fc6000a7fe4ff */
[----:B0-----:R-:W5:Y:S04]  /*f130*/  LDL.LU R128, [R1+0x5fc] ;  /* 0x0005fc0001807983 */ /* 0x001f680000300800 */
[----:B------:R0:W-:Y:S01]  /*f140*/  STL [R1+0x660], R112 ;  /* 0x0006607001007387 */ /* 0x0001e20000100800 */
[----:B------:R-:W-:-:S03]  /*f150*/  IADD3 R156, P4, R156, UR58, RZ ;  /* 0x0000003a9c9c7c10 */ /* 0x000fc6000ff9e0ff */
[----:B0-----:R-:W5:Y:S01]  /*f160*/  LDL.LU R112, [R1+0x620] ;  /* 0x0006200001707983 */ /* 0x001f620000300800 */
[----:B------:R-:W-:-:S05]  /*f170*/  IADD3.X R144, R144, UR57, RZ, P5, !PT ;  /* 0x0000003990907c10 */ /* 0x000fca000affe4ff */
[----:B------:R0:W-:Y:S04]  /*f180*/  STL [R1+0x658], R144 ;  /* 0x0006589001007387 */ /* 0x0001e80000100800 */
[----:B0-----:R-:W5:Y:S04]  /*f190*/  LDL.LU R144, [R1+0x5f4] ;  /* 0x0005f40001907983 */ /* 0x001f680000300800 */
[----:B------:R-:W-:Y:S01]  /*f1a0*/  STL [R1+0x634], R156 ;  /* 0x0006349c01007387 */ /* 0x000fe20000100800 */
[----:B------:R-:W-:-:S03]  /*f1b0*/  IADD3 R145, P5, R145, UR58, RZ ;  /* 0x0000003a91917c10 */ /* 0x000fc6000ffbe0ff */
[----:B------:R-:W5:Y:S04]  /*f1c0*/  LDL.LU R178, [R1+0x618] ;  /* 0x0006180001b27983 */ /* 0x000f680000300800 */
[----:B------:R-:W5:Y:S04]  /*f1d0*/  LDL.LU R176, [R1+0x5ec] ;  /* 0x0005ec0001b07983 */ /* 0x000f680000300800 */
[----:B------:R0:W-:Y:S04]  /*f1e0*/  STL [R1+0x62c], R145 ;  /* 0x00062c9101007387 */ /* 0x0001e80000100800 */
[----:B0-----:R-:W5:Y:S01]  /*f1f0*/  LDL.LU R145, [R1+0x610] ;  /* 0x0006100001917983 */ /* 0x001f620000300800 */
[----:B------:R-:W-:-:S03]  /*f200*/  IADD3.X R169, R169, UR57, RZ, P6, !PT ;  /* 0x00000039a9a97c10 */ /* 0x000fc6000b7fe4ff */
[----:B------:R-:W5:Y:S04]  /*f210*/  LDL.LU R174, [R1+0x5e4] ;  /* 0x0005e40001ae7983 */ /* 0x000f680000300800 */
[----:B------:R-:W5:Y:S01]  /*f220*/  LDL.LU R156, [R1+0x608] ;  /* 0x00060800019c7983 */ /* 0x000f620000300800 */
[----:B------:R-:W-:-:S03]  /*f230*/  IADD3 R231, P6, R231, UR58, RZ ;  /* 0x0000003ae7e77c10 */ /* 0x000fc6000ffde0ff */
[----:B------:R0:W-:Y:S04]  /*f240*/  STL [R1+0x650], R169 ;  /* 0x000650a901007387 */ /* 0x0001e80000100800 */
[----:B0-----:R-:W5:Y:S01]  /*f250*/  LDL.LU R169, [R1+0x5dc] ;  /* 0x0005dc0001a97983 */ /* 0x001f620000300800 */
[----:B--2---:R-:W-:Y:S02]  /*f260*/  IADD3.X R171, R171, UR57, RZ, P1, !PT ;  /* 0x00000039abab7c10 */ /* 0x004fe40008ffe4ff */
[----:B------:R-:W-:-:S03]  /*f270*/  IADD3 R180, P1, R180, UR58, RZ ;  /* 0x0000003ab4b47c10 */ /* 0x000fc6000ff3e0ff */
[----:B------:R0:W-:Y:S01]  /*f280*/  STL [R1+0x648], R171 ;  /* 0x000648ab01007387 */ /* 0x0001e20000100800 */
[----:B------:R-:W-:-:S03]  /*f290*/  IADD3.X R154, R154, UR57, RZ, P2, !PT ;  /* 0x000000399a9a7c10 */ /* 0x000fc600097fe4ff */
[----:B0-----:R-:W2:Y:S04]  /*f2a0*/  LDL.LU R171, [R1+0x600] ;  /* 0x0006000001ab7983 */ /* 0x001ea80000300800 */
[----:B------:R-:W-:Y:S01]  /*f2b0*/  STL [R1+0x624], R231 ;  /* 0x000624e701007387 */ /* 0x000fe20000100800 */
[----:B---3--:R-:W-:Y:S02]  /*f2c0*/  IADD3 R201, P2, R201, UR58, RZ ;  /* 0x0000003ac9c97c10 */ /* 0x008fe4000ff5e0ff */
[----:B----4-:R-:W-:-:S03]  /*f2d0*/  IADD3.X R129, R129, UR57, RZ, P3, !PT ;  /* 0x0000003981817c10 */ /* 0x010fc60009ffe4ff */
[----:B------:R0:W-:Y:S04]  /*f2e0*/  STL [R1+0x614], R201 ;  /* 0x000614c901007387 */ /* 0x0001e80000100800 */
[----:B------:R-:W-:Y:S04]  /*f2f0*/  STL [R1+0x61c], R180 ;  /* 0x00061cb401007387 */ /* 0x000fe80000100800 */
[----:B0-----:R-:W3:Y:S01]  /*f300*/  LDL.LU R201, [R1+0x5d4] ;  /* 0x0005d40001c97983 */ /* 0x001ee20000300800 */
[----:B------:R-:W-:-:S03]  /*f310*/  IADD3 R203, P3, R203, UR58, RZ ;  /* 0x0000003acbcb7c10 */ /* 0x000fc6000ff7e0ff */
[----:B------:R-:W-:Y:S04]  /*f320*/  STL [R1+0x640], R154 ;  /* 0x0006409a01007387 */ /* 0x000fe80000100800 */
[----:B------:R0:W-:Y:S04]  /*f330*/  STL [R1+0x60c], R203 ;  /* 0x00060ccb01007387 */ /* 0x0001e80000100800 */
[----:B0-----:R-:W4:Y:S01]  /*f340*/  LDL.LU R203, [R1+0x5f8] ;  /* 0x0005f80001cb7983 */ /* 0x001f220000300800 */
[----:B-----5:R-:W-:-:S03]  /*f350*/  IADD3.X R233, R233, UR57, RZ, P4, !PT ;  /* 0x00000039e9e97c10 */ /* 0x020fc6000a7fe4ff */
[----:B------:R-:W-:Y:S01]  /*f360*/  STL [R1+0x638], R129 ;  /* 0x0006388101007387 */ /* 0x000fe20000100800 */
[----:B------:R-:W-:-:S03]  /*f370*/  IADD3 R113, P4, R113, UR58, RZ ;  /* 0x0000003a71717c10 */ /* 0x000fc6000ff9e0ff */
[----:B------:R0:W-:Y:S04]  /*f380*/  STL [R1+0x630], R233 ;  /* 0x000630e901007387 */ /* 0x0001e80000100800 */
[----:B0-----:R-:W5:Y:S01]  /*f390*/  LDL.LU R233, [R1+0x5cc] ;  /* 0x0005cc0001e97983 */ /* 0x001f620000300800 */
[----:B------:R-:W-:-:S03]  /*f3a0*/  IADD3.X R235, R235, UR57, RZ, P5, !PT ;  /* 0x00000039ebeb7c10 */ /* 0x000fc6000affe4ff */
[----:B------:R-:W5:Y:S04]  /*f3b0*/  LDL.LU R154, [R1+0x5f0] ;  /* 0x0005f000019a7983 */ /* 0x000f680000300800 */
[----:B------:R-:W5:Y:S04]  /*f3c0*/  LDL.LU R129, [R1+0x5c4] ;  /* 0x0005c40001817983 */ /* 0x000f680000300800 */
[----:B------:R0:W-:Y:S01]  /*f3d0*/  STL [R1+0x604], R113 ;  /* 0x0006047101007387 */ /* 0x0001e20000100800 */
[----:B------:R-:W-:-:S03]  /*f3e0*/  IADD3 R128, P5, R128, UR58, RZ ;  /* 0x0000003a80807c10 */ /* 0x000fc6000ffbe0ff */
[----:B0-----:R-:W5:Y:S04]  /*f3f0*/  LDL.LU R113, [R1+0x5e8] ;  /* 0x0005e80001717983 */ /* 0x001f680000300800 */
[----:B------:R0:W-:Y:S01]  /*f400*/  STL [R1+0x628], R235 ;  /* 0x000628eb01007387 */ /* 0x0001e20000100800 */
[----:B------:R-:W-:-:S03]  /*f410*/  IADD3.X R112, R112, UR57, RZ, P6, !PT ;  /* 0x0000003970707c10 */ /* 0x000fc6000b7fe4ff */
[----:B0-----:R-:W5:Y:S04]  /*f420*/  LDL.LU R235, [R1+0x5bc] ;  /* 0x0005bc0001eb7983 */ /* 0x001f680000300800 */
[----:B------:R0:W-:Y:S04]  /*f430*/  STL [R1+0x5fc], R128 ;  /* 0x0005fc8001007387 */ /* 0x0001e80000100800 */
[----:B0-----:R-:W5:Y:S04]  /*f440*/  LDL.LU R128, [R1+0x5e0] ;  /* 0x0005e00001807983 */ /* 0x001f680000300800 */
[----:B------:R0:W-:Y:S01]  /*f450*/  STL [R1+0x620], R112 ;  /* 0x0006207001007387 */ /* 0x0001e20000100800 */
[----:B------:R-:W-:-:S03]  /*f460*/  IADD3 R144, P6, R144, UR58, RZ ;  /* 0x0000003a90907c10 */ /* 0x000fc6000ffde0ff */
[----:B0-----:R-:W5:Y:S04]  /*f470*/  LDL.LU R112, [R1+0x5b4] ;  /* 0x0005b40001707983 */ /* 0x001f680000300800 */
[----:B------:R0:W-:Y:S01]  /*f480*/  STL [R1+0x5f4], R144 ;  /* 0x0005f49001007387 */ /* 0x0001e20000100800 */
[----:B------:R-:W-:-:S03]  /*f490*/  IADD3.X R178, R178, UR57, RZ, P1, !PT ;  /* 0x00000039b2b27c10 */ /* 0x000fc60008ffe4ff */
[----:B0-----:R-:W5:Y:S01]  /*f4a0*/  LDL.LU R144, [R1+0x5d8] ;  /* 0x0005d80001907983 */ /* 0x001f620000300800 */
[----:B------:R-:W-:-:S05]  /*f4b0*/  IADD3.X R145, R145, UR57, RZ, P2, !PT ;  /* 0x0000003991917c10 */ /* 0x000fca00097fe4ff */
[----:B------:R0:W-:Y:S04]  /*f4c0*/  STL [R1+0x610], R145 ;  /* 0x0006109101007387 */ /* 0x0001e80000100800 */
[----:B------:R1:W-:Y:S04]  /*f4d0*/  STL [R1+0x618], R178 ;  /* 0x000618b201007387 */ /* 0x0003e80000100800 */
[----:B0-----:R-:W5:Y:S01]  /*f4e0*/  LDL.LU R145, [R1+0x5ac] ;  /* 0x0005ac0001917983 */ /* 0x001f620000300800 */
[----:B------:R-:W-:Y:S02]  /*f4f0*/  IADD3 R176, P1, R176, UR58, RZ ;  /* 0x0000003ab0b07c10 */ /* 0x000fe4000ff3e0ff */
[----:B------:R-:W-:-:S02]  /*f500*/  IADD3 R174, P2, R174, UR58, RZ ;  /* 0x0000003aaeae7c10 */ /* 0x000fc4000ff5e0ff */
[----:B------:R-:W-:Y:S02]  /*f510*/  IADD3.X R156, R156, UR57, RZ, P3, !PT ;  /* 0x000000399c9c7c10 */ /* 0x000fe40009ffe4ff */
[----:B------:R-:W-:Y:S01]  /*f520*/  IADD3 R169, P3, R169, UR58, RZ ;  /* 0x0000003aa9a97c10 */ /* 0x000fe2000ff7e0ff */
[----:B------:R-:W-:Y:S04]  /*f530*/  STL [R1+0x5ec], R176 ;  /* 0x0005ecb001007387 */ /* 0x000fe80000100800 */
[----:B-1----:R-:W5:Y:S04]  /*f540*/  LDL.LU R178, [R1+0x5d0] ;  /* 0x0005d00001b27983 */ /* 0x002f680000300800 */
[----:B------:R-:W-:Y:S04]  /*f550*/  STL [R1+0x5e4], R174 ;  /* 0x0005e4ae01007387 */ /* 0x000fe80000100800 */
[----:B------:R0:W-:Y:S04]  /*f560*/  STL [R1+0x5dc], R169 ;  /* 0x0005dca901007387 */ /* 0x0001e80000100800 */
[----:B------:R-:W-:Y:S04]  /*f570*/  STL [R1+0x608], R156 ;  /* 0x0006089c01007387 */ /* 0x000fe80000100800 */
[----:B0-----:R-:W5:Y:S04]  /*f580*/  LDL.LU R169, [R1+0x5a4] ;  /* 0x0005a40001a97983 */ /* 0x001f680000300800 */
[----:B------:R-:W5:Y:S04]  /*f590*/  LDL.LU R176, [R1+0x5c8] ;  /* 0x0005c80001b07983 */ /* 0x000f680000300800 */
[----:B------:R-:W5:Y:S01]  /*f5a0*/  LDL.LU R174, [R1+0x59c] ;  /* 0x00059c0001ae7983 */ /* 0x000f620000300800 */
[----:B--2---:R-:W-:-:S05]  /*f5b0*/  IADD3.X R171, R171, UR57, RZ, P4, !PT ;  /* 0x00000039abab7c10 */ /* 0x004fca000a7fe4ff */
[----:B------:R0:W-:Y:S04]  /*f5c0*/  STL [R1+0x600], R171 ;  /* 0x000600ab01007387 */ /* 0x0001e80000100800 */
[----:B0-----:R-:W2:Y:S04]  /*f5d0*/  LDL.LU R171, [R1+0x5c0] ;  /* 0x0005c00001ab7983 */ /* 0x001ea80000300800 */
[----:B------:R-:W2:Y:S01]  /*f5e0*/  LDL.LU R156, [R1+0x594] ;  /* 0x00059400019c7983 */ /* 0x000ea20000300800 */
[----:B---3--:R-:W-:-:S05]  /*f5f0*/  IADD3 R201, P4, R201, UR58, RZ ;  /* 0x0000003ac9c97c10 */ /* 0x008fca000ff9e0ff */
[----:B------:R0:W-:Y:S04]  /*f600*/  STL [R1+0x5d4], R201 ;  /* 0x0005d4c901007387 */ /* 0x0001e80000100800 */
[----:B0-----:R-:W3:Y:S01]  /*f610*/  LDL.LU R201, [R1+0x5b8] ;  /* 0x0005b80001c97983 */ /* 0x001ee20000300800 */
[----:B----4-:R-:W-:-:S05]  /*f620*/  IADD3.X R203, R203, UR57, RZ, P5, !PT ;  /* 0x00000039cbcb7c10 */ /* 0x010fca000affe4ff */
[----:B------:R0:W-:Y:S04]  /*f630*/  STL [R1+0x5f8], R203 ;  /* 0x0005f8cb01007387 */ /* 0x0001e80000100800 */
[----:B0-----:R-:W4:Y:S01]  /*f640*/  LDL.LU R203, [R1+0x58c] ;  /* 0x00058c0001cb7983 */ /* 0x001f220000300800 */
[----:B-----5:R-:W-:Y:S02]  /*f650*/  IADD3 R233, P5, R233, UR58, RZ ;  /* 0x0000003ae9e97c10 */ /* 0x020fe4000ffbe0ff */
[----:B------:R-:W-:-:S03]  /*f660*/  IADD3.X R154, R154, UR57, RZ, P6, !PT ;  /* 0x000000399a9a7c10 */ /* 0x000fc6000b7fe4ff */
[----:B------:R0:W-:Y:S01]  /*f670*/  STL [R1+0x5cc], R233 ;  /* 0x0005cce901007387 */ /* 0x0001e20000100800 */
[----:B------:R-:W-:-:S03]  /*f680*/  IADD3 R129, P6, R129, UR58, RZ ;  /* 0x0000003a81817c10 */ /* 0x000fc6000ffde0ff */
[----:B0-----:R-:W5:Y:S01]  /*f690*/  LDL.LU R233, [R1+0x5b0] ;  /* 0x0005b00001e97983 */ /* 0x001f620000300800 */
[----:B------:R-:W-:-:S03]  /*f6a0*/  IADD3.X R113, R113, UR57, RZ, P1, !PT ;  /* 0x0000003971717c10 */ /* 0x000fc60008ffe4ff */
[----:B------:R-:W-:Y:S04]  /*f6b0*/  STL [R1+0x5f0], R154 ;  /* 0x0005f09a01007387 */ /* 0x000fe80000100800 */
[----:B------:R0:W-:Y:S04]  /*f6c0*/  STL [R1+0x5e8], R113 ;  /* 0x0005e87101007387 */ /* 0x0001e80000100800 */
[----:B------:R-:W-:Y:S01]  /*f6d0*/  STL [R1+0x5c4], R129 ;  /* 0x0005c48101007387 */ /* 0x000fe20000100800 */
[----:B------:R-:W-:-:S03]  /*f6e0*/  IADD3 R235, P1, R235, UR58, RZ ;  /* 0x0000003aebeb7c10 */ /* 0x000fc6000ff3e0ff */
[----:B0-----:R-:W5:Y:S04]  /*f6f0*/  LDL.LU R113, [R1+0x584] ;  /* 0x0005840001717983 */ /* 0x001f680000300800 */
[----:B------:R0:W-:Y:S01]  /*f700*/  STL [R1+0x5bc], R235 ;  /* 0x0005bceb01007387 */ /* 0x0001e20000100800 */
[----:B------:R-:W-:-:S03]  /*f710*/  IADD3.X R128, R128, UR57, RZ, P2, !PT ;  /* 0x0000003980807c10 */ /* 0x000fc600097fe4ff */
[----:B0-----:R-:W5:Y:S01]  /*f720*/  LDL.LU R235, [R1+0x5a8] ;  /* 0x0005a80001eb7983 */ /* 0x001f620000300800 */
[----:B------:R-:W-:-:S05]  /*f730*/  IADD3 R112, P2, R112, UR58, RZ ;  /* 0x0000003a70707c10 */ /* 0x000fca000ff5e0ff */
[----:B------:R0:W-:Y:S01]  /*f740*/  STL [R1+0x5b4], R112 ;  /* 0x0005b47001007387 */ /* 0x0001e20000100800 */
[----:B------:R-:W-:-:S03]  /*f750*/  IADD3.X R144, R144, UR57, RZ, P3, !PT ;  /* 0x0000003990907c10 */ /* 0x000fc60009ffe4ff */
[----:B0-----:R-:W5:Y:S04]  /*f760*/  LDL.LU R112, [R1+0x57c] ;  /* 0x00057c0001707983 */ /* 0x001f680000300800 */
[----:B------:R-:W-:Y:S04]  /*f770*/  STL [R1+0x5e0], R128 ;  /* 0x0005e08001007387 */ /* 0x000fe80000100800 */
[----:B------:R-:W5:Y:S04]  /*f780*/  LDL.LU R154, [R1+0x5a0] ;  /* 0x0005a000019a7983 */ /* 0x000f680000300800 */
[----:B------:R-:W5:Y:S04]  /*f790*/  LDL.LU R129, [R1+0x574] ;  /* 0x0005740001817983 */ /* 0x000f680000300800 */
[----:B------:R0:W-:Y:S01]  /*f7a0*/  STL [R1+0x5d8], R144 ;  /* 0x0005d89001007387 */ /* 0x0001e20000100800 */
[----:B------:R-:W-:-:S03]  /*f7b0*/  IADD3 R145, P3, R145, UR58, RZ ;  /* 0x0000003a91917c10 */ /* 0x000fc6000ff7e0ff */
[----:B0-----:R-:W5:Y:S04]  /*f7c0*/  LDL.LU R144, [R1+0x598] ;  /* 0x0005980001907983 */ /* 0x001f680000300800 */
[----:B------:R-:W5:Y:S04]  /*f7d0*/  LDL.LU R128, [R1+0x56c] ;  /* 0x00056c0001807983 */ /* 0x000f680000300800 */
[----:B------:R0:W-:Y:S04]  /*f7e0*/  STL [R1+0x5ac], R145 ;  /* 0x0005ac9101007387 */ /* 0x0001e80000100800 */
[----:B0-----:R-:W5:Y:S01]  /*f7f0*/  LDL.LU R145, [R1+0x590] ;  /* 0x0005900001917983 */ /* 0x001f620000300800 */
[----:B------:R-:W-:-:S02]  /*f800*/  IADD3.X R178, R178, UR57, RZ, P4, !PT ;  /* 0x00000039b2b27c10 */ /* 0x000fc4000a7fe4ff */
[----:B------:R-:W-:Y:S02]  /*f810*/  IADD3 R169, P4, R169, UR58, RZ ;  /* 0x0000003aa9a97c10 */ /* 0x000fe4000ff9e0ff */
[----:B------:R-:W-:-:S03]  /*f820*/  IADD3.X R176, R176, UR57, RZ, P5, !PT ;  /* 0x00000039b0b07c10 */ /* 0x000fc6000affe4ff */
[----:B------:R0:W-:Y:S01]  /*f830*/  STL [R1+0x5a4], R169 ;  /* 0x0005a4a901007387 */ /* 0x0001e20000100800 */
[----:B------:R-:W-:-:S03]  /*f840*/  IADD3 R174, P5, R174, UR58, RZ ;  /* 0x0000003aaeae7c10 */ /* 0x000fc6000ffbe0ff */
[----:B0-----:R-:W5:Y:S04]  /*f850*/  LDL.LU R169, [R1+0x564] ;  /* 0x0005640001a97983 */ /* 0x001f680000300800 */
[----:B------:R-:W-:Y:S01]  /*f860*/  STL [R1+0x5d0], R178 ;  /* 0x0005d0b201007387 */ /* 0x000fe20000100800 */
[----:B--2---:R-:W-:-:S05]  /*f870*/  IADD3.X R171, R171, UR57, RZ, P6, !PT ;  /* 0x00000039abab7c10 */ /* 0x004fca000b7fe4ff */
[----:B------:R0:W-:Y:S04]  /*f880*/  STL [R1+0x5c0], R171 ;  /* 0x0005c0ab01007387 */ /* 0x0001e80000100800 */
[----:B------:R-:W-:Y:S01]  /*f890*/  STL [R1+0x5c8], R176 ;  /* 0x0005c8b001007387 */ /* 0x000fe20000100800 */
[----:B------:R-:W-:-:S03]  /*f8a0*/  IADD3 R156, P6, R156, UR58, RZ ;  /* 0x0000003a9c9c7c10 */ /* 0x000fc6000ffde0ff */
[----:B0-----:R-:W2:Y:S04]  /*f8b0*/  LDL.LU R171, [R1+0x588] ;  /* 0x0005880001ab7983 */ /* 0x001ea80000300800 */
[----:B------:R-:W-:Y:S01]  /*f8c0*/  STL [R1+0x59c], R174 ;  /* 0x00059cae01007387 */ /* 0x000fe20000100800 */
[----:B---3--:R-:W-:-:S05]  /*f8d0*/  IADD3.X R201, R201, UR57, RZ, P1, !PT ;  /* 0x00000039c9c97c10 */ /* 0x008fca0008ffe4ff */
[----:B------:R0:W-:Y:S04]  /*f8e0*/  STL [R1+0x5b8], R201 ;  /* 0x0005b8c901007387 */ /* 0x0001e80000100800 */
[----:B0-----:R-:W3:Y:S01]  /*f8f0*/  LDL.LU R201, [R1+0x55c] ;  /* 0x00055c0001c97983 */ /* 0x001ee20000300800 */
[----:B----4-:R-:W-:-:S03]  /*f900*/  IADD3 R203, P1, R203, UR58, RZ ;  /* 0x0000003acbcb7c10 */ /* 0x010fc6000ff3e0ff */
[----:B------:R-:W-:Y:S04]  /*f910*/  STL [R1+0x594], R156 ;  /* 0x0005949c01007387 */ /* 0x000fe80000100800 */
[----:B------:R0:W-:Y:S04]  /*f920*/  STL [R1+0x58c], R203 ;  /* 0x00058ccb01007387 */ /* 0x0001e80000100800 */
[----:B0-----:R-:W4:Y:S01]  /*f930*/  LDL.LU R203, [R1+0x580] ;  /* 0x0005800001cb7983 */ /* 0x001f220000300800 */
[----:B-----5:R-:W-:-:S03]  /*f940*/  IADD3.X R233, R233, UR57, RZ, P2, !PT ;  /* 0x00000039e9e97c10 */ /* 0x020fc600097fe4ff */
[----:B------:R-:W5:Y:S04]  /*f950*/  LDL.LU R231, [R1+0x554] ;  /* 0x0005540001e77983 */ /* 0x000f680000300800 */
[----:B------:R-:W5:Y:S04]  /*f960*/  LDL.LU R180, [R1+0x578] ;  /* 0x0005780001b47983 */ /* 0x000f680000300800 */
[----:B------:R-:W5:Y:S04]  /*f970*/  LDL.LU R176, [R1+0x54c] ;  /* 0x00054c0001b07983 */ /* 0x000f680000300800 */
[----:B------:R0:W-:Y:S04]  /*f980*/  STL [R1+0x5b0], R233 ;  /* 0x0005b0e901007387 */ /* 0x0001e80000100800 */
[----:B------:R-:W5:Y:S01]  /*f990*/  LDL.LU R156, [R1+0x570] ;  /* 0x00057000019c7983 */ /* 0x000f620000300800 */
[----:B------:R-:W-:-:S03]  /*f9a0*/  IADD3 R113, P2, R113, UR58, RZ ;  /* 0x0000003a71717c10 */ /* 0x000fc6000ff5e0ff */
[----:B0-----:R-:W5:Y:S04]  /*f9b0*/  LDL.LU R233, [R1+0x544] ;  /* 0x0005440001e97983 */ /* 0x001f680000300800 */
[----:B------:R0:W-:Y:S01]  /*f9c0*/  STL [R1+0x584], R113 ;  /* 0x0005847101007387 */ /* 0x0001e20000100800 */
[----:B------:R-:W-:-:S03]  /*f9d0*/  IADD3.X R235, R235, UR57, RZ, P3, !PT ;  /* 0x00000039ebeb7c10 */ /* 0x000fc60009ffe4ff */
[----:B0-----:R-:W5:Y:S04]  /*f9e0*/  LDL.LU R113, [R1+0x568] ;  /* 0x0005680001717983 */ /* 0x001f680000300800 */
[----:B------:R0:W-:Y:S04]  /*f9f0*/  STL [R1+0x5a8], R235 ;  /* 0x0005a8eb01007387 */ /* 0x0001e80000100800 */
[----:B0-----:R-:W5:Y:S01]  /*fa00*/  LDL.LU R235, [R1+0x53c] ;  /* 0x00053c0001eb7983 */ /* 0x001f620000300800 */
[----:B------:R-:W-:Y:S02]  /*fa10*/  IADD3 R112, P3, R112, UR58, RZ ;  /* 0x0000003a70707c10 */ /* 0x000fe4000ff7e0ff */
[----:B------:R-:W-:-:S03]  /*fa20*/  IADD3.X R154, R154, UR57, RZ, P4, !PT ;  /* 0x000000399a9a7c10 */ /* 0x000fc6000a7fe4ff */
[----:B------:R0:W-:Y:S01]  /*fa30*/  STL [R1+0x57c], R112 ;  /* 0x00057c7001007387 */ /* 0x0001e20000100800 */
[----:B------:R-:W-:-:S03]  /*fa40*/  IADD3 R129, P4, R129, UR58, RZ ;  /* 0x0000003a81817c10 */ /* 0x000fc6000ff9e0ff */
[----:B0-----:R-:W5:Y:S04]  /*fa50*/  LDL.LU R112, [R1+0x560] ;  /* 0x0005600001707983 */ /* 0x001f680000300800 */
[----:B------:R0:W-:Y:S01]  /*fa60*/  STL [R1+0x574], R129 ;  /* 0x0005748101007387 */ /* 0x0001e20000100800 */
[----:B------:R-:W-:-:S03]  /*fa70*/  IADD3.X R144, R144, UR57, RZ, P5, !PT ;  /* 0x0000003990907c10 */ /* 0x000fc6000affe4ff */
[----:B------:R-:W-:Y:S04]  /*fa80*/  STL [R1+0x5a0], R154 ;  /* 0x0005a09a01007387 */ /* 0x000fe80000100800 */
[----:B0-----:R-:W5:Y:S01]  /*fa90*/  LDL.LU R129, [R1+0x534] ;  /* 0x0005340001817983 */ /* 0x001f620000300800 */
[----:B------:R-:W-:-:S03]  /*faa0*/  IADD3 R128, P5, R128, UR58, RZ ;  /* 0x0000003a80807c10 */ /* 0x000fc6000ffbe0ff */
[----:B------:R0:W-:Y:S01]  /*fab0*/  STL [R1+0x598], R144 ;  /* 0x0005989001007387 */ /* 0x0001e20000100800 */
[----:B------:R-:W-:-:S03]  /*fac0*/  IADD3.X R145, R145, UR57, RZ, P6, !PT ;  /* 0x0000003991917c10 */ /* 0x000fc6000b7fe4ff */
[----:B0-----:R-:W5:Y:S04]  /*fad0*/  LDL.LU R144, [R1+0x558] ;  /* 0x0005580001907983 */ /* 0x001f680000300800 */
[----:B------:R-:W5:Y:S04]  /*fae0*/  LDL.LU R178, [R1+0x52c] ;  /* 0x00052c0001b27983 */ /* 0x000f680000300800 */
[----:B------:R0:W-:Y:S04]  /*faf0*/  STL [R1+0x590], R145 ;  /* 0x0005909101007387 */ /* 0x0001e80000100800 */
[----:B------:R-:W-:Y:S04]  /*fb00*/  STL [R1+0x56c], R128 ;  /* 0x00056c8001007387 */ /* 0x000fe80000100800 */
[----:B0-----:R-:W5:Y:S01]  /*fb10*/  LDL.LU R145, [R1+0x550] ;  /* 0x0005500001917983 */ /* 0x001f620000300800 */
[----:B------:R-:W-:-:S03]  /*fb20*/  IADD3 R169, P6, R169, UR58, RZ ;  /* 0x0000003aa9a97c10 */ /* 0x000fc6000ffde0ff */
[----:B------:R-:W5:Y:S04]  /*fb30*/  LDL.LU R174, [R1+0x524] ;  /* 0x0005240001ae7983 */ /* 0x000f680000300800 */
[----:B------:R-:W5:Y:S04]  /*fb40*/  LDL.LU R154, [R1+0x548] ;  /* 0x00054800019a7983 */ /* 0x000f680000300800 */
[----:B------:R0:W-:Y:S04]  /*fb50*/  STL [R1+0x564], R169 ;  /* 0x000564a901007387 */ /* 0x0001e80000100800 */
[----:B0-----:R-:W5:Y:S04]  /*fb60*/  LDL.LU R169, [R1+0x51c] ;  /* 0x00051c0001a97983 */ /* 0x001f680000300800 */
[----:B------:R-:W5:Y:S01]  /*fb70*/  LDL.LU R128, [R1+0x540] ;  /* 0x0005400001807983 */ /* 0x000f620000300800 */
[----:B--2---:R-:W-:-:S05]  /*fb80*/  IADD3.X R171, R171, UR57, RZ, P1, !PT ;  /* 0x00000039abab7c10 */ /* 0x004fca0008ffe4ff */
[----:B------:R0:W-:Y:S04]  /*fb90*/  STL [R1+0x588], R171 ;  /* 0x000588ab01007387 */ /* 0x0001e80000100800 */
[----:B0-----:R-:W2:Y:S01]  /*fba0*/  LDL.LU R171, [R1+0x514] ;  /* 0x0005140001ab7983 */ /* 0x001ea20000300800 */
[----:B---3--:R-:W-:-:S05]  /*fbb0*/  IADD3 R201, P1, R201, UR58, RZ ;  /* 0x0000003ac9c97c10 */ /* 0x008fca000ff3e0ff */
[----:B------:R0:W-:Y:S04]  /*fbc0*/  STL [R1+0x55c], R201 ;  /* 0x00055cc901007387 */ /* 0x0001e80000100800 */
[----:B0-----:R-:W3:Y:S01]  /*fbd0*/  LDL.LU R201, [R1+0x538] ;  /* 0x0005380001c97983 */ /* 0x001ee20000300800 */
[----:B----4-:R-:W-:Y:S02]  /*fbe0*/  IADD3.X R203, R203, UR57, RZ, P2, !PT ;  /* 0x00000039cbcb7c10 */ /* 0x010fe400097fe4ff */
[----:B-----5:R-:W-:-:S03]  /*fbf0*/  IADD3 R231, P2, R231, UR58, RZ ;  /* 0x0000003ae7e77c10 */ /* 0x020fc6000ff5e0ff */
[----:B------:R0:W-:Y:S01]  /*fc00*/  STL [R1+0x580], R203 ;  /* 0x000580cb01007387 */ /* 0x0001e20000100800 */
[----:B------:R-:W-:Y:S02]  /*fc10*/  IADD3.X R180, R180, UR57, RZ, P3, !PT ;  /* 0x00000039b4b47c10 */ /* 0x000fe40009ffe4ff */
[----:B------:R-:W-:Y:S01]  /*fc20*/  IADD3 R176, P3, R176, UR58, RZ ;  /* 0x0000003ab0b07c10 */ /* 0x000fe2000ff7e0ff */
[----:B0-----:R-:W4:Y:S01]  /*fc30*/  LDL.LU R203, [R1+0x50c] ;  /* 0x00050c0001cb7983 */ /* 0x001f220000300800 */
[----:B------:R-:W-:-:S03]  /*fc40*/  IADD3.X R156, R156, UR57, RZ, P4, !PT ;  /* 0x000000399c9c7c10 */ /* 0x000fc6000a7fe4ff */
[----:B------:R-:W-:Y:S01]  /*fc50*/  STL [R1+0x554], R231 ;  /* 0x000554e701007387 */ /* 0x000fe20000100800 */
[----:B------:R-:W-:-:S03]  /*fc60*/  IADD3 R233, P4, R233, UR58, RZ ;  /* 0x0000003ae9e97c10 */ /* 0x000fc6000ff9e0ff */
[----:B------:R-:W-:Y:S04]  /*fc70*/  STL [R1+0x578], R180 ;  /* 0x000578b401007387 */ /* 0x000fe80000100800 */
[----:B------:R0:W-:Y:S01]  /*fc80*/  STL [R1+0x54c], R176 ;  /* 0x00054cb001007387 */ /* 0x0001e20000100800 */
[----:B------:R-:W-:-:S03]  /*fc90*/  IADD3.X R113, R113, UR57, RZ, P5, !PT ;  /* 0x0000003971717c10 */ /* 0x000fc6000affe4ff */
[----:B0-----:R-:W5:Y:S04]  /*fca0*/  LDL.LU R176, [R1+0x530] ;  /* 0x0005300001b07983 */ /* 0x001f680000300800 */
[----:B------:R0:W-:Y:S04]  /*fcb0*/  STL [R1+0x544], R233 ;  /* 0x000544e901007387 */ /* 0x0001e80000100800 */
[----:B------:R-:W-:Y:S01]  /*fcc0*/  STL [R1+0x570], R156 ;  /* 0x0005709c01007387 */ /* 0x000fe20000100800 */
[----:B------:R-:W-:-:S03]  /*fcd0*/  IADD3 R235, P5, R235, UR58, RZ ;  /* 0x0000003aebeb7c10 */ /* 0x000fc6000ffbe0ff */
[----:B0-----:R-:W5:Y:S04]  /*fce0*/  LDL.LU R233, [R1+0x504] ;  /* 0x0005040001e97983 */ /* 0x001f680000300800 */
[----:B------:R0:W-:Y:S04]  /*fcf0*/  STL [R1+0x53c], R235 ;  /* 0x00053ceb01007387 */ /* 0x0001e80000100800 */
[----:B0-----:R-:W5:Y:S04]  /*fd00*/  LDL.LU R235, [R1+0x528] ;  /* 0x0005280001eb7983 */ /* 0x001f680000300800 */
[----:B------:R0:W-:Y:S04]  /*fd10*/  STL [R1+0x568], R113 ;  /* 0x0005687101007387 */ /* 0x0001e80000100800 */
[----:B------:R-:W5:Y:S04]  /*fd20*/  LDL.LU R156, [R1+0x4fc] ;  /* 0x0004fc00019c7983 */ /* 0x000f680000300800 */
[----:B0-----:R-:W5:Y:S01]  /*fd30*/  LDL.LU R113, [R1+0x520] ;  /* 0x0005200001717983 */ /* 0x001f620000300800 */
[----:B------:R-:W-:-:S05]  /*fd40*/  IADD3.X R112, R112, UR57, RZ, P6, !PT ;  /* 0x0000003970707c10 */ /* 0x000fca000b7fe4ff */
[----:B------:R0:W-:Y:S01]  /*fd50*/  STL [R1+0x560], R112 ;  /* 0x0005607001007387 */ /* 0x0001e20000100800 */
[----:B------:R-:W-:-:S03]  /*fd60*/  IADD3 R129, P6, R129, UR58, RZ ;  /* 0x0000003a81817c10 */ /* 0x000fc6000ffde0ff */
[----:B0-----:R-:W5:Y:S04]  /*fd70*/  LDL.LU R112, [R1+0x4f4] ;  /* 0x0004f40001707983 */ /* 0x001f680000300800 */
[----:B------:R0:W-:Y:S01]  /*fd80*/  STL [R1+0x534], R129 ;  /* 0x0005348101007387 */ /* 0x0001e20000100800 */
[----:B------:R-:W-:-:S03]  /*fd90*/  IADD3.X R144, R144, UR57, RZ, P1, !PT ;  /* 0x0000003990907c10 */ /* 0x000fc60008ffe4ff */
[----:B0-----:R-:W5:Y:S04]  /*fda0*/  LDL.LU R129, [R1+0x518] ;  /* 0x0005180001817983 */ /* 0x001f680000300800 */
[----:B------:R0:W-:Y:S04]  /*fdb0*/  STL [R1+0x558], R144 ;  /* 0x0005589001007387 */ /* 0x0001e80000100800 */
[----:B0-----:R-:W5:Y:S01]  /*fdc0*/  LDL.LU R144, [R1+0x4ec] ;  /* 0x0004ec0001907983 */ /* 0x001f620000300800 */
[----:B------:R-:W-:-:S05]  /*fdd0*/  IADD3.X R145, R145, UR57, RZ, P2, !PT ;  /* 0x0000003991917c10 */ /* 0x000fca00097fe4ff */
[----:B------:R0:W-:Y:S04]  /*fde0*/  STL [R1+0x550], R145 ;  /* 0x0005509101007387 */ /* 0x0001e80000100800 */
[----:B0-----:R-:W5:Y:S01]  /*fdf0*/  LDL.LU R145, [R1+0x510] ;  /* 0x0005100001917983 */ /* 0x001f620000300800 */
[----:B------:R-:W-:Y:S02]  /*fe00*/  IADD3 R178, P1, R178, UR58, RZ ;  /* 0x0000003ab2b27c10 */ /* 0x000fe4000ff3e0ff */
[----:B------:R-:W-:Y:S02]  /*fe10*/  IADD3.X R154, R154, UR57, RZ, P3, !PT ;  /* 0x000000399a9a7c10 */ /* 0x000fe40009ffe4ff */
[----:B------:R-:W-:Y:S02]  /*fe20*/  IADD3 R174, P2, R174, UR58, RZ ;  /* 0x0000003aaeae7c10 */ /* 0x000fe4000ff5e0ff */
[----:B------:R-:W-:Y:S01]  /*fe30*/  IADD3 R169, P3, R169, UR58, RZ ;  /* 0x0000003aa9a97c10 */ /* 0x000fe2000ff7e0ff */
[----:B------:R-:W-:Y:S01]  /*fe40*/  STL [R1+0x52c], R178 ;  /* 0x00052cb201007387 */ /* 0x000fe20000100800 */
[----:B------:R-:W-:-:S03]  /*fe50*/  IADD3.X R128, R128, UR57, RZ, P4, !PT ;  /* 0x0000003980807c10 */ /* 0x000fc6000a7fe4ff */
[----:B------:R0:W-:Y:S04]  /*fe60*/  STL [R1+0x51c], R169 ;  /* 0x00051ca901007387 */ /* 0x0001e80000100800 */
[----:B------:R-:W-:Y:S04]  /*fe70*/  STL [R1+0x524], R174 ;  /* 0x000524ae01007387 */ /* 0x000fe80000100800 */
[----:B0-----:R-:W5:Y:S04]  /*fe80*/  LDL.LU R169, [R1+0x4e4] ;  /* 0x0004e40001a97983 */ /* 0x001f680000300800 */
[----:B------:R-:W-:Y:S01]  /*fe90*/  STL [R1+0x548], R154 ;  /* 0x0005489a01007387 */ /* 0x000fe20000100800 */
[----:B--2---:R-:W-:-:S05]  /*fea0*/  IADD3 R171, P4, R171, UR58, RZ ;  /* 0x0000003aabab7c10 */ /* 0x004fca000ff9e0ff */
[----:B------:R0:W-:Y:S04]  /*feb0*/  STL [R1+0x514], R171 ;  /* 0x000514ab01007387 */ /* 0x0001e80000100800 */
[----:B0-----:R-:W2:Y:S04]  /*fec0*/  LDL.LU R171, [R1+0x508] ;  /* 0x0005080001ab7983 */ /* 0x001ea80000300800 */
[----:B------:R-:W-:Y:S01]  /*fed0*/  STL [R1+0x540], R128 ;  /* 0x0005408001007387 */ /* 0x000fe20000100800 */
[----:B---3--:R-:W-:-:S05]  /*fee0*/  IADD3.X R201, R201, UR57, RZ, P5, !PT ;  /* 0x00000039c9c97c10 */ /* 0x008fca000affe4ff */
[----:B------:R0:W-:Y:S04]  /*fef0*/  STL [R1+0x538], R201 ;  /* 0x000538c901007387 */ /* 0x0001e80000100800 */
[----:B0-----:R-:W3:Y:S01]  /*ff00*/  LDL.LU R201, [R1+0x4dc] ;  /* 0x0004dc0001c97983 */ /* 0x001ee20000300800 */
[----:B----4-:R-:W-:-:S03]  /*ff10*/  IADD3 R203, P5, R203, UR58, RZ ;  /* 0x0000003acbcb7c10 */ /* 0x010fc6000ffbe0ff */
[----:B------:R-:W4:Y:S04]  /*ff20*/  LDL.LU R178, [R1+0x500] ;  /* 0x0005000001b27983 */ /* 0x000f280000300800 */
[----:B------:R-:W4:Y:S04]  /*ff30*/  LDL.LU R174, [R1+0x4d4] ;  /* 0x0004d40001ae7983 */ /* 0x000f280000300800 */
[----:B------:R-:W4:Y:S04]  /*ff40*/  LDL.LU R154, [R1+0x4f8] ;  /* 0x0004f800019a7983 */ /* 0x000f280000300800 */
[----:B------:R0:W-:Y:S04]  /*ff50*/  STL [R1+0x50c], R203 ;  /* 0x00050ccb01007387 */ /* 0x0001e80000100800 */
[----:B------:R-:W4:Y:S04]  /*ff60*/  LDL.LU R128, [R1+0x4cc] ;  /* 0x0004cc0001807983 */ /* 0x000f280000300800 */
[----:B0-----:R-:W4:Y:S01]  /*ff70*/  LDL.LU R203, [R1+0x4f0] ;  /* 0x0004f00001cb7983 */ /* 0x001f220000300800 */
[----:B-----5:R-:W-:-:S02]  /*ff80*/  IADD3.X R176, R176, UR57, RZ, P6, !PT ;  /* 0x00000039b0b07c10 */ /* 0x020fc4000b7fe4ff */
[----:B------:R-:W-:-:S05]  /*ff90*/  IADD3 R233, P6, R233, UR58, RZ ;  /* 0x0000003ae9e97c10 */ /* 0x000fca000ffde0ff */
[----:B------:R0:W-:Y:S01]  /*ffa0*/  STL [R1+0x504], R233 ;  /* 0x000504e901007387 */ /* 0x0001e20000100800 */
[----:B------:R-:W-:-:S03]  /*ffb0*/  IADD3.X R235, R235, UR57, RZ, P1, !PT ;  /* 0x00000039ebeb7c10 */ /* 0x000fc60008ffe4ff */
[----:B0-----:R-:W5:Y:S04]  /*ffc0*/  LDL.LU R233, [R1+0x4c4] ;  /* 0x0004c40001e97983 */ /* 0x001f680000300800 */
[----:B------:R-:W-:Y:S01]  /*ffd0*/  STL [R1+0x530], R176 ;  /* 0x000530b001007387 */ /* 0x000fe20000100800 */
[----:B------:R-:W-:-:S03]  /*ffe0*/  IADD3 R156, P1, R156, UR58, RZ ;  /* 0x0000003a9c9c7c10 */ /* 0x000fc6000ff3e0ff */
[----:B------:R0:W-:Y:S01]  /*fff0*/  STL [R1+0x528], R235 ;  /* 0x000528eb01007387 */ /* 0x0001e20000100800 */
[----:B------:R-:W-:-:S03]  /*10000*/  IADD3.X R113, R113, UR57, RZ, P2, !PT ;  /* 0x0000003971717c10 */ /* 0x000fc600097fe4ff */
[----:B0-----:R-:W5:Y:S04]  /*10010*/  LDL.LU R235, [R1+0x4e8] ;  /* 0x0004e80001eb7983 */ /* 0x001f680000300800 */
[----:B------:R0:W-:Y:S04]  /*10020*/  STL [R1+0x520], R113 ;  /* 0x0005207101007387 */ /* 0x0001e80000100800 */
[----:B------:R-:W-:Y:S01]  /*10030*/  STL [R1+0x4fc], R156 ;  /* 0x0004fc9c01007387 */ /* 0x000fe20000100800 */
[----:B------:R-:W-:-:S03]  /*10040*/  IADD3 R112, P2, R112, UR58, RZ ;  /* 0x0000003a70707c10 */ /* 0x000fc6000ff5e0ff */
[----:B0-----:R-:W5:Y:S04]  /*10050*/  LDL.LU R113, [R1+0x4bc] ;  /* 0x0004bc0001717983 */ /* 0x001f680000300800 */
[----:B------:R0:W-:Y:S01]  /*10060*/  STL [R1+0x4f4], R112 ;  /* 0x0004f47001007387 */ /* 0x0001e20000100800 */
[----:B------:R-:W-:-:S03]  /*10070*/  IADD3.X R129, R129, UR57, RZ, P3, !PT ;  /* 0x0000003981817c10 */ /* 0x000fc60009ffe4ff */
[----:B0-----:R-:W5:Y:S04]  /*10080*/  LDL.LU R112, [R1+0x4e0] ;  /* 0x0004e00001707983 */ /* 0x001f680000300800 */
[----:B------:R-:W5:Y:S01]  /*10090*/  LDL.LU R176, [R1+0x4b4] ;  /* 0x0004b40001b07983 */ /* 0x000f620000300800 */
[----:B------:R-:W-:-:S05]  /*100a0*/  IADD3 R144, P3, R144, UR58, RZ ;  /* 0x0000003a90907c10 */ /* 0x000fca000ff7e0ff */
[----:B------:R0:W-:Y:S04]  /*100b0*/  STL [R1+0x4ec], R144 ;  /* 0x0004ec9001007387 */ /* 0x0001e80000100800 */
[----:B------:R1:W-:Y:S04]  /*100c0*/  STL [R1+0x518], R129 ;  /* 0x0005188101007387 */ /* 0x0003e80000100800 */
[----:B0-----:R-:W5:Y:S01]  /*100d0*/  LDL.LU R144, [R1+0x4d8] ;  /* 0x0004d80001907983 */ /* 0x001f620000300800 */
[----:B------:R-:W-:-:S03]  /*100e0*/  IADD3.X R145, R145, UR57, RZ, P4, !PT ;  /* 0x0000003991917c10 */ /* 0x000fc6000a7fe4ff */
[----:B------:R-:W5:Y:S04]  /*100f0*/  LDL.LU R156, [R1+0x4ac] ;  /* 0x0004ac00019c7983 */ /* 0x000f680000300800 */
[----:B-1----:R-:W5:Y:S04]  /*10100*/  LDL.LU R129, [R1+0x4d0] ;  /* 0x0004d00001817983 */ /* 0x002f680000300800 */
[----:B------:R0:W-:Y:S04]  /*10110*/  STL [R1+0x510], R145 ;  /* 0x0005109101007387 */ /* 0x0001e80000100800 */
[----:B0-----:R-:W5:Y:S01]  /*10120*/  LDL.LU R145, [R1+0x4a4] ;  /* 0x0004a40001917983 */ /* 0x001f620000300800 */
[----:B------:R-:W-:-:S05]  /*10130*/  IADD3 R169, P4, R169, UR58, RZ ;  /* 0x0000003aa9a97c10 */ /* 0x000fca000ff9e0ff */
[----:B------:R0:W-:Y:S04]  /*10140*/  STL [R1+0x4e4], R169 ;  /* 0x0004e4a901007387 */ /* 0x0001e80000100800 */
[----:B0-----:R-:W5:Y:S01]  /*10150*/  LDL.LU R169, [R1+0x4c8] ;  /* 0x0004c80001a97983 */ /* 0x001f620000300800 */
[----:B--2---:R-:W-:-:S05]  /*10160*/  IADD3.X R171, R171, UR57, RZ, P5, !PT ;  /* 0x00000039abab7c10 */ /* 0x004fca000affe4ff */
[----:B------:R0:W-:Y:S04]  /*10170*/  STL [R1+0x508], R171 ;  /* 0x000508ab01007387 */ /* 0x0001e80000100800 */
[----:B0-----:R-:W2:Y:S01]  /*10180*/  LDL.LU R171, [R1+0x49c] ;  /* 0x00049c0001ab7983 */ /* 0x001ea20000300800 */
[----:B---3--:R-:W-:Y:S02]  /*10190*/  IADD3 R201, P5, R201, UR58, RZ ;  /* 0x0000003ac9c97c10 */ /* 0x008fe4000ffbe0ff */
[----:B----4-:R-:W-:-:S03]  /*101a0*/  IADD3.X R178, R178, UR57, RZ, P6, !PT ;  /* 0x00000039b2b27c10 */ /* 0x010fc6000b7fe4ff */
[----:B------:R0:W-:Y:S01]  /*101b0*/  STL [R1+0x4dc], R201 ;  /* 0x0004dcc901007387 */ /* 0x0001e20000100800 */
[----:B------:R-:W-:Y:S02]  /*101c0*/  IADD3 R174, P6, R174, UR58, RZ ;  /* 0x0000003aaeae7c10 */ /* 0x000fe4000ffde0ff */
[----:B------:R-:W-:Y:S01]  /*101d0*/  IADD3.X R154, R154, UR57, RZ, P1, !PT ;  /* 0x000000399a9a7c10 */ /* 0x000fe20008ffe4ff */
[----:B0-----:R-:W3:Y:S04]  /*101e0*/  LDL.LU R201, [R1+0x4c0] ;  /* 0x0004c00001c97983 */ /* 0x001ee80000300800 */
[----:B------:R-:W-:Y:S01]  /*101f0*/  STL [R1+0x500], R178 ;  /* 0x000500b201007387 */ /* 0x000fe20000100800 */
[----:B------:R-:W-:-:S03]  /*10200*/  IADD3 R128, P1, R128, UR58, RZ ;  /* 0x0000003a80807c10 */ /* 0x000fc6000ff3e0ff */
[----:B------:R0:W-:Y:S01]  /*10210*/  STL [R1+0x4d4], R174 ;  /* 0x0004d4ae01007387 */ /* 0x0001e20000100800 */
[----:B------:R-:W-:-:S03]  /*10220*/  IADD3.X R203, R203, UR57, RZ, P2, !PT ;  /* 0x00000039cbcb7c10 */ /* 0x000fc600097fe4ff */
[----:B------:R-:W4:Y:S04]  /*10230*/  LDL.LU R231, [R1+0x494] ;  /* 0x0004940001e77983 */ /* 0x000f280000300800 */
[----:B------:R-:W-:Y:S04]  /*10240*/  STL [R1+0x4f8], R154 ;  /* 0x0004f89a01007387 */ /* 0x000fe80000100800 */
[----:B0-----:R-:W4:Y:S04]  /*10250*/  LDL.LU R174, [R1+0x4b8] ;  /* 0x0004b80001ae7983 */ /* 0x001f280000300800 */
[----:B------:R-:W-:Y:S04]  /*10260*/  STL [R1+0x4cc], R128 ;  /* 0x0004cc8001007387 */ /* 0x000fe80000100800 */
[----:B------:R0:W-:Y:S04]  /*10270*/  STL [R1+0x4f0], R203 ;  /* 0x0004f0cb01007387 */ /* 0x0001e80000100800 */
[----:B0-----:R-:W4:Y:S01]  /*10280*/  LDL.LU R203, [R1+0x48c] ;  /* 0x00048c0001cb7983 */ /* 0x001f220000300800 */
[----:B-----5:R-:W-:-:S05]  /*10290*/  IADD3 R233, P2, R233, UR58, RZ ;  /* 0x0000003ae9e97c10 */ /* 0x020fca000ff5e0ff */
        /* <DEDUP_REMOVED lines=10> */
[----:B0-----:R-:W5:Y:S01]  /*10340*/  LDL.LU R113, [R1+0x4a0] ;  /* 0x0004a00001717983 */ /* 0x001f620000300800 */
[----:B------:R-:W-:-:S03]  /*10350*/  IADD3 R176, P4, R176, UR58, RZ ;  /* 0x0000003ab0b07c10 */ /* 0x000fc6000ff9e0ff */
[----:B------:R0:W-:Y:S04]  /*10360*/  STL [R1+0x4e0], R112 ;  /* 0x0004e07001007387 */ /* 0x0001e80000100800 */
[----:B0-----:R-:W5:Y:S01]  /*10370*/  LDL.LU R112, [R1+0x474] ;  /* 0x0004740001707983 */ /* 0x001f620000300800 */
[----:B------:R-:W-:Y:S02]  /*10380*/  IADD3.X R144, R144, UR57, RZ, P5, !PT ;  /* 0x0000003990907c10 */ /* 0x000fe4000affe4ff */
[----:B------:R-:W-:-:S03]  /*10390*/  IADD3 R156, P5, R156, UR58, RZ ;  /* 0x0000003a9c9c7c10 */ /* 0x000fc6000ffbe0ff */
[----:B------:R0:W-:Y:S01]  /*103a0*/  STL [R1+0x4d8], R144 ;  /* 0x0004d89001007387 */ /* 0x0001e20000100800 */
[----:B------:R-:W-:-:S03]  /*103b0*/  IADD3.X R129, R129, UR57, RZ, P6, !PT ;  /* 0x0000003981817c10 */ /* 0x000fc6000b7fe4ff */
[----:B0-----:R-:W5:Y:S04]  /*103c0*/  LDL.LU R144, [R1+0x498] ;  /* 0x0004980001907983 */ /* 0x001f680000300800 */
[----:B------:R-:W-:Y:S01]  /*103d0*/  STL [R1+0x4b4], R176 ;  /* 0x0004b4b001007387 */ /* 0x000fe20000100800 */
[----:B------:R-:W-:-:S03]  /*103e0*/  IADD3 R145, P6, R145, UR58, RZ ;  /* 0x0000003a91917c10 */ /* 0x000fc6000ffde0ff */
[----:B------:R-:W5:Y:S04]  /*103f0*/  LDL.LU R180, [R1+0x46c] ;  /* 0x00046c0001b47983 */ /* 0x000f680000300800 */
[----:B------:R-:W-:Y:S04]  /*10400*/  STL [R1+0x4ac], R156 ;  /* 0x0004ac9c01007387 */ /* 0x000fe80000100800 */
[----:B------:R0:W-:Y:S04]  /*10410*/  STL [R1+0x4a4], R145 ;  /* 0x0004a49101007387 */ /* 0x0001e80000100800 */
[----:B------:R-:W-:Y:S04]  /*10420*/  STL [R1+0x4d0], R129 ;  /* 0x0004d08101007387 */ /* 0x000fe80000100800 */
[----:B0-----:R-:W5:Y:S01]  /*10430*/  LDL.LU R145, [R1+0x490] ;  /* 0x0004900001917983 */ /* 0x001f620000300800 */
[----:B------:R-:W-:-:S05]  /*10440*/  IADD3.X R169, R169, UR57, RZ, P1, !PT ;  /* 0x00000039a9a97c10 */ /* 0x000fca0008ffe4ff */
[----:B------:R0:W-:Y:S04]  /*10450*/  STL [R1+0x4c8], R169 ;  /* 0x0004c8a901007387 */ /* 0x0001e80000100800 */
[----:B0-----:R-:W5:Y:S01]  /*10460*/  LDL.LU R169, [R1+0x464] ;  /* 0x0004640001a97983 */ /* 0x001f620000300800 */
[----:B--2---:R-:W-:-:S05]  /*10470*/  IADD3 R171, P1, R171, UR58, RZ ;  /* 0x0000003aabab7c10 */ /* 0x004fca000ff3e0ff */
[----:B------:R0:W-:Y:S04]  /*10480*/  STL [R1+0x49c], R171 ;  /* 0x00049cab01007387 */ /* 0x0001e80000100800 */
[----:B0-----:R-:W2:Y:S04]  /*10490*/  LDL.LU R171, [R1+0x488] ;  /* 0x0004880001ab7983 */ /* 0x001ea80000300800 */
[----:B------:R-:W2:Y:S04]  /*104a0*/  LDL.LU R178, [R1+0x45c] ;  /* 0x00045c0001b27983 */ /* 0x000ea80000300800 */
[----:B------:R-:W2:Y:S04]  /*104b0*/  LDL.LU R176, [R1+0x480] ;  /* 0x0004800001b07983 */ /* 0x000ea80000300800 */
[----:B------:R-:W2:Y:S01]  /*104c0*/  LDL.LU R156, [R1+0x454] ;  /* 0x00045400019c7983 */ /* 0x000ea20000300800 */
[----:B---3--:R-:W-:-:S05]  /*104d0*/  IADD3.X R201, R201, UR57, RZ, P2, !PT ;  /* 0x00000039c9c97c10 */ /* 0x008fca00097fe4ff */
[----:B------:R0:W-:Y:S04]  /*104e0*/  STL [R1+0x4c0], R201 ;  /* 0x0004c0c901007387 */ /* 0x0001e80000100800 */
[----:B------:R-:W3:Y:S01]  /*104f0*/  LDL.LU R129, [R1+0x478] ;  /* 0x0004780001817983 */ /* 0x000ee20000300800 */
[----:B----4-:R-:W-:-:S03]  /*10500*/  IADD3 R231, P2, R231, UR58, RZ ;  /* 0x0000003ae7e77c10 */ /* 0x010fc6000ff5e0ff */
[----:B0-----:R-:W4:Y:S01]  /*10510*/  LDL.LU R201, [R1+0x44c] ;  /* 0x00044c0001c97983 */ /* 0x001f220000300800 */
[----:B------:R-:W-:Y:S02]  /*10520*/  IADD3.X R174, R174, UR57, RZ, P3, !PT ;  /* 0x00000039aeae7c10 */ /* 0x000fe40009ffe4ff */
[----:B------:R-:W-:-:S05]  /*10530*/  IADD3 R203, P3, R203, UR58, RZ ;  /* 0x0000003acbcb7c10 */ /* 0x000fca000ff7e0ff */
[----:B------:R0:W-:Y:S04]  /*10540*/  STL [R1+0x48c], R203 ;  /* 0x00048ccb01007387 */ /* 0x0001e80000100800 */
[----:B------:R-:W-:Y:S04]  /*10550*/  STL [R1+0x494], R231 ;  /* 0x000494e701007387 */ /* 0x000fe80000100800 */
[----:B0-----:R-:W4:Y:S01]  /*10560*/  LDL.LU R203, [R1+0x470] ;  /* 0x0004700001cb7983 */ /* 0x001f220000300800 */
[----:B-----5:R-:W-:-:S03]  /*10570*/  IADD3.X R233, R233, UR57, RZ, P4, !PT ;  /* 0x00000039e9e97c10 */ /* 0x020fc6000a7fe4ff */
[----:B------:R-:W-:Y:S01]  /*10580*/  STL [R1+0x4b8], R174 ;  /* 0x0004b8ae01007387 */ /* 0x000fe20000100800 */
[----:B------:R-:W-:-:S03]  /*10590*/  IADD3 R154, P4, R154, UR58, RZ ;  /* 0x0000003a9a9a7c10 */ /* 0x000fc6000ff9e0ff */
[----:B------:R0:W-:Y:S01]  /*105a0*/  STL [R1+0x4b0], R233 ;  /* 0x0004b0e901007387 */ /* 0x0001e20000100800 */
[----:B------:R-:W-:-:S03]  /*105b0*/  IADD3.X R128, R128, UR57, RZ, P5, !PT ;  /* 0x0000003980807c10 */ /* 0x000fc6000affe4ff */
[----:B0-----:R-:W5:Y:S04]  /*105c0*/  LDL.LU R233, [R1+0x444] ;  /* 0x0004440001e97983 */ /* 0x001f680000300800 */
[----:B------:R-:W5:Y:S01]  /*105d0*/  LDL.LU R174, [R1+0x468] ;  /* 0x0004680001ae7983 */ /* 0x000f620000300800 */
[----:B------:R-:W-:-:S03]  /*105e0*/  IADD3 R235, P5, R235, UR58, RZ ;  /* 0x0000003aebeb7c10 */ /* 0x000fc6000ffbe0ff */
[----:B------:R-:W-:Y:S04]  /*105f0*/  STL [R1+0x484], R154 ;  /* 0x0004849a01007387 */ /* 0x000fe80000100800 */
[----:B------:R0:W-:Y:S04]  /*10600*/  STL [R1+0x47c], R235 ;  /* 0x00047ceb01007387 */ /* 0x0001e80000100800 */
[----:B------:R-:W-:Y:S01]  /*10610*/  STL [R1+0x4a8], R128 ;  /* 0x0004a88001007387 */ /* 0x000fe20000100800 */
[----:B------:R-:W-:-:S03]  /*10620*/  IADD3.X R113, R113, UR57, RZ, P6, !PT ;  /* 0x0000003971717c10 */ /* 0x000fc6000b7fe4ff */
[----:B0-----:R-:W5:Y:S04]  /*10630*/  LDL.LU R235, [R1+0x43c] ;  /* 0x00043c0001eb7983 */ /* 0x001f680000300800 */
[----:B------:R-:W5:Y:S04]  /*10640*/  LDL.LU R154, [R1+0x460] ;  /* 0x00046000019a7983 */ /* 0x000f680000300800 */
[----:B------:R0:W-:Y:S01]  /*10650*/  STL [R1+0x4a0], R113 ;  /* 0x0004a07101007387 */ /* 0x0001e20000100800 */
[----:B------:R-:W-:-:S03]  /*10660*/  IADD3 R112, P6, R112, UR58, RZ ;  /* 0x0000003a70707c10 */ /* 0x000fc6000ffde0ff */
[----:B0-----:R-:W5:Y:S04]  /*10670*/  LDL.LU R113, [R1+0x434] ;  /* 0x0004340001717983 */ /* 0x001f680000300800 */
[----:B------:R0:W-:Y:S04]  /*10680*/  STL [R1+0x474], R112 ;  /* 0x0004747001007387 */ /* 0x0001e80000100800 */
[----:B------:R-:W5:Y:S04]  /*10690*/  LDL.LU R128, [R1+0x458] ;  /* 0x0004580001807983 */ /* 0x000f680000300800 */
[----:B0-----:R-:W5:Y:S01]  /*106a0*/  LDL.LU R112, [R1+0x42c] ;  /* 0x00042c0001707983 */ /* 0x001f620000300800 */
[----:B------:R-:W-:-:S05]  /*106b0*/  IADD3.X R144, R144, UR57, RZ, P1, !PT ;  /* 0x0000003990907c10 */ /* 0x000fca0008ffe4ff */
[----:B------:R0:W-:Y:S04]  /*106c0*/  STL [R1+0x498], R144 ;  /* 0x0004989001007387 */ /* 0x0001e80000100800 */
[----:B0-----:R-:W5:Y:S01]  /*106d0*/  LDL.LU R144, [R1+0x450] ;  /* 0x0004500001907983 */ /* 0x001f620000300800 */
[----:B------:R-:W-:-:S05]  /*106e0*/  IADD3.X R145, R145, UR57, RZ, P2, !PT ;  /* 0x0000003991917c10 */ /* 0x000fca00097fe4ff */
[----:B------:R0:W-:Y:S04]  /*106f0*/  STL [R1+0x490], R145 ;  /* 0x0004909101007387 */ /* 0x0001e80000100800 */
[----:B0-----:R-:W5:Y:S01]  /*10700*/  LDL.LU R145, [R1+0x424] ;  /* 0x0004240001917983 */ /* 0x001f620000300800 */
[----:B------:R-:W-:Y:S02]  /*10710*/  IADD3 R180, P1, R180, UR58, RZ ;  /* 0x0000003ab4b47c10 */ /* 0x000fe4000ff3e0ff */
[----:B------:R-:W-:-:S03]  /*10720*/  IADD3 R169, P2, R169, UR58, RZ ;  /* 0x0000003aa9a97c10 */ /* 0x000fc6000ff5e0ff */
[----:B------:R-:W-:Y:S04]  /*10730*/  STL [R1+0x46c], R180 ;  /* 0x00046cb401007387 */ /* 0x000fe80000100800 */
[----:B------:R0:W-:Y:S04]  /*10740*/  STL [R1+0x464], R169 ;  /* 0x000464a901007387 */ /* 0x0001e80000100800 */
[----:B0-----:R-:W5:Y:S01]  /*10750*/  LDL.LU R169, [R1+0x448] ;  /* 0x0004480001a97983 */ /* 0x001f620000300800 */
[----:B--2---:R-:W-:Y:S02]  /*10760*/  IADD3.X R171, R171, UR57, RZ, P3, !PT ;  /* 0x00000039abab7c10 */ /* 0x004fe40009ffe4ff */
[----:B------:R-:W-:-:S03]  /*10770*/  IADD3 R178, P3, R178, UR58, RZ ;  /* 0x0000003ab2b27c10 */ /* 0x000fc6000ff7e0ff */
[----:B------:R0:W-:Y:S01]  /*10780*/  STL [R1+0x488], R171 ;  /* 0x000488ab01007387 */ /* 0x0001e20000100800 */
[----:B------:R-:W-:Y:S02]  /*10790*/  IADD3.X R176, R176, UR57, RZ, P4, !PT ;  /* 0x00000039b0b07c10 */ /* 0x000fe4000a7fe4ff */
[----:B------:R-:W-:Y:S01]  /*107a0*/  IADD3 R156, P4, R156, UR58, RZ ;  /* 0x0000003a9c9c7c10 */ /* 0x000fe2000ff9e0ff */
[----:B0-----:R-:W2:Y:S04]  /*107b0*/  LDL.LU R171, [R1+0x41c] ;  /* 0x00041c0001ab7983 */ /* 0x001ea80000300800 */
[----:B------:R0:W-:Y:S04]  /*107c0*/  STL [R1+0x45c], R178 ;  /* 0x00045cb201007387 */ /* 0x0001e80000100800 */
[----:B------:R1:W-:Y:S04]  /*107d0*/  STL [R1+0x480], R176 ;  /* 0x000480b001007387 */ /* 0x0003e80000100800 */
[----:B0-----:R-:W2:Y:S01]  /*107e0*/  LDL.LU R178, [R1+0x440] ;  /* 0x0004400001b27983 */ /* 0x001ea20000300800 */
[----:B---3--:R-:W-:-:S03]  /*107f0*/  IADD3.X R129, R129, UR57, RZ, P5, !PT ;  /* 0x0000003981817c10 */ /* 0x008fc6000affe4ff */
[----:B------:R-:W-:Y:S01]  /*10800*/  STL [R1+0x454], R156 ;  /* 0x0004549c01007387 */ /* 0x000fe20000100800 */
[----:B----4-:R-:W-:-:S03]  /*10810*/  IADD3 R201, P5, R201, UR58, RZ ;  /* 0x0000003ac9c97c10 */ /* 0x010fc6000ffbe0ff */
[----:B-1----:R-:W3:Y:S04]  /*10820*/  LDL.LU R176, [R1+0x414] ;  /* 0x0004140001b07983 */ /* 0x002ee80000300800 */
[----:B------:R-:W-:Y:S04]  /*10830*/  STL [R1+0x478], R129 ;  /* 0x0004788101007387 */ /* 0x000fe80000100800 */
[----:B------:R0:W-:Y:S04]  /*10840*/  STL [R1+0x44c], R201 ;  /* 0x00044cc901007387 */ /* 0x0001e80000100800 */
[----:B0-----:R-:W4:Y:S01]  /*10850*/  LDL.LU R201, [R1+0x438] ;  /* 0x0004380001c97983 */ /* 0x001f220000300800 */
[----:B------:R-:W-:-:S05]  /*10860*/  IADD3.X R203, R203, UR57, RZ, P6, !PT ;  /* 0x00000039cbcb7c10 */ /* 0x000fca000b7fe4ff */
[----:B------:R0:W-:Y:S04]  /*10870*/  STL [R1+0x470], R203 ;  /* 0x000470cb01007387 */ /* 0x0001e80000100800 */
[----:B0-----:R-:W4:Y:S04]  /*10880*/  LDL.LU R203, [R1+0x40c] ;  /* 0x00040c0001cb7983 */ /* 0x001f280000300800 */
[----:B------:R-:W4:Y:S01]  /*10890*/  LDL.LU R156, [R1+0x430] ;  /* 0x00043000019c7983 */ /* 0x000f220000300800 */
[----:B-----5:R-:W-:-:S03]  /*108a0*/  IADD3 R233, P6, R233, UR58, RZ ;  /* 0x0000003ae9e97c10 */ /* 0x020fc6000ffde0ff */
[----:B------:R-:W5:Y:S01]  /*108b0*/  LDL.LU R129, [R1+0x404] ;  /* 0x0004040001817983 */ /* 0x000f620000300800 */
        /* <DEDUP_REMOVED lines=8> */
[----:B------:R-:W-:Y:S04]  /*10940*/  STL [R1+0x468], R174 ;  /* 0x000468ae01007387 */ /* 0x000fe80000100800 */
[----:B------:R0:W-:Y:S01]  /*10950*/  STL [R1+0x434], R113 ;  /* 0x0004347101007387 */ /* 0x0001e20000100800 */
[----:B------:R-:W-:Y:S02]  /*10960*/  IADD3.X R128, R128, UR57, RZ, P3, !PT ;  /* 0x0000003980807c10 */ /* 0x000fe40009ffe4ff */
[----:B------:R-:W-:Y:S01]  /*10970*/  IADD3 R112, P3, R112, UR58, RZ ;  /* 0x0000003a70707c10 */ /* 0x000fe2000ff7e0ff */
[----:B0-----:R-:W5:Y:S04]  /*10980*/  LDL.LU R113, [R1+0x420] ;  /* 0x0004200001717983 */ /* 0x001f680000300800 */
[----:B------:R-:W-:Y:S04]  /*10990*/  STL [R1+0x460], R154 ;  /* 0x0004609a01007387 */ /* 0x000fe80000100800 */
[----:B------:R-:W5:Y:S04]  /*109a0*/  LDL.LU R174, [R1+0x3f4] ;  /* 0x0003f40001ae7983 */ /* 0x000f680000300800 */
[----:B------:R-:W-:Y:S01]  /*109b0*/  STL [R1+0x458], R128 ;  /* 0x0004588001007387 */ /* 0x000fe20000100800 */
[----:B------:R-:W-:-:S05]  /*109c0*/  IADD3.X R144, R144, UR57, RZ, P4, !PT ;  /* 0x0000003990907c10 */ /* 0x000fca000a7fe4ff */
[----:B------:R0:W-:Y:S04]  /*109d0*/  STL [R1+0x450], R144 ;  /* 0x0004509001007387 */ /* 0x0001e80000100800 */
[----:B------:R-:W-:Y:S04]  /*109e0*/  STL [R1+0x42c], R112 ;  /* 0x00042c7001007387 */ /* 0x000fe80000100800 */
[----:B0-----:R-:W5:Y:S01]  /*109f0*/  LDL.LU R144, [R1+0x418] ;  /* 0x0004180001907983 */ /* 0x001f620000300800 */
[----:B------:R-:W-:-:S05]  /*10a00*/  IADD3 R145, P4, R145, UR58, RZ ;  /* 0x0000003a91917c10 */ /* 0x000fca000ff9e0ff */
[----:B------:R0:W-:Y:S04]  /*10a10*/  STL [R1+0x424], R145 ;  /* 0x0004249101007387 */ /* 0x0001e80000100800 */
[----:B0-----:R-:W5:Y:S04]  /*10a20*/  LDL.LU R145, [R1+0x3ec] ;  /* 0x0003ec0001917983 */ /* 0x001f680000300800 */
[----:B------:R-:W5:Y:S01]  /*10a30*/  LDL.LU R112, [R1+0x410] ;  /* 0x0004100001707983 */ /* 0x000f620000300800 */
[----:B------:R-:W-:-:S05]  /*10a40*/  IADD3.X R169, R169, UR57, RZ, P5, !PT ;  /* 0x00000039a9a97c10 */ /* 0x000fca000affe4ff */
[----:B------:R0:W-:Y:S04]  /*10a50*/  STL [R1+0x448], R169 ;  /* 0x000448a901007387 */ /* 0x0001e80000100800 */
[----:B0-----:R-:W5:Y:S04]  /*10a60*/  LDL.LU R169, [R1+0x3e4] ;  /* 0x0003e40001a97983 */ /* 0x001f680000300800 */
[----:B------:R-:W5:Y:S04]  /*10a70*/  LDL.LU R154, [R1+0x408] ;  /* 0x00040800019a7983 */ /* 0x000f680000300800 */
[----:B------:R-:W5:Y:S01]  /*10a80*/  LDL.LU R128, [R1+0x3dc] ;  /* 0x0003dc0001807983 */ /* 0x000f620000300800 */
[----:B--2---:R-:W-:-:S05]  /*10a90*/  IADD3 R171, P5, R171, UR58, RZ ;  /* 0x0000003aabab7c10 */ /* 0x004fca000ffbe0ff */
[----:B------:R0:W-:Y:S01]  /*10aa0*/  STL [R1+0x41c], R171 ;  /* 0x00041cab01007387 */ /* 0x0001e20000100800 */
[----:B------:R-:W-:-:S03]  /*10ab0*/  IADD3.X R178, R178, UR57, RZ, P6, !PT ;  /* 0x00000039b2b27c10 */ /* 0x000fc6000b7fe4ff */
[----:B0-----:R-:W2:Y:S01]  /*10ac0*/  LDL.LU R171, [R1+0x400] ;  /* 0x0004000001ab7983 */ /* 0x001ea20000300800 */
[----:B---3--:R-:W-:Y:S02]  /*10ad0*/  IADD3 R176, P6, R176, UR58, RZ ;  /* 0x0000003ab0b07c10 */ /* 0x008fe4000ffde0ff */
[----:B----4-:R-:W-:-:S05]  /*10ae0*/  IADD3.X R201, R201, UR57, RZ, P1, !PT ;  /* 0x00000039c9c97c10 */ /* 0x010fca0008ffe4ff */
[----:B------:R0:W-:Y:S04]  /*10af0*/  STL [R1+0x438], R201 ;  /* 0x000438c901007387 */ /* 0x0001e80000100800 */
[----:B------:R-:W-:Y:S04]  /*10b00*/  STL [R1+0x440], R178 ;  /* 0x000440b201007387 */ /* 0x000fe80000100800 */
[----:B0-----:R-:W3:Y:S04]  /*10b10*/  LDL.LU R201, [R1+0x3d4] ;  /* 0x0003d40001c97983 */ /* 0x001ee80000300800 */
[----:B------:R-:W-:Y:S01]  /*10b20*/  STL [R1+0x414], R176 ;  /* 0x000414b001007387 */ /* 0x000fe20000100800 */
[----:B------:R-:W-:-:S02]  /*10b30*/  IADD3 R203, P1, R203, UR58, RZ ;  /* 0x0000003acbcb7c10 */ /* 0x000fc4000ff3e0ff */
[----:B------:R-:W-:-:S03]  /*10b40*/  IADD3.X R156, R156, UR57, RZ, P2, !PT ;  /* 0x000000399c9c7c10 */ /* 0x000fc600097fe4ff */
[----:B------:R0:W-:Y:S01]  /*10b50*/  STL [R1+0x40c], R203 ;  /* 0x00040ccb01007387 */ /* 0x0001e20000100800 */
[----:B-----5:R-:W-:-:S03]  /*10b60*/  IADD3 R129, P2, R129, UR58, RZ ;  /* 0x0000003a81817c10 */ /* 0x020fc6000ff5e0ff */
[----:B0-----:R-:W4:Y:S04]  /*10b70*/  LDL.LU R203, [R1+0x3f8] ;  /* 0x0003f80001cb7983 */ /* 0x001f280000300800 */
[----:B------:R-:W5:Y:S01]  /*10b80*/  LDL.LU R231, [R1+0x3cc] ;  /* 0x0003cc0001e77983 */ /* 0x000f620000300800 */
[----:B------:R-:W-:-:S03]  /*10b90*/  IADD3.X R233, R233, UR57, RZ, P3, !PT ;  /* 0x00000039e9e97c10 */ /* 0x000fc60009ffe4ff */
[----:B------:R-:W-:Y:S04]  /*10ba0*/  STL [R1+0x430], R156 ;  /* 0x0004309c01007387 */ /* 0x000fe80000100800 */
[----:B------:R0:W-:Y:S04]  /*10bb0*/  STL [R1+0x428], R233 ;  /* 0x000428e901007387 */ /* 0x0001e80000100800 */
[----:B------:R-:W-:Y:S04]  /*10bc0*/  STL [R1+0x404], R129 ;  /* 0x0004048101007387 */ /* 0x000fe80000100800 */
[----:B0-----:R-:W5:Y:S04]  /*10bd0*/  LDL.LU R233, [R1+0x3f0] ;  /* 0x0003f00001e97983 */ /* 0x001f680000300800 */
[----:B------:R-:W5:Y:S01]  /*10be0*/  LDL.LU R180, [R1+0x3c4] ;  /* 0x0003c40001b47983 */ /* 0x000f620000300800 */
[----:B------:R-:W-:-:S03]  /*10bf0*/  IADD3 R235, P3, R235, UR58, RZ ;  /* 0x0000003aebeb7c10 */ /* 0x000fc6000ff7e0ff */
        /* <DEDUP_REMOVED lines=9> */
[----:B------:R-:W-:-:S05]  /*10c90*/  IADD3.X R144, R144, UR57, RZ, P5, !PT ;  /* 0x0000003990907c10 */ /* 0x000fca000affe4ff */
[----:B------:R0:W-:Y:S04]  /*10ca0*/  STL [R1+0x418], R144 ;  /* 0x0004189001007387 */ /* 0x0001e80000100800 */
[----:B0-----:R-:W5:Y:S04]  /*10cb0*/  LDL.LU R144, [R1+0x3ac] ;  /* 0x0003ac0001907983 */ /* 0x001f680000300800 */
[----:B------:R-:W-:Y:S01]  /*10cc0*/  STL [R1+0x3f4], R174 ;  /* 0x0003f4ae01007387 */ /* 0x000fe20000100800 */
[----:B------:R-:W-:-:S05]  /*10cd0*/  IADD3 R145, P5, R145, UR58, RZ ;  /* 0x0000003a91917c10 */ /* 0x000fca000ffbe0ff */
[----:B------:R0:W-:Y:S04]  /*10ce0*/  STL [R1+0x3ec], R145 ;  /* 0x0003ec9101007387 */ /* 0x0001e80000100800 */
[----:B0-----:R-:W5:Y:S01]  /*10cf0*/  LDL.LU R145, [R1+0x3d0] ;  /* 0x0003d00001917983 */ /* 0x001f620000300800 */
[----:B------:R-:W-:Y:S02]  /*10d00*/  IADD3.X R112, R112, UR57, RZ, P6, !PT ;  /* 0x0000003970707c10 */ /* 0x000fe4000b7fe4ff */
[----:B------:R-:W-:-:S03]  /*10d10*/  IADD3 R169, P6, R169, UR58, RZ ;  /* 0x0000003aa9a97c10 */ /* 0x000fc6000ffde0ff */
[----:B------:R0:W-:Y:S01]  /*10d20*/  STL [R1+0x410], R112 ;  /* 0x0004107001007387 */ /* 0x0001e20000100800 */
[----:B------:R-:W-:Y:S02]  /*10d30*/  IADD3.X R154, R154, UR57, RZ, P1, !PT ;  /* 0x000000399a9a7c10 */ /* 0x000fe40008ffe4ff */
[----:B------:R-:W-:Y:S01]  /*10d40*/  IADD3 R128, P1, R128, UR58, RZ ;  /* 0x0000003a80807c10 */ /* 0x000fe2000ff3e0ff */
[----:B0-----:R-:W5:Y:S04]  /*10d50*/  LDL.LU R112, [R1+0x3a4] ;  /* 0x0003a40001707983 */ /* 0x001f680000300800 */
[----:B------:R0:W-:Y:S04]  /*10d60*/  STL [R1+0x3e4], R169 ;  /* 0x0003e4a901007387 */ /* 0x0001e80000100800 */
[----:B0-----:R-:W5:Y:S04]  /*10d70*/  LDL.LU R169, [R1+0x3c8] ;  /* 0x0003c80001a97983 */ /* 0x001f680000300800 */
[----:B------:R-:W5:Y:S04]  /*10d80*/  LDL.LU R176, [R1+0x39c] ;  /* 0x00039c0001b07983 */ /* 0x000f680000300800 */
[----:B------:R-:W-:Y:S04]  /*10d90*/  STL [R1+0x408], R154 ;  /* 0x0004089a01007387 */ /* 0x000fe80000100800 */
[----:B------:R-:W5:Y:S04]  /*10da0*/  LDL.LU R174, [R1+0x3c0] ;  /* 0x0003c00001ae7983 */ /* 0x000f680000300800 */
[----:B------:R-:W-:Y:S01]  /*10db0*/  STL [R1+0x3dc], R128 ;  /* 0x0003dc8001007387 */ /* 0x000fe20000100800 */
[----:B--2---:R-:W-:-:S05]  /*10dc0*/  IADD3.X R171, R171, UR57, RZ, P2, !PT ;  /* 0x00000039abab7c10 */ /* 0x004fca00097fe4ff */
[----:B------:R0:W-:Y:S04]  /*10dd0*/  STL [R1+0x400], R171 ;  /* 0x000400ab01007387 */ /* 0x0001e80000100800 */
[----:B0-----:R-:W2:Y:S01]  /*10de0*/  LDL.LU R171, [R1+0x394] ;  /* 0x0003940001ab7983 */ /* 0x001ea20000300800 */
[----:B---3--:R-:W-:-:S05]  /*10df0*/  IADD3 R201, P2, R201, UR58, RZ ;  /* 0x0000003ac9c97c10 */ /* 0x008fca000ff5e0ff */
[----:B------:R0:W-:Y:S04]  /*10e00*/  STL [R1+0x3d4], R201 ;  /* 0x0003d4c901007387 */ /* 0x0001e80000100800 */
[----:B0-----:R-:W3:Y:S04]  /*10e10*/  LDL.LU R201, [R1+0x3b8] ;  /* 0x0003b80001c97983 */ /* 0x001ee80000300800 */
[----:B------:R-:W3:Y:S04]  /*10e20*/  LDL.LU R154, [R1+0x38c] ;  /* 0x00038c00019a7983 */ /* 0x000ee80000300800 */
[----:B------:R-:W3:Y:S01]  /*10e30*/  LDL.LU R128, [R1+0x3b0] ;  /* 0x0003b00001807983 */ /* 0x000ee20000300800 */
[----:B----4-:R-:W-:-:S05]  /*10e40*/  IADD3.X R203, R203, UR57, RZ, P3, !PT ;  /* 0x00000039cbcb7c10 */ /* 0x010fca0009ffe4ff */
[----:B------:R0:W-:Y:S01]  /*10e50*/  STL [R1+0x3f8], R203 ;  /* 0x0003f8cb01007387 */ /* 0x0001e20000100800 */
[----:B-----5:R-:W-:-:S03]  /*10e60*/  IADD3 R231, P3, R231, UR58, RZ ;  /* 0x0000003ae7e77c10 */ /* 0x020fc6000ff7e0ff */
[----:B0-----:R-:W4:Y:S01]  /*10e70*/  LDL.LU R203, [R1+0x384] ;  /* 0x0003840001cb7983 */ /* 0x001f220000300800 */
[----:B------:R-:W-:Y:S02]  /*10e80*/  IADD3.X R233, R233, UR57, RZ, P4, !PT ;  /* 0x00000039e9e97c10 */ /* 0x000fe4000a7fe4ff */
[----:B------:R-:W-:-:S03]  /*10e90*/  IADD3 R180, P4, R180, UR58, RZ ;  /* 0x0000003ab4b47c10 */ /* 0x000fc6000ff9e0ff */
[----:B------:R0:W-:Y:S01]  /*10ea0*/  STL [R1+0x3f0], R233 ;  /* 0x0003f0e901007387 */ /* 0x0001e20000100800 */
[----:B------:R-:W-:-:S03]  /*10eb0*/  IADD3.X R178, R178, UR57, RZ, P5, !PT ;  /* 0x00000039b2b27c10 */ /* 0x000fc6000affe4ff */
[----:B0-----:R-:W5:Y:S01]  /*10ec0*/  LDL.LU R233, [R1+0x3a8] ;  /* 0x0003a80001e97983 */ /* 0x001f620000300800 */
[----:B------:R-:W-:-:S03]  /*10ed0*/  IADD3 R235, P5, R235, UR58, RZ ;  /* 0x0000003aebeb7c10 */ /* 0x000fc6000ffbe0ff */
[----:B------:R-:W-:Y:S01]  /*10ee0*/  STL [R1+0x3cc], R231 ;  /* 0x0003cce701007387 */ /* 0x000fe20000100800 */
[----:B------:R-:W-:-:S03]  /*10ef0*/  IADD3.X R156, R156, UR57, RZ, P6, !PT ;  /* 0x000000399c9c7c10 */ /* 0x000fc6000b7fe4ff */
[----:B------:R0:W-:Y:S01]  /*10f00*/  STL [R1+0x3bc], R235 ;  /* 0x0003bceb01007387 */ /* 0x0001e20000100800 */
[----:B------:R-:W-:-:S03]  /*10f10*/  IADD3 R129, P6, R129, UR58, RZ ;  /* 0x0000003a81817c10 */ /* 0x000fc6000ffde0ff */
[----:B------:R1:W-:Y:S04]  /*10f20*/  STL [R1+0x3c4], R180 ;  /* 0x0003c4b401007387 */ /* 0x0003e80000100800 */
[----:B0-----:R-:W5:Y:S04]  /*10f30*/  LDL.LU R235, [R1+0x37c] ;  /* 0x00037c0001eb7983 */ /* 0x001f680000300800 */
[----:B------:R-:W-:Y:S01]  /*10f40*/  STL [R1+0x3e8], R178 ;  /* 0x0003e8b201007387 */ /* 0x000fe20000100800 */
[----:B------:R-:W-:-:S03]  /*10f50*/  IADD3.X R113, R113, UR57, RZ, P1, !PT ;  /* 0x0000003971717c10 */ /* 0x000fc60008ffe4ff */
[----:B-1----:R-:W5:Y:S04]  /*10f60*/  LDL.LU R180, [R1+0x3a0] ;  /* 0x0003a00001b47983 */ /* 0x002f680000300800 */
[----:B------:R0:W-:Y:S04]  /*10f70*/  STL [R1+0x3e0], R156 ;  /* 0x0003e09c01007387 */ /* 0x0001e80000100800 */
[----:B0-----:R-:W5:Y:S04]  /*10f80*/  LDL.LU R156, [R1+0x374] ;  /* 0x00037400019c7983 */ /* 0x001f680000300800 */
[----:B------:R-:W-:Y:S04]  /*10f90*/  STL [R1+0x3b4], R129 ;  /* 0x0003b48101007387 */ /* 0x000fe80000100800 */
[----:B------:R-:W-:Y:S01]  /*10fa0*/  STL [R1+0x3d8], R113 ;  /* 0x0003d87101007387 */ /* 0x000fe20000100800 */
[----:B------:R-:W-:-:S05]  /*10fb0*/  IADD3 R144, P1, R144, UR58, RZ ;  /* 0x0000003a90907c10 */ /* 0x000fca000ff3e0ff */
[----:B------:R0:W-:Y:S04]  /*10fc0*/  STL [R1+0x3ac], R144 ;  /* 0x0003ac9001007387 */ /* 0x0001e80000100800 */
[----:B0-----:R-:W5:Y:S01]  /*10fd0*/  LDL.LU R144, [R1+0x398] ;  /* 0x0003980001907983 */ /* 0x001f620000300800 */
[----:B------:R-:W-:-:S05]  /*10fe0*/  IADD3.X R145, R145, UR57, RZ, P2, !PT ;  /* 0x0000003991917c10 */ /* 0x000fca00097fe4ff */
[----:B------:R0:W-:Y:S04]  /*10ff0*/  STL [R1+0x3d0], R145 ;  /* 0x0003d09101007387 */ /* 0x0001e80000100800 */
[----:B0-----:R-:W5:Y:S01]  /*11000*/  LDL.LU R145, [R1+0x36c] ;  /* 0x00036c0001917983 */ /* 0x001f620000300800 */
[----:B------:R-:W-:-:S03]  /*11010*/  IADD3 R112, P2, R112, UR58, RZ ;  /* 0x0000003a70707c10 */ /* 0x000fc6000ff5e0ff */
[----:B------:R-:W5:Y:S04]  /*11020*/  LDL.LU R113, [R1+0x390] ;  /* 0x0003900001717983 */ /* 0x000f680000300800 */
[----:B------:R-:W5:Y:S04]  /*11030*/  LDL.LU R129, [R1+0x364] ;  /* 0x0003640001817983 */ /* 0x000f680000300800 */
[----:B------:R0:W-:Y:S01]  /*11040*/  STL [R1+0x3a4], R112 ;  /* 0x0003a47001007387 */ /* 0x0001e20000100800 */
[----:B------:R-:W-:Y:S02]  /*11050*/  IADD3.X R169, R169, UR57, RZ, P3, !PT ;  /* 0x00000039a9a97c10 */ /* 0x000fe40009ffe4ff */
[----:B------:R-:W-:Y:S01]  /*11060*/  IADD3 R176, P3, R176, UR58, RZ ;  /* 0x0000003ab0b07c10 */ /* 0x000fe2000ff7e0ff */
[----:B0-----:R-:W5:Y:S01]  /*11070*/  LDL.LU R112, [R1+0x388] ;  /* 0x0003880001707983 */ /* 0x001f620000300800 */
[----:B------:R-:W-:-:S03]  /*11080*/  IADD3.X R174, R174, UR57, RZ, P4, !PT ;  /* 0x00000039aeae7c10 */ /* 0x000fc6000a7fe4ff */
[----:B------:R0:W-:Y:S04]  /*11090*/  STL [R1+0x3c8], R169 ;  /* 0x0003c8a901007387 */ /* 0x0001e80000100800 */
[----:B0-----:R-:W5:Y:S01]  /*110a0*/  LDL.LU R169, [R1+0x35c] ;  /* 0x00035c0001a97983 */ /* 0x001f620000300800 */
[----:B--2---:R-:W-:-:S05]  /*110b0*/  IADD3 R171, P4, R171, UR58, RZ ;  /* 0x0000003aabab7c10 */ /* 0x004fca000ff9e0ff */
[----:B------:R0:W-:Y:S04]  /*110c0*/  STL [R1+0x394], R171 ;  /* 0x000394ab01007387 */ /* 0x0001e80000100800 */
[----:B------:R-:W-:Y:S04]  /*110d0*/  STL [R1+0x39c], R176 ;  /* 0x00039cb001007387 */ /* 0x000fe80000100800 */
[----:B0-----:R-:W2:Y:S04]  /*110e0*/  LDL.LU R171, [R1+0x380] ;  /* 0x0003800001ab7983 */ /* 0x001ea80000300800 */
[----:B------:R-:W-:Y:S01]  /*110f0*/  STL [R1+0x3c0], R174 ;  /* 0x0003c0ae01007387 */ /* 0x000fe20000100800 */
[----:B---3--:R-:W-:-:S02]  /*11100*/  IADD3.X R201, R201, UR57, RZ, P5, !PT ;  /* 0x00000039c9c97c10 */ /* 0x008fc4000affe4ff */
[----:B------:R-:W-:-:S03]  /*11110*/  IADD3 R154, P5, R154, UR58, RZ ;  /* 0x0000003a9a9a7c10 */ /* 0x000fc6000ffbe0ff */
[----:B------:R0:W-:Y:S01]  /*11120*/  STL [R1+0x3b8], R201 ;  /* 0x0003b8c901007387 */ /* 0x0001e20000100800 */
[----:B------:R-:W-:-:S03]  /*11130*/  IADD3.X R128, R128, UR57, RZ, P6, !PT ;  /* 0x0000003980807c10 */ /* 0x000fc6000b7fe4ff */
[----:B0-----:R-:W3:Y:S04]  /*11140*/  LDL.LU R201, [R1+0x354] ;  /* 0x0003540001c97983 */ /* 0x001ee80000300800 */
[----:B------:R-:W3:Y:S04]  /*11150*/  LDL.LU R178, [R1+0x378] ;  /* 0x0003780001b27983 */ /* 0x000ee80000300800 */
[----:B------:R-:W-:Y:S01]  /*11160*/  STL [R1+0x38c], R154 ;  /* 0x00038c9a01007387 */ /* 0x000fe20000100800 */
[----:B----4-:R-:W-:-:S05]  /*11170*/  IADD3 R203, P6, R203, UR58, RZ ;  /* 0x0000003acbcb7c10 */ /* 0x010fca000ffde0ff */
[----:B------:R0:W-:Y:S04]  /*11180*/  STL [R1+0x384], R203 ;  /* 0x000384cb01007387 */ /* 0x0001e80000100800 */
[----:B------:R-:W-:Y:S04]  /*11190*/  STL [R1+0x3b0], R128 ;  /* 0x0003b08001007387 */ /* 0x000fe80000100800 */
[----:B0-----:R-:W4:Y:S04]  /*111a0*/  LDL.LU R203, [R1+0x340] ;  /* 0x0003400001cb7983 */ /* 0x001f280000300800 */
[----:B------:R-:W4:Y:S01]  /*111b0*/  LDL.LU R176, [R1+0x370] ;  /* 0x0003700001b07983 */ /* 0x000f220000300800 */
[----:B-----5:R-:W-:-:S03]  /*111c0*/  IADD3.X R233, R233, UR57, RZ, P1, !PT ;  /* 0x00000039e9e97c10 */ /* 0x020fc60008ffe4ff */
[----:B------:R-:W5:Y:S04]  /*111d0*/  LDL.LU R174, [R1+0x338] ;  /* 0x0003380001ae7983 */ /* 0x000f680000300800 */
[----:B------:R0:W-:Y:S04]  /*111e0*/  STL [R1+0x3a8], R233 ;  /* 0x0003a8e901007387 */ /* 0x0001e80000100800 */
[----:B0-----:R-:W5:Y:S04]  /*111f0*/  LDL.LU R233, [R1+0x368] ;  /* 0x0003680001e97983 */ /* 0x001f680000300800 */
[----:B------:R-:W5:Y:S01]  /*11200*/  LDL.LU R154, [R1+0x330] ;  /* 0x00033000019a7983 */ /* 0x000f620000300800 */
[----:B------:R-:W-:-:S03]  /*11210*/  IADD3 R235, P1, R235, UR58, RZ ;  /* 0x0000003aebeb7c10 */ /* 0x000fc6000ff3e0ff */
[----:B------:R-:W5:Y:S04]  /*11220*/  LDL.LU R128, [R1+0x360] ;  /* 0x0003600001807983 */ /* 0x000f680000300800 */
[----:B------:R0:W-:Y:S01]  /*11230*/  STL [R1+0x37c], R235 ;  /* 0x00037ceb01007387 */ /* 0x0001e20000100800 */
[----:B------:R-:W-:-:S03]  /*11240*/  IADD3.X R180, R180, UR57, RZ, P2, !PT ;  /* 0x00000039b4b47c10 */ /* 0x000fc600097fe4ff */
[----:B0-----:R-:W5:Y:S04]  /*11250*/  LDL.LU R235, [R1+0x328] ;  /* 0x0003280001eb7983 */ /* 0x001f680000300800 */
[----:B------:R-:W-:Y:S01]  /*11260*/  STL [R1+0x3a0], R180 ;  /* 0x0003a0b401007387 */ /* 0x000fe20000100800 */
[----:B------:R-:W-:Y:S02]  /*11270*/  IADD3 R156, P2, R156, UR58, RZ ;  /* 0x0000003a9c9c7c10 */ /* 0x000fe4000ff5e0ff */
[----:B------:R-:W-:-:S05]  /*11280*/  IADD3.X R144, R144, UR57, RZ, P3, !PT ;  /* 0x0000003990907c10 */ /* 0x000fca0009ffe4ff */
[----:B------:R0:W-:Y:S04]  /*11290*/  STL [R1+0x398], R144 ;  /* 0x0003989001007387 */ /* 0x0001e80000100800 */
[----:B------:R-:W-:Y:S04]  /*112a0*/  STL [R1+0x374], R156 ;  /* 0x0003749c01007387 */ /* 0x000fe80000100800 */
[----:B0-----:R-:W5:Y:S01]  /*112b0*/  LDL.LU R144, [R1+0x358] ;  /* 0x0003580001907983 */ /* 0x001f620000300800 */
[----:B------:R-:W-:-:S05]  /*112c0*/  IADD3 R145, P3, R145, UR58, RZ ;  /* 0x0000003a91917c10 */ /* 0x000fca000ff7e0ff */
[----:B------:R0:W-:Y:S04]  /*112d0*/  STL [R1+0x36c], R145 ;  /* 0x00036c9101007387 */ /* 0x0001e80000100800 */
[----:B0-----:R-:W5:Y:S01]  /*112e0*/  LDL.LU R145, [R1+0x320] ;  /* 0x0003200001917983 */ /* 0x001f620000300800 */
[----:B------:R-:W-:Y:S02]  /*112f0*/  IADD3.X R113, R113, UR57, RZ, P4, !PT ;  /* 0x0000003971717c10 */ /* 0x000fe4000a7fe4ff */
        /* <DEDUP_REMOVED lines=8> */
[----:B0-----:R-:W5:Y:S04]  /*11380*/  LDL.LU R112, [R1+0x33c] ;  /* 0x00033c0001707983 */ /* 0x001f680000300800 */
[----:B------:R0:W-:Y:S04]  /*11390*/  STL [R1+0x35c], R169 ;  /* 0x00035ca901007387 */ /* 0x0001e80000100800 */
[----:B0-----:R-:W5:Y:S01]  /*113a0*/  LDL.LU R169, [R1+0x310] ;  /* 0x0003100001a97983 */ /* 0x001f620000300800 */
[----:B--2---:R-:W-:-:S05]  /*113b0*/  IADD3.X R171, R171, UR57, RZ, P6, !PT ;  /* 0x00000039abab7c10 */ /* 0x004fca000b7fe4ff */
[----:B------:R0:W-:Y:S04]  /*113c0*/  STL [R1+0x380], R171 ;  /* 0x000380ab01007387 */ /* 0x0001e80000100800 */
[----:B0-----:R-:W2:Y:S04]  /*113d0*/  LDL.LU R171, [R1+0x334] ;  /* 0x0003340001ab7983 */ /* 0x001ea80000300800 */
[----:B------:R-:W2:Y:S01]  /*113e0*/  LDL.LU R129, [R1+0x308] ;  /* 0x0003080001817983 */ /* 0x000ea20000300800 */
[----:B---3--:R-:W-:Y:S02]  /*113f0*/  IADD3 R201, P6, R201, UR58, RZ ;  /* 0x0000003ac9c97c10 */ /* 0x008fe4000ffde0ff */
[----:B------:R-:W-:-:S03]  /*11400*/  IADD3.X R178, R178, UR57, RZ, P1, !PT ;  /* 0x00000039b2b27c10 */ /* 0x000fc60008ffe4ff */
[----:B------:R0:W-:Y:S04]  /*11410*/  STL [R1+0x354], R201 ;  /* 0x000354c901007387 */ /* 0x0001e80000100800 */
[----:B0-----:R-:W3:Y:S01]  /*11420*/  LDL.LU R201, [R1+0x32c] ;  /* 0x00032c0001c97983 */ /* 0x001ee20000300800 */
[----:B----4-:R-:W-:Y:S02]  /*11430*/  IADD3 R203, P1, R203, UR58, RZ ;  /* 0x0000003acbcb7c10 */ /* 0x010fe4000ff3e0ff */
[----:B------:R-:W-:-:S03]  /*11440*/  IADD3.X R176, R176, UR57, RZ, P2, !PT ;  /* 0x00000039b0b07c10 */ /* 0x000fc600097fe4ff */
[----:B------:R0:W-:Y:S01]  /*11450*/  STL [R1+0x340], R203 ;  /* 0x000340cb01007387 */ /* 0x0001e20000100800 */
[----:B-----5:R-:W-:-:S03]  /*11460*/  IADD3 R174, P2, R174, UR58, RZ ;  /* 0x0000003aaeae7c10 */ /* 0x020fc6000ff5e0ff */
[----:B0-----:R-:W4:Y:S01]  /*11470*/  LDL.LU R203, [R1+0x300] ;  /* 0x0003000001cb7983 */ /* 0x001f220000300800 */
[----:B------:R-:W-:-:S03]  /*11480*/  IADD3.X R233, R233, UR57, RZ, P3, !PT ;  /* 0x00000039e9e97c10 */ /* 0x000fc60009ffe4ff */
[----:B------:R-:W-:Y:S01]  /*11490*/  STL [R1+0x378], R178 ;  /* 0x000378b201007387 */ /* 0x000fe20000100800 */
[----:B------:R-:W-:-:S03]  /*114a0*/  IADD3 R154, P3, R154, UR58, RZ ;  /* 0x0000003a9a9a7c10 */ /* 0x000fc6000ff7e0ff */
[----:B------:R0:W-:Y:S01]  /*114b0*/  STL [R1+0x368], R233 ;  /* 0x000368e901007387 */ /* 0x0001e20000100800 */
[----:B------:R-:W-:-:S03]  /*114c0*/  IADD3.X R128, R128, UR57, RZ, P4, !PT ;  /* 0x0000003980807c10 */ /* 0x000fc6000a7fe4ff */
[----:B------:R-:W-:Y:S04]  /*114d0*/  STL [R1+0x370], R176 ;  /* 0x000370b001007387 */ /* 0x000fe80000100800 */
[----:B0-----:R-:W5:Y:S04]  /*114e0*/  LDL.LU R233, [R1+0x324] ;  /* 0x0003240001e97983 */ /* 0x001f680000300800 */
[----:B------:R-:W-:Y:S01]  /*114f0*/  STL [R1+0x338], R174 ;  /* 0x000338ae01007387 */ /* 0x000fe20000100800 */
[----:B------:R-:W-:-:S03]  /*11500*/  IADD3 R235, P4, R235, UR58, RZ ;  /* 0x0000003aebeb7c10 */ /* 0x000fc6000ff9e0ff */
[----:B------:R-:W5:Y:S04]  /*11510*/  LDL.LU R229, [R1+0x2f8] ;  /* 0x0002f80001e57983 */ /* 0x000f680000300800 */
[----:B------:R-:W-:Y:S04]  /*11520*/  STL [R1+0x330], R154 ;  /* 0x0003309a01007387 */ /* 0x000fe80000100800 */
[----:B------:R-:W5:Y:S04]  /*11530*/  LDL.LU R231, [R1+0x31c] ;  /* 0x00031c0001e77983 */ /* 0x000f680000300800 */
[----:B------:R-:W-:Y:S04]  /*11540*/  STL [R1+0x360], R128 ;  /* 0x0003608001007387 */ /* 0x000fe80000100800 */
[----:B------:R-:W5:Y:S04]  /*11550*/  LDL.LU R180, [R1+0x2f0] ;  /* 0x0002f00001b47983 */ /* 0x000f680000300800 */
[----:B------:R0:W-:Y:S04]  /*11560*/  STL [R1+0x328], R235 ;  /* 0x000328eb01007387 */ /* 0x0001e80000100800 */
[----:B0-----:R-:W5:Y:S01]  /*11570*/  LDL.LU R235, [R1+0x314] ;  /* 0x0003140001eb7983 */ /* 0x001f620000300800 */
[----:B------:R-:W-:-:S05]  /*11580*/  IADD3.X R144, R144, UR57, RZ, P5, !PT ;  /* 0x0000003990907c10 */ /* 0x000fca000affe4ff */
[----:B------:R0:W-:Y:S04]  /*11590*/  STL [R1+0x358], R144 ;  /* 0x0003589001007387 */ /* 0x0001e80000100800 */
[----:B0-----:R-:W5:Y:S01]  /*115a0*/  LDL.LU R144, [R1+0x2e8] ;  /* 0x0002e80001907983 */ /* 0x001f620000300800 */
[----:B------:R-:W-:-:S05]  /*115b0*/  IADD3 R145, P5, R145, UR58, RZ ;  /* 0x0000003a91917c10 */ /* 0x000fca000ffbe0ff */
[----:B------:R0:W-:Y:S04]  /*115c0*/  STL [R1+0x320], R145 ;  /* 0x0003209101007387 */ /* 0x0001e80000100800 */
[----:B0-----:R-:W5:Y:S01]  /*115d0*/  LDL.LU R145, [R1+0x30c] ;  /* 0x00030c0001917983 */ /* 0x001f620000300800 */
[----:B------:R-:W-:-:S03]  /*115e0*/  IADD3.X R113, R113, UR57, RZ, P6, !PT ;  /* 0x0000003971717c10 */ /* 0x000fc6000b7fe4ff */
[----:B------:R-:W5:Y:S01]  /*115f0*/  LDL.LU R154, [R1+0x2e0] ;  /* 0x0002e000019a7983 */ /* 0x000f620000300800 */
[----:B------:R-:W-:-:S03]  /*11600*/  IADD3 R156, P6, R156, UR58, RZ ;  /* 0x0000003a9c9c7c10 */ /* 0x000fc6000ffde0ff */
[----:B------:R-:W5:Y:S04]  /*11610*/  LDL.LU R128, [R1+0x304] ;  /* 0x0003040001807983 */ /* 0x000f680000300800 */
[----:B------:R0:W-:Y:S04]  /*11620*/  STL [R1+0x350], R113 ;  /* 0x0003507101007387 */ /* 0x0001e80000100800 */
[----:B0-----:R-:W5:Y:S01]  /*11630*/  LDL.LU R113, [R1+0x2d8] ;  /* 0x0002d80001717983 */ /* 0x001f620000300800 */
[----:B------:R-:W-:-:S05]  /*11640*/  IADD3.X R112, R112, UR57, RZ, P1, !PT ;  /* 0x0000003970707c10 */ /* 0x000fca0008ffe4ff */
[----:B------:R0:W-:Y:S04]  /*11650*/  STL [R1+0x33c], R112 ;  /* 0x00033c7001007387 */ /* 0x0001e80000100800 */
[----:B------:R-:W-:Y:S01]  /*11660*/  STL [R1+0x318], R156 ;  /* 0x0003189c01007387 */ /* 0x000fe20000100800 */
[----:B------:R-:W-:-:S03]  /*11670*/  IADD3 R169, P1, R169, UR58, RZ ;  /* 0x0000003aa9a97c10 */ /* 0x000fc6000ff3e0ff */
[----:B0-----:R-:W5:Y:S04]  /*11680*/  LDL.LU R112, [R1+0x2fc] ;  /* 0x0002fc0001707983 */ /* 0x001f680000300800 */
[----:B------:R0:W-:Y:S04]  /*11690*/  STL [R1+0x310], R169 ;  /* 0x000310a901007387 */ /* 0x0001e80000100800 */
[----:B0-----:R-:W5:Y:S01]  /*116a0*/  LDL.LU R169, [R1+0x2d0] ;  /* 0x0002d00001a97983 */ /* 0x001f620000300800 */
[----:B--2---:R-:W-:Y:S02]  /*116b0*/  IADD3.X R171, R171, UR57, RZ, P2, !PT ;  /* 0x00000039abab7c10 */ /* 0x004fe400097fe4ff */
[----:B------:R-:W-:-:S03]  /*116c0*/  IADD3 R129, P2, R129, UR58, RZ ;  /* 0x0000003a81817c10 */ /* 0x000fc6000ff5e0ff */
[----:B------:R0:W-:Y:S04]  /*116d0*/  STL [R1+0x334], R171 ;  /* 0x000334ab01007387 */ /* 0x0001e80000100800 */
[----:B0-----:R-:W2:Y:S04]  /*116e0*/  LDL.LU R171, [R1+0x2f4] ;  /* 0x0002f40001ab7983 */ /* 0x001ea80000300800 */
[----:B------:R-:W2:Y:S01]  /*116f0*/  LDL.LU R178, [R1+0x2c8] ;  /* 0x0002c80001b27983 */ /* 0x000ea20000300800 */
[----:B---3--:R-:W-:-:S05]  /*11700*/  IADD3.X R201, R201, UR57, RZ, P3, !PT ;  /* 0x00000039c9c97c10 */ /* 0x008fca0009ffe4ff */
[----:B------:R0:W-:Y:S04]  /*11710*/  STL [R1+0x32c], R201 ;  /* 0x00032cc901007387 */ /* 0x0001e80000100800 */
[----:B------:R-:W-:Y:S04]  /*11720*/  STL [R1+0x308], R129 ;  /* 0x0003088101007387 */ /* 0x000fe80000100800 */
[----:B0-----:R-:W3:Y:S04]  /*11730*/  LDL.LU R201, [R1+0x2ec] ;  /* 0x0002ec0001c97983 */ /* 0x001ee80000300800 */
[----:B------:R-:W3:Y:S04]  /*11740*/  LDL.LU R176, [R1+0x2c0] ;  /* 0x0002c00001b07983 */ /* 0x000ee80000300800 */
[----:B------:R-:W3:Y:S01]  /*11750*/  LDL.LU R174, [R1+0x2e4] ;  /* 0x0002e40001ae7983 */ /* 0x000ee20000300800 */
[----:B----4-:R-:W-:-:S05]  /*11760*/  IADD3 R203, P3, R203, UR58, RZ ;  /* 0x0000003acbcb7c10 */ /* 0x010fca000ff7e0ff */
[----:B------:R0:W-:Y:S04]  /*11770*/  STL [R1+0x300], R203 ;  /* 0x000300cb01007387 */ /* 0x0001e80000100800 */
[----:B0-----:R-:W4:Y:S04]  /*11780*/  LDL.LU R203, [R1+0x2b8] ;  /* 0x0002b80001cb7983 */ /* 0x001f280000300800 */
[----:B------:R-:W4:Y:S01]  /*11790*/  LDL.LU R156, [R1+0x2dc] ;  /* 0x0002dc00019c7983 */ /* 0x000f220000300800 */
[----:B-----5:R-:W-:-:S03]  /*117a0*/  IADD3.X R233, R233, UR57, RZ, P4, !PT ;  /* 0x00000039e9e97c10 */ /* 0x020fc6000a7fe4ff */
[----:B------:R-:W5:Y:S04]  /*117b0*/  LDL.LU R129, [R1+0x2b0] ;  /* 0x0002b00001817983 */ /* 0x000f680000300800 */
[----:B------:R0:W-:Y:S01]  /*117c0*/  STL [R1+0x324], R233 ;  /* 0x000324e901007387 */ /* 0x0001e20000100800 */
[----:B------:R-:W-:-:S03]  /*117d0*/  IADD3 R229, P4, R229, UR58, RZ ;  /* 0x0000003ae5e57c10 */ /* 0x000fc6000ff9e0ff */
[----:B0-----:R-:W5:Y:S01]  /*117e0*/  LDL.LU R233, [R1+0x2d4] ;  /* 0x0002d40001e97983 */ /* 0x001f620000300800 */
[----:B------:R-:W-:-:S03]  /*117f0*/  IADD3.X R231, R231, UR57, RZ, P5, !PT ;  /* 0x00000039e7e77c10 */ /* 0x000fc6000affe4ff */
[----:B------:R-:W-:Y:S01]  /*11800*/  STL [R1+0x2f8], R229 ;  /* 0x0002f8e501007387 */ /* 0x000fe20000100800 */
[----:B------:R-:W-:Y:S02]  /*11810*/  IADD3 R180, P5, R180, UR58, RZ ;  /* 0x0000003ab4b47c10 */ /* 0x000fe4000ffbe0ff */
[----:B------:R-:W-:-:S05]  /*11820*/  IADD3.X R235, R235, UR57, RZ, P6, !PT ;  /* 0x00000039ebeb7c10 */ /* 0x000fca000b7fe4ff */
[----:B------:R0:W-:Y:S04]  /*11830*/  STL [R1+0x314], R235 ;  /* 0x000314eb01007387 */ /* 0x0001e80000100800 */
[----:B------:R-:W-:Y:S04]  /*11840*/  STL [R1+0x31c], R231 ;  /* 0x00031ce701007387 */ /* 0x000fe80000100800 */
[----:B0-----:R-:W5:Y:S04]  /*11850*/  LDL.LU R235, [R1+0x2a8] ;  /* 0x0002a80001eb7983 */ /* 0x001f680000300800 */
[----:B------:R-:W-:Y:S01]  /*11860*/  STL [R1+0x2f0], R180 ;  /* 0x0002f0b401007387 */ /* 0x000fe20000100800 */
[----:B------:R-:W-:-:S05]  /*11870*/  IADD3 R144, P6, R144, UR58, RZ ;  /* 0x0000003a90907c10 */ /* 0x000fca000ffde0ff */
[----:B------:R0:W-:Y:S04]  /*11880*/  STL [R1+0x2e8], R144 ;  /* 0x0002e89001007387 */ /* 0x0001e80000100800 */
[----:B0-----:R-:W5:Y:S01]  /*11890*/  LDL.LU R144, [R1+0x2cc] ;  /* 0x0002cc0001907983 */ /* 0x001f620000300800 */
[----:B------:R-:W-:-:S05]  /*118a0*/  IADD3.X R145, R145, UR57, RZ, P1, !PT ;  /* 0x0000003991917c10 */ /* 0x000fca0008ffe4ff */
        /* <DEDUP_REMOVED lines=9> */
[----:B0-----:R-:W5:Y:S04]  /*11940*/  LDL.LU R128, [R1+0x298] ;  /* 0x0002980001807983 */ /* 0x001f680000300800 */
[----:B------:R0:W-:Y:S01]  /*11950*/  STL [R1+0x2d8], R113 ;  /* 0x0002d87101007387 */ /* 0x0001e20000100800 */
[----:B------:R-:W-:-:S03]  /*11960*/  IADD3 R169, P3, R169, UR58, RZ ;  /* 0x0000003aa9a97c10 */ /* 0x000fc6000ff7e0ff */
[----:B0-----:R-:W5:Y:S04]  /*11970*/  LDL.LU R113, [R1+0x2bc] ;  /* 0x0002bc0001717983 */ /* 0x001f680000300800 */
[----:B------:R0:W-:Y:S04]  /*11980*/  STL [R1+0x2fc], R112 ;  /* 0x0002fc7001007387 */ /* 0x0001e80000100800 */
[----:B0-----:R-:W5:Y:S04]  /*11990*/  LDL.LU R112, [R1+0x290] ;  /* 0x0002900001707983 */ /* 0x001f680000300800 */
[----:B------:R0:W-:Y:S04]  /*119a0*/  STL [R1+0x2d0], R169 ;  /* 0x0002d0a901007387 */ /* 0x0001e80000100800 */
[----:B0-----:R-:W5:Y:S01]  /*119b0*/  LDL.LU R169, [R1+0x2b4] ;  /* 0x0002b40001a97983 */ /* 0x001f620000300800 */
[----:B--2---:R-:W-:-:S02]  /*119c0*/  IADD3.X R171, R171, UR57, RZ, P4, !PT ;  /* 0x00000039abab7c10 */ /* 0x004fc4000a7fe4ff */
[----:B------:R-:W-:-:S03]  /*119d0*/  IADD3 R178, P4, R178, UR58, RZ ;  /* 0x0000003ab2b27c10 */ /* 0x000fc6000ff9e0ff */
[----:B------:R0:W-:Y:S04]  /*119e0*/  STL [R1+0x2f4], R171 ;  /* 0x0002f4ab01007387 */ /* 0x0001e80000100800 */
[----:B0-----:R-:W2:Y:S01]  /*119f0*/  LDL.LU R171, [R1+0x288] ;  /* 0x0002880001ab7983 */ /* 0x001ea20000300800 */
[----:B---3--:R-:W-:Y:S02]  /*11a00*/  IADD3.X R201, R201, UR57, RZ, P5, !PT ;  /* 0x00000039c9c97c10 */ /* 0x008fe4000affe4ff */
[----:B------:R-:W-:-:S03]  /*11a10*/  IADD3 R176, P5, R176, UR58, RZ ;  /* 0x0000003ab0b07c10 */ /* 0x000fc6000ffbe0ff */
[----:B------:R0:W-:Y:S01]  /*11a20*/  STL [R1+0x2ec], R201 ;  /* 0x0002ecc901007387 */ /* 0x0001e20000100800 */
[----:B------:R-:W-:-:S03]  /*11a30*/  IADD3.X R174, R174, UR57, RZ, P6, !PT ;  /* 0x00000039aeae7c10 */ /* 0x000fc6000b7fe4ff */
[----:B0-----:R-:W3:Y:S04]  /*11a40*/  LDL.LU R201, [R1+0x2ac] ;  /* 0x0002ac0001c97983 */ /* 0x001ee80000300800 */
[----:B------:R-:W-:Y:S01]  /*11a50*/  STL [R1+0x2c8], R178 ;  /* 0x0002c8b201007387 */ /* 0x000fe20000100800 */
[----:B----4-:R-:W-:Y:S02]  /*11a60*/  IADD3 R203, P6, R203, UR58, RZ ;  /* 0x0000003acbcb7c10 */ /* 0x010fe4000ffde0ff */
[----:B------:R-:W-:-:S03]  /*11a70*/  IADD3.X R156, R156, UR57, RZ, P1, !PT ;  /* 0x000000399c9c7c10 */ /* 0x000fc60008ffe4ff */
[----:B------:R0:W-:Y:S01]  /*11a80*/  STL [R1+0x2b8], R203 ;  /* 0x0002b8cb01007387 */ /* 0x0001e20000100800 */
[----:B-----5:R-:W-:-:S03]  /*11a90*/  IADD3 R129, P1, R129, UR58, RZ ;  /* 0x0000003a81817c10 */ /* 0x020fc6000ff3e0ff */
[----:B------:R1:W-:Y:S04]  /*11aa0*/  STL [R1+0x2c0], R176 ;  /* 0x0002c0b001007387 */ /* 0x0003e80000100800 */
[----:B0-----:R-:W4:Y:S04]  /*11ab0*/  LDL.LU R203, [R1+0x280] ;  /* 0x0002800001cb7983 */ /* 0x001f280000300800 */
[----:B------:R-:W-:Y:S01]  /*11ac0*/  STL [R1+0x2e4], R174 ;  /* 0x0002e4ae01007387 */ /* 0x000fe20000100800 */
[----:B------:R-:W-:-:S03]  /*11ad0*/  IADD3.X R233, R233, UR57, RZ, P2, !PT ;  /* 0x00000039e9e97c10 */ /* 0x000fc600097fe4ff */
[----:B------:R-:W5:Y:S04]  /*11ae0*/  LDL.LU R180, [R1+0x2a4] ;  /* 0x0002a40001b47983 */ /* 0x000f680000300800 */
[----:B------:R-:W-:Y:S04]  /*11af0*/  STL [R1+0x2dc], R156 ;  /* 0x0002dc9c01007387 */ /* 0x000fe80000100800 */
[----:B------:R-:W5:Y:S04]  /*11b00*/  LDL.LU R178, [R1+0x278] ;  /* 0x0002780001b27983 */ /* 0x000f680000300800 */
[----:B------:R-:W-:Y:S04]  /*11b10*/  STL [R1+0x2b0], R129 ;  /* 0x0002b08101007387 */ /* 0x000fe80000100800 */
[----:B-1----:R-:W5:Y:S04]  /*11b20*/  LDL.LU R176, [R1+0x29c] ;  /* 0x00029c0001b07983 */ /* 0x002f680000300800 */
[----:B------:R0:W-:Y:S04]  /*11b30*/  STL [R1+0x2d4], R233 ;  /* 0x0002d4e901007387 */ /* 0x0001e80000100800 */
[----:B0-----:R-:W5:Y:S01]  /*11b40*/  LDL.LU R233, [R1+0x270] ;  /* 0x0002700001e97983 */ /* 0x001f620000300800 */
[----:B------:R-:W-:-:S05]  /*11b50*/  IADD3 R235, P2, R235, UR58, RZ ;  /* 0x0000003aebeb7c10 */ /* 0x000fca000ff5e0ff */
[----:B------:R0:W-:Y:S04]  /*11b60*/  STL [R1+0x2a8], R235 ;  /* 0x0002a8eb01007387 */ /* 0x0001e80000100800 */
[----:B0-----:R-:W5:Y:S01]  /*11b70*/  LDL.LU R235, [R1+0x294] ;  /* 0x0002940001eb7983 */ /* 0x001f620000300800 */
[----:B------:R-:W-:-:S05]  /*11b80*/  IADD3.X R144, R144, UR57, RZ, P3, !PT ;  /* 0x0000003990907c10 */ /* 0x000fca0009ffe4ff */
[----:B------:R0:W-:Y:S04]  /*11b90*/  STL [R1+0x2cc], R144 ;  /* 0x0002cc9001007387 */ /* 0x0001e80000100800 */
[----:B0-----:R-:W5:Y:S04]  /*11ba0*/  LDL.LU R144, [R1+0x268] ;  /* 0x0002680001907983 */ /* 0x001f680000300800 */
[----:B------:R-:W5:Y:S01]  /*11bb0*/  LDL.LU R129, [R1+0x28c] ;  /* 0x00028c0001817983 */ /* 0x000f620000300800 */
[----:B------:R-:W-:-:S05]  /*11bc0*/  IADD3 R145, P3, R145, UR58, RZ ;  /* 0x0000003a91917c10 */ /* 0x000fca000ff7e0ff */
[----:B------:R0:W-:Y:S04]  /*11bd0*/  STL [R1+0x2a0], R145 ;  /* 0x0002a09101007387 */ /* 0x0001e80000100800 */
[----:B0-----:R-:W5:Y:S01]  /*11be0*/  LDL.LU R145, [R1+0x260] ;  /* 0x0002600001917983 */ /* 0x001f620000300800 */
[----:B------:R-:W-:Y:S02]  /*11bf0*/  IADD3.X R154, R154, UR57, RZ, P4, !PT ;  /* 0x000000399a9a7c10 */ /* 0x000fe4000a7fe4ff */
[----:B------:R-:W-:-:S05]  /*11c00*/  IADD3 R128, P4, R128, UR58, RZ ;  /* 0x0000003a80807c10 */ /* 0x000fca000ff9e0ff */
[----:B------:R0:W-:Y:S04]  /*11c10*/  STL [R1+0x298], R128 ;  /* 0x0002988001007387 */ /* 0x0001e80000100800 */
[----:B------:R-:W-:Y:S01]  /*11c20*/  STL [R1+0x2c4], R154 ;  /* 0x0002c49a01007387 */ /* 0x000fe20000100800 */
[----:B------:R-:W-:-:S03]  /*11c30*/  IADD3.X R113, R113, UR57, RZ, P5, !PT ;  /* 0x0000003971717c10 */ /* 0x000fc6000affe4ff */
[----:B0-----:R-:W5:Y:S04]  /*11c40*/  LDL.LU R128, [R1+0x284] ;  /* 0x0002840001807983 */ /* 0x001f680000300800 */
[----:B------:R0:W-:Y:S01]  /*11c50*/  STL [R1+0x2bc], R113 ;  /* 0x0002bc7101007387 */ /* 0x0001e20000100800 */
[----:B------:R-:W-:-:S03]  /*11c60*/  IADD3 R112, P5, R112, UR58, RZ ;  /* 0x0000003a70707c10 */ /* 0x000fc6000ffbe0ff */
[----:B0-----:R-:W5:Y:S04]  /*11c70*/  LDL.LU R113, [R1+0x258] ;  /* 0x0002580001717983 */ /* 0x001f680000300800 */
[----:B------:R0:W-:Y:S01]  /*11c80*/  STL [R1+0x290], R112 ;  /* 0x0002907001007387 */ /* 0x0001e20000100800 */
[----:B------:R-:W-:-:S03]  /*11c90*/  IADD3.X R169, R169, UR57, RZ, P6, !PT ;  /* 0x00000039a9a97c10 */ /* 0x000fc6000b7fe4ff */
[----:B0-----:R-:W5:Y:S04]  /*11ca0*/  LDL.LU R112, [R1+0x27c] ;  /* 0x00027c0001707983 */ /* 0x001f680000300800 */
[----:B------:R-:W5:Y:S04]  /*11cb0*/  LDL.LU R174, [R1+0x250] ;  /* 0x0002500001ae7983 */ /* 0x000f680000300800 */
[----:B------:R0:W-:Y:S04]  /*11cc0*/  STL [R1+0x2b4], R169 ;  /* 0x0002b4a901007387 */ /* 0x0001e80000100800 */
[----:B0-----:R-:W5:Y:S01]  /*11cd0*/  LDL.LU R169, [R1+0x274] ;  /* 0x0002740001a97983 */ /* 0x001f620000300800 */
[----:B--2---:R-:W-:-:S05]  /*11ce0*/  IADD3 R171, P6, R171, UR58, RZ ;  /* 0x0000003aabab7c10 */ /* 0x004fca000ffde0ff */
[----:B------:R0:W-:Y:S04]  /*11cf0*/  STL [R1+0x288], R171 ;  /* 0x000288ab01007387 */ /* 0x0001e80000100800 */
[----:B------:R-:W2:Y:S04]  /*11d00*/  LDL.LU R156, [R1+0x248] ;  /* 0x00024800019c7983 */ /* 0x000ea80000300800 */
[----:B------:R-:W2:Y:S04]  /*11d10*/  LDL.LU R154, [R1+0x26c] ;  /* 0x00026c00019a7983 */ /* 0x000ea80000300800 */
[----:B0-----:R-:W2:Y:S01]  /*11d20*/  LDL.LU R171, [R1+0x240] ;  /* 0x0002400001ab7983 */ /* 0x001ea20000300800 */
[----:B---3--:R-:W-:-:S05]  /*11d30*/  IADD3.X R201, R201, UR57, RZ, P1, !PT ;  /* 0x00000039c9c97c10 */ /* 0x008fca0008ffe4ff */
[----:B------:R0:W-:Y:S04]  /*11d40*/  STL [R1+0x2ac], R201 ;  /* 0x0002acc901007387 */ /* 0x0001e80000100800 */
[----:B0-----:R-:W3:Y:S01]  /*11d50*/  LDL.LU R201, [R1+0x264] ;  /* 0x0002640001c97983 */ /* 0x001ee20000300800 */
[----:B----4-:R-:W-:-:S05]  /*11d60*/  IADD3 R203, P1, R203, UR58, RZ ;  /* 0x0000003acbcb7c10 */ /* 0x010fca000ff3e0ff */
[----:B------:R0:W-:Y:S01]  /*11d70*/  STL [R1+0x280], R203 ;  /* 0x000280cb01007387 */ /* 0x0001e20000100800 */
[----:B-----5:R-:W-:-:S03]  /*11d80*/  IADD3.X R180, R180, UR57, RZ, P2, !PT ;  /* 0x00000039b4b47c10 */ /* 0x020fc600097fe4ff */
[----:B0-----:R-:W4:Y:S01]  /*11d90*/  LDL.LU R203, [R1+0x238] ;  /* 0x0002380001cb7983 */ /* 0x001f220000300800 */
[----:B------:R-:W-:-:S03]  /*11da0*/  IADD3 R178, P2, R178, UR58, RZ ;  /* 0x0000003ab2b27c10 */ /* 0x000fc6000ff5e0ff */
[----:B------:R-:W-:Y:S01]  /*11db0*/  STL [R1+0x2a4], R180 ;  /* 0x0002a4b401007387 */ /* 0x000fe20000100800 */
[----:B------:R-:W-:Y:S02]  /*11dc0*/  IADD3.X R176, R176, UR57, RZ, P3, !PT ;  /* 0x00000039b0b07c10 */ /* 0x000fe40009ffe4ff */
[----:B------:R-:W-:-:S05]  /*11dd0*/  IADD3 R233, P3, R233, UR58, RZ ;  /* 0x0000003ae9e97c10 */ /* 0x000fca000ff7e0ff */
[----:B------:R0:W-:Y:S04]  /*11de0*/  STL [R1+0x270], R233 ;  /* 0x000270e901007387 */ /* 0x0001e80000100800 */
[----:B------:R-:W-:Y:S04]  /*11df0*/  STL [R1+0x278], R178 ;  /* 0x000278b201007387 */ /* 0x000fe80000100800 */
[----:B0-----:R-:W5:Y:S01]  /*11e00*/  LDL.LU R233, [R1+0x25c] ;  /* 0x00025c0001e97983 */ /* 0x001f620000300800 */
[----:B------:R-:W-:-:S03]  /*11e10*/  IADD3.X R235, R235, UR57, RZ, P4, !PT ;  /* 0x00000039ebeb7c10 */ /* 0x000fc6000a7fe4ff */
[----:B------:R-:W-:Y:S04]  /*11e20*/  STL [R1+0x29c], R176 ;  /* 0x00029cb001007387 */ /* 0x000fe80000100800 */
[----:B------:R0:W-:Y:S04]  /*11e30*/  STL [R1+0x294], R235 ;  /* 0x000294eb01007387 */ /* 0x0001e80000100800 */
[----:B0-----:R-:W5:Y:S01]  /*11e40*/  LDL.LU R235, [R1+0x230] ;  /* 0x0002300001eb7983 */ /* 0x001f620000300800 */
[----:B------:R-:W-:Y:S02]  /*11e50*/  IADD3 R144, P4, R144, UR58, RZ ;  /* 0x0000003a90907c10 */ /* 0x000fe4000ff9e0ff */
[----:B------:R-:W-:-:S03]  /*11e60*/  IADD3.X R129, R129, UR57, RZ, P5, !PT ;  /* 0x0000003981817c10 */ /* 0x000fc6000affe4ff */
[----:B------:R0:W-:Y:S04]  /*11e70*/  STL [R1+0x268], R144 ;  /* 0x0002689001007387 */ /* 0x0001e80000100800 */
[----:B0-----:R-:W5:Y:S04]  /*11e80*/  LDL.LU R144, [R1+0x254] ;  /* 0x0002540001907983 */ /* 0x001f680000300800 */
[----:B------:R-:W5:Y:S04]  /*11e90*/  LDL.LU R178, [R1+0x228] ;  /* 0x0002280001b27983 */ /* 0x000f680000300800 */
[----:B------:R-:W5:Y:S01]  /*11ea0*/  LDL.LU R176, [R1+0x24c] ;  /* 0x00024c0001b07983 */ /* 0x000f620000300800 */
[----:B------:R-:W-:-:S03]  /*11eb0*/  IADD3 R145, P5, R145, UR58, RZ ;  /* 0x0000003a91917c10 */ /* 0x000fc6000ffbe0ff */
[----:B------:R0:W-:Y:S04]  /*11ec0*/  STL [R1+0x28c], R129 ;  /* 0x00028c8101007387 */ /* 0x0001e80000100800 */
[----:B0-----:R-:W5:Y:S04]  /*11ed0*/  LDL.LU R129, [R1+0x220] ;  /* 0x0002200001817983 */ /* 0x001f680000300800 */
[----:B------:R0:W-:Y:S04]  /*11ee0*/  STL [R1+0x260], R145 ;  /* 0x0002609101007387 */ /* 0x0001e80000100800 */
[----:B0-----:R-:W5:Y:S01]  /*11ef0*/  LDL.LU R145, [R1+0x244] ;  /* 0x0002440001917983 */ /* 0x001f620000300800 */
[----:B------:R-:W-:-:S05]  /*11f00*/  IADD3.X R128, R128, UR57, RZ, P6, !PT ;  /* 0x0000003980807c10 */ /* 0x000fca000b7fe4ff */
        /* <DEDUP_REMOVED lines=9> */
[----:B------:R-:W-:-:S05]  /*11fa0*/  IADD3.X R169, R169, UR57, RZ, P2, !PT ;  /* 0x00000039a9a97c10 */ /* 0x000fca00097fe4ff */
[----:B------:R0:W-:Y:S04]  /*11fb0*/  STL [R1+0x274], R169 ;  /* 0x000274a901007387 */ /* 0x0001e80000100800 */
[----:B0-----:R-:W5:Y:S04]  /*11fc0*/  LDL.LU R169, [R1+0x234] ;  /* 0x0002340001a97983 */ /* 0x001f680000300800 */
[----:B------:R-:W-:Y:S01]  /*11fd0*/  STL [R1+0x250], R174 ;  /* 0x000250ae01007387 */ /* 0x000fe20000100800 */
[----:B--2---:R-:W-:Y:S02]  /*11fe0*/  IADD3 R156, P2, R156, UR58, RZ ;  /* 0x0000003a9c9c7c10 */ /* 0x004fe4000ff5e0ff */
[----:B------:R-:W-:-:S02]  /*11ff0*/  IADD3.X R154, R154, UR57, RZ, P3, !PT ;  /* 0x000000399a9a7c10 */ /* 0x000fc40009ffe4ff */
[----:B------:R-:W-:-:S05]  /*12000*/  IADD3 R171, P3, R171, UR58, RZ ;  /* 0x0000003aabab7c10 */ /* 0x000fca000ff7e0ff */
[----:B------:R0:W-:Y:S04]  /*12010*/  STL [R1+0x240], R171 ;  /* 0x000240ab01007387 */ /* 0x0001e80000100800 */
[----:B------:R-:W-:Y:S04]  /*12020*/  STL [R1+0x248], R156 ;  /* 0x0002489c01007387 */ /* 0x000fe80000100800 */
[----:B0-----:R-:W2:Y:S04]  /*12030*/  LDL.LU R171, [R1+0x208] ;  /* 0x0002080001ab7983 */ /* 0x001ea80000300800 */
[----:B------:R-:W-:Y:S01]  /*12040*/  STL [R1+0x26c], R154 ;  /* 0x00026c9a01007387 */ /* 0x000fe20000100800 */
[----:B---3--:R-:W-:-:S05]  /*12050*/  IADD3.X R201, R201, UR57, RZ, P4, !PT ;  /* 0x00000039c9c97c10 */ /* 0x008fca000a7fe4ff */
[----:B------:R0:W-:Y:S04]  /*12060*/  STL [R1+0x264], R201 ;  /* 0x000264c901007387 */ /* 0x0001e80000100800 */
[----:B0-----:R-:W3:Y:S04]  /*12070*/  LDL.LU R201, [R1+0x22c] ;  /* 0x00022c0001c97983 */ /* 0x001ee80000300800 */
[----:B------:R-:W3:Y:S04]  /*12080*/  LDL.LU R180, [R1+0x200] ;  /* 0x0002000001b47983 */ /* 0x000ee80000300800 */
[----:B------:R-:W3:Y:S04]  /*12090*/  LDL.LU R174, [R1+0x224] ;  /* 0x0002240001ae7983 */ /* 0x000ee80000300800 */
[----:B------:R-:W3:Y:S01]  /*120a0*/  LDL.LU R156, [R1+0x1f8] ;  /* 0x0001f800019c7983 */ /* 0x000ee20000300800 */
[----:B----4-:R-:W-:-:S05]  /*120b0*/  IADD3 R203, P4, R203, UR58, RZ ;  /* 0x0000003acbcb7c10 */ /* 0x010fca000ff9e0ff */
[----:B------:R0:W-:Y:S04]  /*120c0*/  STL [R1+0x238], R203 ;  /* 0x000238cb01007387 */ /* 0x0001e80000100800 */
[----:B0-----:R-:W4:Y:S01]  /*120d0*/  LDL.LU R203, [R1+0x21c] ;  /* 0x00021c0001cb7983 */ /* 0x001f220000300800 */
[----:B-----5:R-:W-:-:S05]  /*120e0*/  IADD3.X R233, R233, UR57, RZ, P5, !PT ;  /* 0x00000039e9e97c10 */ /* 0x020fca000affe4ff */
[----:B------:R0:W-:Y:S04]  /*120f0*/  STL [R1+0x25c], R233 ;  /* 0x00025ce901007387 */ /* 0x0001e80000100800 */
[----:B0-----:R-:W5:Y:S01]  /*12100*/  LDL.LU R233, [R1+0x1f0] ;  /* 0x0001f00001e97983 */ /* 0x001f620000300800 */
[----:B------:R-:W-:-:S05]  /*12110*/  IADD3 R235, P5, R235, UR58, RZ ;  /* 0x0000003aebeb7c10 */ /* 0x000fca000ffbe0ff */
[----:B------:R0:W-:Y:S04]  /*12120*/  STL [R1+0x230], R235 ;  /* 0x000230eb01007387 */ /* 0x0001e80000100800 */
[----:B0-----:R-:W5:Y:S04]  /*12130*/  LDL.LU R235, [R1+0x214] ;  /* 0x0002140001eb7983 */ /* 0x001f680000300800 */
[----:B------:R-:W5:Y:S01]  /*12140*/  LDL.LU R154, [R1+0x1e8] ;  /* 0x0001e800019a7983 */ /* 0x000f620000300800 */
[----:B------:R-:W-:Y:S02]  /*12150*/  IADD3.X R144, R144, UR57, RZ, P6, !PT ;  /* 0x0000003990907c10 */ /* 0x000fe4000b7fe4ff */
[----:B------:R-:W-:-:S03]  /*12160*/  IADD3 R178, P6, R178, UR58, RZ ;  /* 0x0000003ab2b27c10 */ /* 0x000fc6000ffde0ff */
        /* <DEDUP_REMOVED lines=8> */
[----:B0-----:R-:W5:Y:S04]  /*121f0*/  LDL.LU R145, [R1+0x1e0] ;  /* 0x0001e00001917983 */ /* 0x001f680000300800 */
[----:B------:R0:W-:Y:S04]  /*12200*/  STL [R1+0x220], R129 ;  /* 0x0002208101007387 */ /* 0x0001e80000100800 */
[----:B------:R-:W5:Y:S04]  /*12210*/  LDL.LU R178, [R1+0x204] ;  /* 0x0002040001b27983 */ /* 0x000f680000300800 */
[----:B0-----:R-:W5:Y:S01]  /*12220*/  LDL.LU R129, [R1+0x1d8] ;  /* 0x0001d80001817983 */ /* 0x001f620000300800 */
[----:B------:R-:W-:-:S02]  /*12230*/  IADD3 R128, P2, R128, UR58, RZ ;  /* 0x0000003a80807c10 */ /* 0x000fc4000ff5e0ff */
[----:B------:R-:W-:-:S03]  /*12240*/  IADD3.X R113, R113, UR57, RZ, P3, !PT ;  /* 0x0000003971717c10 */ /* 0x000fc60009ffe4ff */
[----:B------:R0:W-:Y:S04]  /*12250*/  STL [R1+0x218], R128 ;  /* 0x0002188001007387 */ /* 0x0001e80000100800 */
[----:B------:R-:W5:Y:S04]  /*12260*/  LDL.LU R176, [R1+0x1fc] ;  /* 0x0001fc0001b07983 */ /* 0x000f680000300800 */
[----:B0-----:R-:W5:Y:S01]  /*12270*/  LDL.LU R128, [R1+0x1d0] ;  /* 0x0001d00001807983 */ /* 0x001f620000300800 */
[----:B------:R-:W-:-:S03]  /*12280*/  IADD3 R112, P3, R112, UR58, RZ ;  /* 0x0000003a70707c10 */ /* 0x000fc6000ff7e0ff */
[----:B------:R0:W-:Y:S04]  /*12290*/  STL [R1+0x23c], R113 ;  /* 0x00023c7101007387 */ /* 0x0001e80000100800 */
[----:B------:R1:W-:Y:S04]  /*122a0*/  STL [R1+0x210], R112 ;  /* 0x0002107001007387 */ /* 0x0003e80000100800 */
[----:B0-----:R-:W5:Y:S04]  /*122b0*/  LDL.LU R113, [R1+0x1f4] ;  /* 0x0001f40001717983 */ /* 0x001f680000300800 */
[----:B-1----:R-:W5:Y:S01]  /*122c0*/  LDL.LU R112, [R1+0x1c8] ;  /* 0x0001c80001707983 */ /* 0x002f620000300800 */
[----:B------:R-:W-:-:S05]  /*122d0*/  IADD3.X R169, R169, UR57, RZ, P4, !PT ;  /* 0x00000039a9a97c10 */ /* 0x000fca000a7fe4ff */
[----:B------:R0:W-:Y:S04]  /*122e0*/  STL [R1+0x234], R169 ;  /* 0x000234a901007387 */ /* 0x0001e80000100800 */
[----:B0-----:R-:W5:Y:S01]  /*122f0*/  LDL.LU R169, [R1+0x1ec] ;  /* 0x0001ec0001a97983 */ /* 0x001f620000300800 */
[----:B--2---:R-:W-:-:S05]  /*12300*/  IADD3 R171, P4, R171, UR58, RZ ;  /* 0x0000003aabab7c10 */ /* 0x004fca000ff9e0ff */
[----:B------:R0:W-:Y:S04]  /*12310*/  STL [R1+0x208], R171 ;  /* 0x000208ab01007387 */ /* 0x0001e80000100800 */
[----:B0-----:R-:W2:Y:S01]  /*12320*/  LDL.LU R171, [R1+0x1c0] ;  /* 0x0001c00001ab7983 */ /* 0x001ea20000300800 */
[----:B---3--:R-:W-:Y:S02]  /*12330*/  IADD3.X R201, R201, UR57, RZ, P5, !PT ;  /* 0x00000039c9c97c10 */ /* 0x008fe4000affe4ff */
[----:B------:R-:W-:-:S03]  /*12340*/  IADD3 R180, P5, R180, UR58, RZ ;  /* 0x0000003ab4b47c10 */ /* 0x000fc6000ffbe0ff */
[----:B------:R0:W-:Y:S01]  /*12350*/  STL [R1+0x22c], R201 ;  /* 0x00022cc901007387 */ /* 0x0001e20000100800 */
[----:B------:R-:W-:Y:S02]  /*12360*/  IADD3.X R174, R174, UR57, RZ, P6, !PT ;  /* 0x00000039aeae7c10 */ /* 0x000fe4000b7fe4ff */
[----:B------:R-:W-:Y:S01]  /*12370*/  IADD3 R156, P6, R156, UR58, RZ ;  /* 0x0000003a9c9c7c10 */ /* 0x000fe2000ffde0ff */
[----:B0-----:R-:W3:Y:S04]  /*12380*/  LDL.LU R201, [R1+0x1e4] ;  /* 0x0001e40001c97983 */ /* 0x001ee80000300800 */
[----:B------:R-:W-:Y:S01]  /*12390*/  STL [R1+0x200], R180 ;  /* 0x000200b401007387 */ /* 0x000fe20000100800 */
[----:B----4-:R-:W-:-:S05]  /*123a0*/  IADD3.X R203, R203, UR57, RZ, P1, !PT ;  /* 0x00000039cbcb7c10 */ /* 0x010fca0008ffe4ff */
[----:B------:R0:W-:Y:S04]  /*123b0*/  STL [R1+0x21c], R203 ;  /* 0x00021ccb01007387 */ /* 0x0001e80000100800 */
[----:B------:R-:W-:Y:S04]  /*123c0*/  STL [R1+0x224], R174 ;  /* 0x000224ae01007387 */ /* 0x000fe80000100800 */
[----:B0-----:R-:W4:Y:S04]  /*123d0*/  LDL.LU R203, [R1+0x1dc] ;  /* 0x0001dc0001cb7983 */ /* 0x001f280000300800 */
[----:B------:R-:W-:Y:S01]  /*123e0*/  STL [R1+0x1f8], R156 ;  /* 0x0001f89c01007387 */ /* 0x000fe20000100800 */
[----:B-----5:R-:W-:-:S05]  /*123f0*/  IADD3 R233, P1, R233, UR58, RZ ;  /* 0x0000003ae9e97c10 */ /* 0x020fca000ff3e0ff */
[----:B------:R0:W-:Y:S04]  /*12400*/  STL [R1+0x1f0], R233 ;  /* 0x0001f0e901007387 */ /* 0x0001e80000100800 */
[----:B0-----:R-:W5:Y:S01]  /*12410*/  LDL.LU R233, [R1+0x1b0] ;  /* 0x0001b00001e97983 */ /* 0x001f620000300800 */
[----:B------:R-:W-:Y:S02]  /*12420*/  IADD3.X R235, R235, UR57, RZ, P2, !PT ;  /* 0x00000039ebeb7c10 */ /* 0x000fe400097fe4ff */
[----:B------:R-:W-:-:S03]  /*12430*/  IADD3 R154, P2, R154, UR58, RZ ;  /* 0x0000003a9a9a7c10 */ /* 0x000fc6000ff5e0ff */
[----:B------:R0:W-:Y:S04]  /*12440*/  STL [R1+0x214], R235 ;  /* 0x000214eb01007387 */ /* 0x0001e80000100800 */
[----:B0-----:R-:W5:Y:S04]  /*12450*/  LDL.LU R235, [R1+0x1d4] ;  /* 0x0001d40001eb7983 */ /* 0x001f680000300800 */
[----:B------:R-:W5:Y:S04]  /*12460*/  LDL.LU R174, [R1+0x1a8] ;  /* 0x0001a80001ae7983 */ /* 0x000f680000300800 */
[----:B------:R-:W5:Y:S04]  /*12470*/  LDL.LU R156, [R1+0x1cc] ;  /* 0x0001cc00019c7983 */ /* 0x000f680000300800 */
[----:B------:R0:W-:Y:S01]  /*12480*/  STL [R1+0x1e8], R154 ;  /* 0x0001e89a01007387 */ /* 0x0001e20000100800 */
[----:B------:R-:W-:-:S03]  /*12490*/  IADD3.X R144, R144, UR57, RZ, P3, !PT ;  /* 0x0000003990907c10 */ /* 0x000fc60009ffe4ff */
        /* <DEDUP_REMOVED lines=9> */
[----:B0-----:R-:W5:Y:S01]  /*12530*/  LDL.LU R129, [R1+0x1bc] ;  /* 0x0001bc0001817983 */ /* 0x001f620000300800 */
[----:B------:R-:W-:-:S02]  /*12540*/  IADD3.X R176, R176, UR57, RZ, P5, !PT ;  /* 0x00000039b0b07c10 */ /* 0x000fc4000affe4ff */
[----:B------:R-:W-:Y:S01]  /*12550*/  IADD3 R128, P5, R128, UR58, RZ ;  /* 0x0000003a80807c10 */ /* 0x000fe2000ffbe0ff */
[----:B------:R-:W-:Y:S04]  /*12560*/  STL [R1+0x204], R178 ;  /* 0x000204b201007387 */ /* 0x000fe80000100800 */
[----:B------:R0:W-:Y:S01]  /*12570*/  STL [R1+0x1d0], R128 ;  /* 0x0001d08001007387 */ /* 0x0001e20000100800 */
[----:B------:R-:W-:-:S03]  /*12580*/  IADD3.X R113, R113, UR57, RZ, P6, !PT ;  /* 0x0000003971717c10 */ /* 0x000fc6000b7fe4ff */
[----:B0-----:R-:W5:Y:S01]  /*12590*/  LDL.LU R128, [R1+0x190] ;  /* 0x0001900001807983 */ /* 0x001f620000300800 */
[----:B------:R-:W-:-:S03]  /*125a0*/  IADD3 R112, P6, R112, UR58, RZ ;  /* 0x0000003a70707c10 */ /* 0x000fc6000ffde0ff */
[----:B------:R-:W-:Y:S04]  /*125b0*/  STL [R1+0x1fc], R176 ;  /* 0x0001fcb001007387 */ /* 0x000fe80000100800 */
[----:B------:R0:W-:Y:S04]  /*125c0*/  STL [R1+0x1f4], R113 ;  /* 0x0001f47101007387 */ /* 0x0001e80000100800 */
[----:B0-----:R-:W5:Y:S01]  /*125d0*/  LDL.LU R113, [R1+0x184] ;  /* 0x0001840001717983 */ /* 0x001f620000300800 */
[----:B------:R-:W-:-:S03]  /*125e0*/  IADD3.X R169, R169, UR57, RZ, P1, !PT ;  /* 0x00000039a9a97c10 */ /* 0x000fc60008ffe4ff */
[----:B------:R0:W-:Y:S04]  /*125f0*/  STL [R1+0x1c8], R112 ;  /* 0x0001c87001007387 */ /* 0x0001e80000100800 */
[----:B0-----:R-:W5:Y:S04]  /*12600*/  LDL.LU R112, [R1+0x1ac] ;  /* 0x0001ac0001707983 */ /* 0x001f680000300800 */
[----:B------:R-:W-:Y:S01]  /*12610*/  STL [R1+0x1ec], R169 ;  /* 0x0001eca901007387 */ /* 0x000fe20000100800 */
[----:B--2---:R-:W-:-:S05]  /*12620*/  IADD3 R171, P1, R171, UR58, RZ ;  /* 0x0000003aabab7c10 */ /* 0x004fca000ff3e0ff */
[----:B------:R-:W-:Y:S01]  /*12630*/  STL [R1+0x1c0], R171 ;  /* 0x0001c0ab01007387 */ /* 0x000fe20000100800 */
[----:B---3--:R-:W-:Y:S02]  /*12640*/  IADD3.X R201, R201, UR57, RZ, P2, !PT ;  /* 0x00000039c9c97c10 */ /* 0x008fe400097fe4ff */
[----:B------:R-:W-:-:S05]  /*12650*/  IADD3 R17, P2, R17, UR58, RZ ;  /* 0x0000003a11117c10 */ /* 0x000fca000ff5e0ff */
[----:B------:R0:W-:Y:S04]  /*12660*/  STL [R1+0x1b8], R17 ;  /* 0x0001b81101007387 */ /* 0x0001e80000100800 */
[----:B0-----:R-:W2:Y:S04]  /*12670*/  LDL.LU R17, [R1+0x888] ;  /* 0x0008880001117983 */ /* 0x001ea80000300800 */
[----:B------:R0:W-:Y:S04]  /*12680*/  STL [R1+0x1e4], R201 ;  /* 0x0001e4c901007387 */ /* 0x0001e80000100800 */
[----:B------:R-:W3:Y:S04]  /*12690*/  LDL.LU R169, [R1+0x154] ;  /* 0x0001540001a97983 */ /* 0x000ee80000300800 */
[----:B------:R-:W2:Y:S04]  /*126a0*/  LDL.LU R171, [R1+0x1a4] ;  /* 0x0001a40001ab7983 */ /* 0x000ea80000300800 */
[----:B0-----:R-:W2:Y:S01]  /*126b0*/  LDL.LU R201, [R1+0x14c] ;  /* 0x00014c0001c97983 */ /* 0x001ea20000300800 */
[----:B----4-:R-:W-:-:S05]  /*126c0*/  IADD3.X R203, R203, UR57, RZ, P3, !PT ;  /* 0x00000039cbcb7c10 */ /* 0x010fca0009ffe4ff */
[----:B------:R0:W-:Y:S04]  /*126d0*/  STL [R1+0x1dc], R203 ;  /* 0x0001dccb01007387 */ /* 0x0001e80000100800 */
[----:B0-----:R-:W4:Y:S01]  /*126e0*/  LDL.LU R203, [R1+0x19c] ;  /* 0x00019c0001cb7983 */ /* 0x001f220000300800 */
[----:B-----5:R-:W-:-:S05]  /*126f0*/  IADD3 R233, P3, R233, UR58, RZ ;  /* 0x0000003ae9e97c10 */ /* 0x020fca000ff7e0ff */
        /* <DEDUP_REMOVED lines=13> */
[----:B------:R-:W-:Y:S04]  /*127d0*/  STL [R1+0x1a0], R154 ;  /* 0x0001a09a01007387 */ /* 0x000fe80000100800 */
[----:B------:R-:W5:Y:S01]  /*127e0*/  LDL.LU R231, [R1+0x18c] ;  /* 0x00018c0001e77983 */ /* 0x000f620000300800 */
[----:B------:R-:W-:-:S05]  /*127f0*/  IADD3 R145, P6, R145, UR58, RZ ;  /* 0x0000003a91917c10 */ /* 0x000fca000ffde0ff */
[----:B------:R0:W-:Y:S01]  /*12800*/  STL [R1+0x198], R145 ;  /* 0x0001989101007387 */ /* 0x0001e20000100800 */
[----:B------:R-:W-:-:S03]  /*12810*/  IADD3.X R129, R129, UR57, RZ, P1, !PT ;  /* 0x0000003981817c10 */ /* 0x000fc60008ffe4ff */
[----:B0-----:R-:W5:Y:S04]  /*12820*/  LDL.LU R145, [R1+0xf8] ;  /* 0x0000f80001917983 */ /* 0x001f680000300800 */
[----:B------:R-:W5:Y:S04]  /*12830*/  LDL.LU R180, [R1+0x158] ;  /* 0x0001580001b47983 */ /* 0x000f680000300800 */
[----:B------:R-:W5:Y:S04]  /*12840*/  LDL.LU R178, [R1+0xf0] ;  /* 0x0000f00001b27983 */ /* 0x000f680000300800 */
[----:B------:R-:W5:Y:S04]  /*12850*/  LDL.LU R176, [R1+0x150] ;  /* 0x0001500001b07983 */ /* 0x000f680000300800 */
[----:B------:R-:W-:Y:S04]  /*12860*/  STL [R1+0x1bc], R129 ;  /* 0x0001bc8101007387 */ /* 0x000fe80000100800 */
[----:B------:R-:W5:Y:S01]  /*12870*/  LDL.LU R174, [R1+0x148] ;  /* 0x0001480001ae7983 */ /* 0x000f620000300800 */
[----:B------:R-:W-:-:S02]  /*12880*/  IADD3.X R74, R74, UR57, RZ, P2, !PT ;  /* 0x000000394a4a7c10 */ /* 0x000fc400097fe4ff */
[----:B------:R-:W-:-:S03]  /*12890*/  IADD3 R128, P1, R128, UR58, RZ ;  /* 0x0000003a80807c10 */ /* 0x000fc6000ff3e0ff */
[----:B------:R0:W-:Y:S04]  /*128a0*/  STL [R1+0x1b4], R74 ;  /* 0x0001b44a01007387 */ /* 0x0001e80000100800 */
[----:B------:R1:W-:Y:S01]  /*128b0*/  STL [R1+0x190], R128 ;  /* 0x0001908001007387 */ /* 0x0003e20000100800 */
[----:B------:R-:W-:-:S03]  /*128c0*/  IADD3 R113, P2, R113, UR58, RZ ;  /* 0x0000003a71717c10 */ /* 0x000fc6000ff5e0ff */
[----:B0-----:R-:W5:Y:S04]  /*128d0*/  LDL.LU R74, [R1+0x884] ;  /* 0x00088400014a7983 */ /* 0x001f680000300800 */
[----:B------:R-:W5:Y:S04]  /*128e0*/  LDL.LU R156, [R1+0x128] ;  /* 0x00012800019c7983 */ /* 0x000f680000300800 */
[----:B------:R-:W5:Y:S04]  /*128f0*/  LDL.LU R154, [R1+0x118] ;  /* 0x00011800019a7983 */ /* 0x000f680000300800 */
[----:B------:R-:W5:Y:S01]  /*12900*/  LDL.LU R129, [R1+0xf4] ;  /* 0x0000f40001817983 */ /* 0x000f620000300800 */
[----:B------:R-:W-:-:S03]  /*12910*/  IADD3.X R112, R112, UR57, RZ, P3, !PT ;  /* 0x0000003970707c10 */ /* 0x000fc60009ffe4ff */
[----:B------:R0:W-:Y:S04]  /*12920*/  STL [R1+0x184], R113 ;  /* 0x0001847101007387 */ /* 0x0001e80000100800 */
[----:B-1----:R-:W5:Y:S04]  /*12930*/  LDL.LU R128, [R1+0xc4] ;  /* 0x0000c40001807983 */ /* 0x002f680000300800 */
[----:B------:R1:W-:Y:S04]  /*12940*/  STL [R1+0x1ac], R112 ;  /* 0x0001ac7001007387 */ /* 0x0003e80000100800 */
[----:B0-----:R-:W5:Y:S04]  /*12950*/  LDL.LU R113, [R1+0xbc] ;  /* 0x0000bc0001717983 */ /* 0x001f680000300800 */
[----:B-1----:R-:W5:Y:S01]  /*12960*/  LDL.LU R112, [R1+0xb4] ;  /* 0x0000b40001707983 */ /* 0x002f620000300800 */
[----:B---3--:R-:W-:-:S02]  /*12970*/  IADD3 R169, P3, R169, UR58, RZ ;  /* 0x0000003aa9a97c10 */ /* 0x008fc4000ff7e0ff */
[----:B--2---:R-:W-:-:S03]  /*12980*/  IADD3.X R171, R171, UR57, RZ, P4, !PT ;  /* 0x00000039abab7c10 */ /* 0x004fc6000a7fe4ff */
[----:B------:R0:W-:Y:S01]  /*12990*/  STL [R1+0x154], R169 ;  /* 0x000154a901007387 */ /* 0x0001e20000100800 */
[----:B------:R-:W-:-:S03]  /*129a0*/  IADD3 R201, P4, R201, UR58, RZ ;  /* 0x0000003ac9c97c10 */ /* 0x000fc6000ff9e0ff */
[----:B0-----:R-:W2:Y:S04]  /*129b0*/  LDL.LU R169, [R1+0xac] ;  /* 0x0000ac0001a97983 */ /* 0x001ea80000300800 */
[----:B------:R0:W-:Y:S01]  /*129c0*/  STL [R1+0x1a4], R171 ;  /* 0x0001a4ab01007387 */ /* 0x0001e20000100800 */
[----:B----4-:R-:W-:-:S03]  /*129d0*/  IADD3.X R203, R203, UR57, RZ, P5, !PT ;  /* 0x00000039cbcb7c10 */ /* 0x010fc6000affe4ff */
[----:B0-----:R-:W3:Y:S04]  /*129e0*/  LDL.LU R171, [R1+0x9c] ;  /* 0x00009c0001ab7983 */ /* 0x001ee80000300800 */
[----:B------:R0:W-:Y:S04]  /*129f0*/  STL [R1+0x14c], R201 ;  /* 0x00014cc901007387 */ /* 0x0001e80000100800 */
[----:B------:R1:W-:Y:S04]  /*12a00*/  STL [R1+0x19c], R203 ;  /* 0x00019ccb01007387 */ /* 0x0003e80000100800 */
[----:B0-----:R-:W4:Y:S04]  /*12a10*/  LDL.LU R201, [R1+0x94] ;  /* 0x0000940001c97983 */ /* 0x001f280000300800 */
[----:B-1----:R-:W4:Y:S01]  /*12a20*/  LDL.LU R203, [R1+0xc0] ;  /* 0x0000c00001cb7983 */ /* 0x002f220000300800 */
[----:B-----5:R-:W-:-:S05]  /*12a30*/  IADD3 R233, P5, R233, UR58, RZ ;  /* 0x0000003ae9e97c10 */ /* 0x020fca000ffbe0ff */
[----:B------:R0:W-:Y:S04]  /*12a40*/  STL [R1+0x144], R233 ;  /* 0x000144e901007387 */ /* 0x0001e80000100800 */
[----:B0-----:R-:W5:Y:S01]  /*12a50*/  LDL.LU R233, [R1+0x8c] ;  /* 0x00008c0001e97983 */ /* 0x001f620000300800 */
[----:B------:R-:W-:-:S05]  /*12a60*/  IADD3.X R235, R235, UR57, RZ, P6, !PT ;  /* 0x00000039ebeb7c10 */ /* 0x000fca000b7fe4ff */
[----:B------:R0:W-:Y:S04]  /*12a70*/  STL [R1+0x194], R235 ;  /* 0x000194eb01007387 */ /* 0x0001e80000100800 */
[----:B0-----:R-:W5:Y:S01]  /*12a80*/  LDL.LU R235, [R1+0xb8] ;  /* 0x0000b80001eb7983 */ /* 0x001f620000300800 */
[----:B------:R-:W-:Y:S02]  /*12a90*/  IADD3 R144, P6, R144, UR58, RZ ;  /* 0x0000003a90907c10 */ /* 0x000fe4000ffde0ff */
[----:B------:R-:W-:-:S03]  /*12aa0*/  IADD3.X R231, R231, UR57, RZ, P1, !PT ;  /* 0x00000039e7e77c10 */ /* 0x000fc60008ffe4ff */
[----:B------:R0:W-:Y:S04]  /*12ab0*/  STL [R1+0x120], R144 ;  /* 0x0001209001007387 */ /* 0x0001e80000100800 */
[----:B0-----:R-:W5:Y:S01]  /*12ac0*/  LDL.LU R144, [R1+0xb0] ;  /* 0x0000b00001907983 */ /* 0x001f620000300800 */
[----:B------:R-:W-:Y:S02]  /*12ad0*/  IADD3 R145, P1, R145, UR58, RZ ;  /* 0x0000003a91917c10 */ /* 0x000fe4000ff3e0ff */
[----:B------:R-:W-:-:S03]  /*12ae0*/  IADD3.X R180, R180, UR57, RZ, P2, !PT ;  /* 0x00000039b4b47c10 */ /* 0x000fc600097fe4ff */
[----:B------:R0:W-:Y:S01]  /*12af0*/  STL [R1+0xf8], R145 ;  /* 0x0000f89101007387 */ /* 0x0001e20000100800 */
[----:B------:R-:W-:Y:S02]  /*12b00*/  IADD3 R178, P2, R178, UR58, RZ ;  /* 0x0000003ab2b27c10 */ /* 0x000fe4000ff5e0ff */
[----:B------:R-:W-:Y:S02]  /*12b10*/  IADD3.X R176, R176, UR57, RZ, P3, !PT ;  /* 0x00000039b0b07c10 */ /* 0x000fe40009ffe4ff */
[----:B------:R-:W-:Y:S01]  /*12b20*/  IADD3 R19, P3, R19, UR58, RZ ;  /* 0x0000003a13137c10 */ /* 0x000fe2000ff7e0ff */
[----:B0-----:R-:W5:Y:S04]  /*12b30*/  LDL.LU R145, [R1+0xa4] ;  /* 0x0000a40001917983 */ /* 0x001f680000300800 */
[----:B------:R-:W-:Y:S01]  /*12b40*/  STL [R1+0x18c], R231 ;  /* 0x00018ce701007387 */ /* 0x000fe20000100800 */
[----:B------:R-:W-:-:S02]  /*12b50*/  IADD3.X R174, R174, UR57, RZ, P4, !PT ;  /* 0x00000039aeae7c10 */ /* 0x000fc4000a7fe4ff */
[----:B------:R-:W-:Y:S01]  /*12b60*/  IADD3 R79, P4, R79, UR58, RZ ;  /* 0x0000003a4f4f7c10 */ /* 0x000fe2000ff9e0ff */
[----:B------:R-:W-:Y:S04]  /*12b70*/  STL [R1+0x158], R180 ;  /* 0x000158b401007387 */ /* 0x000fe80000100800 */
[----:B------:R0:W-:Y:S04]  /*12b80*/  STL [R1+0xe8], R19 ;  /* 0x0000e81301007387 */ /* 0x0001e80000100800 */
[----:B------:R-:W-:Y:S04]  /*12b90*/  STL [R1+0xf0], R178 ;  /* 0x0000f0b201007387 */ /* 0x000fe80000100800 */
[----:B0-----:R-:W5:Y:S04]  /*12ba0*/  LDL.LU R19, [R1+0x880] ;  /* 0x0008800001137983 */ /* 0x001f680000300800 */
[----:B------:R-:W-:Y:S04]  /*12bb0*/  STL [R1+0x150], R176 ;  /* 0x000150b001007387 */ /* 0x000fe80000100800 */
[----:B------:R0:W-:Y:S04]  /*12bc0*/  STL [R1+0xe0], R79 ;  /* 0x0000e04f01007387 */ /* 0x0001e80000100800 */
[----:B0-----:R-:W5:Y:S01]  /*12bd0*/  LDL.LU R79, [R1+0x87c] ;  /* 0x00087c00014f7983 */ /* 0x001f620000300800 */
[----:B------:R-:W-:-:S02]  /*12be0*/  IADD3.X R156, R156, UR57, RZ, P5, !PT ;  /* 0x000000399c9c7c10 */ /* 0x000fc4000affe4ff */
[----:B------:R-:W-:Y:S02]  /*12bf0*/  IADD3 R81, P5, R81, UR58, RZ ;  /* 0x0000003a51517c10 */ /* 0x000fe4000ffbe0ff */
[----:B------:R-:W-:Y:S01]  /*12c00*/  IADD3.X R154, R154, UR57, RZ, P6, !PT ;  /* 0x000000399a9a7c10 */ /* 0x000fe2000b7fe4ff */
[----:B------:R-:W-:Y:S01]  /*12c10*/  STL [R1+0x148], R174 ;  /* 0x000148ae01007387 */ /* 0x000fe20000100800 */
[----:B------:R-:W-:Y:S02]  /*12c20*/  IADD3 R80, P6, R80, UR58, RZ ;  /* 0x0000003a50507c10 */ /* 0x000fe4000ffde0ff */
[----:B------:R-:W-:Y:S01]  /*12c30*/  IADD3.X R76, R76, UR57, RZ, P2, !PT ;  /* 0x000000394c4c7c10 */ /* 0x000fe200097fe4ff */
[----:B------:R0:W-:Y:S01]  /*12c40*/  STL [R1+0xd4], R81 ;  /* 0x0000d45101007387 */ /* 0x0001e20000100800 */
[----:B------:R-:W-:Y:S02]  /*12c50*/  IADD3.X R129, R129, UR57, RZ, P1, !PT ;  /* 0x0000003981817c10 */ /* 0x000fe40008ffe4ff */
[----:B------:R-:W-:-:S02]  /*12c60*/  IADD3 R128, P1, R128, UR58, RZ ;  /* 0x0000003a80807c10 */ /* 0x000fc4000ff3e0ff */
[----:B------:R-:W-:Y:S01]  /*12c70*/  IADD3.X R21, R21, UR57, RZ, P3, !PT ;  /* 0x0000003915157c10 */ /* 0x000fe20009ffe4ff */
[----:B0-----:R-:W5:Y:S04]  /*12c80*/  LDL.LU R81, [R1+0x878] ;  /* 0x0008780001517983 */ /* 0x001f680000300800 */
[----:B------:R-:W-:Y:S04]  /*12c90*/  STL [R1+0x128], R156 ;  /* 0x0001289c01007387 */ /* 0x000fe80000100800 */
[----:B------:R0:W-:Y:S01]  /*12ca0*/  STL [R1+0xcc], R80 ;  /* 0x0000cc5001007387 */ /* 0x0001e20000100800 */
[----:B------:R-:W-:-:S02]  /*12cb0*/  IADD3 R113, P2, R113, UR58, RZ ;  /* 0x0000003a71717c10 */ /* 0x000fc4000ff5e0ff */
[----:B------:R-:W-:Y:S01]  /*12cc0*/  IADD3.X R77, R77, UR57, RZ, P4, !PT ;  /* 0x000000394d4d7c10 */ /* 0x000fe2000a7fe4ff */
[----:B0-----:R-:W5:Y:S04]  /*12cd0*/  LDL.LU R80, [R1+0x874] ;  /* 0x0008740001507983 */ /* 0x001f680000300800 */
[----:B------:R-:W-:Y:S04]  /*12ce0*/  STL [R1+0x118], R154 ;  /* 0x0001189a01007387 */ /* 0x000fe80000100800 */
[----:B------:R0:W-:Y:S01]  /*12cf0*/  STL [R1+0xec], R76 ;  /* 0x0000ec4c01007387 */ /* 0x0001e20000100800 */
[----:B------:R-:W-:-:S03]  /*12d00*/  IADD3 R112, P3, R112, UR58, RZ ;  /* 0x0000003a70707c10 */ /* 0x000fc6000ff7e0ff */
[----:B------:R-:W-:Y:S01]  /*12d10*/  STL [R1+0xf4], R129 ;  /* 0x0000f48101007387 */ /* 0x000fe20000100800 */
[----:B------:R-:W-:-:S03]  /*12d20*/  IADD3.X R23, R23, UR57, RZ, P5, !PT ;  /* 0x0000003917177c10 */ /* 0x000fc6000affe4ff */
[----:B0-----:R-:W5:Y:S04]  /*12d30*/  LDL.LU R76, [R1+0x870] ;  /* 0x00087000014c7983 */ /* 0x001f680000300800 */
[----:B------:R-:W-:Y:S04]  /*12d40*/  STL [R1+0xc4], R128 ;  /* 0x0000c48001007387 */ /* 0x000fe80000100800 */
[----:B------:R0:W-:Y:S01]  /*12d50*/  STL [R1+0xe4], R21 ;  /* 0x0000e41501007387 */ /* 0x0001e20000100800 */
[----:B------:R-:W-:Y:S01]  /*12d60*/  IADD3.X R59, R59, UR57, RZ, P6, !PT ;  /* 0x000000393b3b7c10 */ /* 0x000fe2000b7fe4ff */
[----:B------:R-:W-:-:S02]  /*12d70*/  UIADD3.64 UR40, UR36, 0x1100, URZ ;  /* 0x0000110024287897 */ /* 0x000fc4000fffe03f */
[----:B0-----:R-:W5:Y:S07]  /*12d80*/  LDL.LU R21, [R1+0x86c] ;  /* 0x00086c0001157983 */ /* 0x001f6e0000300800 */
[----:B------:R-:W-:Y:S01]  /*12d90*/  HGMMA.64x16x16.F32 R32, gdesc[UR40].tnspA, R32 ;  /* 0x20200000282079f0 */ /* 0x000fe20008700820 */
[----:B------:R-:W-:Y:S04]  /*12da0*/  STL [R1+0xbc], R113 ;  /* 0x0000bc7101007387 */ /* 0x000fe80000100800 */
[----:B------:R0:W-:Y:S04]  /*12db0*/  STL [R1+0xd8], R77 ;  /* 0x0000d84d01007387 */ /* 0x0001e80000100800 */
[----:B0-----:R-:W5:Y:S04]  /*12dc0*/  LDL.LU R77, [R1+0x868] ;  /* 0x00086800014d7983 */ /* 0x001f680000300800 */
[----:B------:R-:W-:Y:S04]  /*12dd0*/  STL [R1+0xb4], R112 ;  /* 0x0000b47001007387 */ /* 0x000fe80000100800 */
[----:B------:R0:W-:Y:S01]  /*12de0*/  STL [R1+0xd0], R23 ;  /* 0x0000d01701007387 */ /* 0x0001e20000100800 */
[----:B--2---:R-:W-:-:S03]  /*12df0*/  IADD3 R169, P4, R169, UR58, RZ ;  /* 0x0000003aa9a97c10 */ /* 0x004fc6000ff9e0ff */
[----:B0-----:R-:W2:Y:S04]  /*12e00*/  LDL.LU R23, [R1+0x864] ;  /* 0x0008640001177983 */ /* 0x001ea80000300800 */
[----:B------:R-:W-:Y:S01]  /*12e10*/  STL [R1+0xac], R169 ;  /* 0x0000aca901007387 */ /* 0x000fe20000100800 */
[----:B---3--:R-:W-:-:S03]  /*12e20*/  IADD3 R171, P5, R171, UR58, RZ ;  /* 0x0000003aabab7c10 */ /* 0x008fc6000ffbe0ff */
[----:B------:R0:W-:Y:S04]  /*12e30*/  STL [R1+0xc8], R59 ;  /* 0x0000c83b01007387 */ /* 0x0001e80000100800 */
[----:B------:R-:W-:Y:S04]  /*12e40*/  STL [R1+0x9c], R171 ;  /* 0x00009cab01007387 */ /* 0x000fe80000100800 */
[----:B0-----:R-:W3:Y:S01]  /*12e50*/  LDL.LU R59, [R1+0x860] ;  /* 0x00086000013b7983 */ /* 0x001ee20000300800 */
[----:B----4-:R-:W-:Y:S02]  /*12e60*/  IADD3 R201, P6, R201, UR58, RZ ;  /* 0x0000003ac9c97c10 */ /* 0x010fe4000ffde0ff */
[----:B------:R-:W-:-:S03]  /*12e70*/  IADD3.X R203, R203, UR57, RZ, P1, !PT ;  /* 0x00000039cbcb7c10 */ /* 0x000fc60008ffe4ff */
[----:B------:R-:W-:Y:S04]  /*12e80*/  STL [R1+0x94], R201 ;  /* 0x000094c901007387 */ /* 0x000fe80000100800 */
[----:B------:R-:W-:Y:S01]  /*12e90*/  STL [R1+0xc0], R203 ;  /* 0x0000c0cb01007387 */ /* 0x000fe20000100800 */
[----:B-----5:R-:W-:Y:S02]  /*12ea0*/  IADD3 R233, P1, R233, UR58, RZ ;  /* 0x0000003ae9e97c10 */ /* 0x020fe4000ff3e0ff */
[----:B------:R-:W-:Y:S01]  /*12eb0*/  IADD3.X R235, R235, UR57, RZ, P2, !PT ;  /* 0x00000039ebeb7c10 */ /* 0x000fe200097fe4ff */
[----:B------:R-:W-:-:S09]  /*12ec0*/  UIADD3.64 UR44, UR36, 0x1180, URZ ;  /* 0x00001180242c7897 */ /* 0x000fd2000fffe03f */
[----:B------:R-:W-:Y:S01]  /*12ed0*/  HGMMA.64x16x16.F32 R32, gdesc[UR44].tnspA, R32 ;  /* 0x202000002c2079f0 */ /* 0x000fe20008700820 */
[----:B------:R-:W-:-:S04]  /*12ee0*/  UIADD3 UR4, UR52, 0x7f, URZ ;  /* 0x0000007f34047890 */ /* 0x000fc8000fffe03f */
[----:B------:R-:W-:Y:S01]  /*12ef0*/  USHF.R.S32.HI UR9, URZ, 0x1f, UR4 ;  /* 0x0000001f3f097899 */ /* 0x000fe20008011404 */
[----:B------:R-:W-:Y:S02]  /*12f00*/  IADD3 R142, P0, R142, UR58, RZ ;  /* 0x0000003a8e8e7c10 */ /* 0x000fe4000ff1e0ff */
[----:B------:R-:W-:-:S05]  /*12f10*/  IADD3 R79, P2, R79, UR58, RZ ;  /* 0x0000003a4f4f7c10 */ /* 0x000fca000ff5e0ff */
[----:B------:R0:W-:Y:S04]  /*12f20*/  STL [R1+0x84], R79 ;  /* 0x0000844f01007387 */ /* 0x0001e80000100800 */
[----:B------:R-:W-:Y:S04]  /*12f30*/  STL [R1+0x8c], R233 ;  /* 0x00008ce901007387 */ /* 0x000fe80000100800 */
[----:B0-----:R-:W4:Y:S01]  /*12f40*/  LDL.LU R79, [R1+0x85c] ;  /* 0x00085c00014f7983 */ /* 0x001f220000300800 */
[----:B------:R-:W-:Y:S01]  /*12f50*/  ULEA.HI UR9, UR9, UR4, URZ, 0x7 ;  /* 0x0000000409097291 */ /* 0x000fe2000f8f383f */
[----:B------:R-:W-:Y:S01]  /*12f60*/  IADD3.X R143, R143, UR57, RZ, P0, !PT ;  /* 0x000000398f8f7c10 */ /* 0x000fe200087fe4ff */
[----:B------:R-:W-:Y:S01]  /*12f70*/  VIADD R0, R0, 0x1 ;  /* 0x0000000100007836 */ /* 0x000fe20000000000 */
[----:B------:R-:W-:Y:S01]  /*12f80*/  IADD3 R9, P0, R9, UR12, RZ ;  /* 0x0000000c09097c10 */ /* 0x000fe2000ff1e0ff */
[----:B------:R-:W-:-:S03]  /*12f90*/  USHF.R.S32.HI UR9, URZ, 0x7, UR9 ;  /* 0x000000073f097899 */ /* 0x000fc60008011409 */
[----:B------:R-:W-:-:S03]  /*12fa0*/  IADD3.X R2, R2, UR5, RZ, P0, !PT ;  /* 0x0000000502027c10 */ /* 0x000fc600087fe4ff */
[----:B------:R-:W-:Y:S01]  /*12fb0*/  ISETP.NE.U32.AND P0, PT, R0, UR9, PT ;  /* 0x0000000900007c0c */ /* 0x000fe2000bf05070 */
[----:B------:R-:W-:-:S09]  /*12fc0*/  UIADD3.64 UR8, UR36, 0x1200, URZ ;  /* 0x0000120024087897 */ /* 0x000fd2000fffe03f */
[----:B------:R-:W-:Y:S01]  /*12fd0*/  HGMMA.64x16x16.F32 R32, gdesc[UR8].tnspA, R32 ;  /* 0x20200000082079f0 */ /* 0x000fe20008700820 */
[----:B------:R-:W-:Y:S02]  /*12fe0*/  UIADD3.64 UR4, UR36, 0x1280, URZ ;  /* 0x0000128024047897 */ /* 0x000fe4000fffe03f */
[----:B------:R-:W-:Y:S02]  /*12ff0*/  UIADD3.64 UR20, UR36, 0x1300, URZ ;  /* 0x0000130024147897 */ /* 0x000fe4000fffe03f */
[----:B------:R-:W-:-:S05]  /*13000*/  UIADD3.64 UR48, UR36, 0x1780, URZ ;  /* 0x0000178024307897 */ /* 0x000fca000fffe03f */
[----:B------:R-:W-:Y:S01]  /*13010*/  HGMMA.64x16x16.F32 R32, gdesc[UR4].tnspA, R32 ;  /* 0x20200000042079f0 */ /* 0x000fe20008700820 */
[----:B------:R-:W-:-:S03]  /*13020*/  UIADD3.64 UR16, UR36, 0x1800, URZ ;  /* 0x0000180024107897 */ /* 0x000fc6000fffe03f */
[----:B------:R-:W-:Y:S04]  /*13030*/  HGMMA.64x16x16.F32 R32, gdesc[UR20].tnspA, R32 ;  /* 0x20200000142079f0 */ /* 0x000fe80008700820 */
[----:B------:R-:W-:Y:S01]  /*13040*/  HGMMA.64x16x16.F32 R24, gdesc[UR48].tnspA, R24 ;  /* 0x20200000301879f0 */ /* 0x000fe20008700818 */
[----:B------:R-:W-:Y:S01]  /*13050*/  UMOV UR18, UR38 ;  /* 0x0000002600127c82 */ /* 0x000fe20008000000 */
[----:B------:R-:W-:Y:S01]  /*13060*/  UMOV UR19, UR39 ;  /* 0x0000002700137c82 */ /* 0x000fe20008000000 */
[----:B------:R-:W-:Y:S02]  /*13070*/  IADD3.X R144, R144, UR57, RZ, P3, !PT ;  /* 0x0000003990907c10 */ /* 0x000fe40009ffe4ff */
[----:B------:R-:W-:Y:S02]  /*13080*/  IADD3 R78, P3, R78, UR58, RZ ;  /* 0x0000003a4e4e7c10 */ /* 0x000fe4000ff7e0ff */
[----:B------:R-:W-:Y:S01]  /*13090*/  IADD3.X R145, R145, UR57, RZ, P4, !PT ;  /* 0x0000003991917c10 */ /* 0x000fe2000a7fe4ff */
[----:B------:R-:W-:Y:S01]  /*130a0*/  STL [R1+0xb8], R235 ;  /* 0x0000b8eb01007387 */ /* 0x000fe20000100800 */
[----:B------:R-:W-:-:S03]  /*130b0*/  IADD3 R57, P4, R57, UR58, RZ ;  /* 0x0000003a39397c10 */ /* 0x000fc6000ff9e0ff */
[----:B------:R0:W-:Y:S01]  /*130c0*/  STL [R1+0x7c], R78 ;  /* 0x00007c4e01007387 */ /* 0x0001e20000100800 */
[----:B------:R-:W-:Y:S03]  /*130d0*/  HGMMA.64x16x16.F32 R24, gdesc[UR16].tnspA, R24 ;  /* 0x20200000101879f0 */ /* 0x000fe60008700818 */
[----:B0-----:R-:W5:Y:S01]  /*130e0*/  LDL.LU R78, [R1+0x858] ;  /* 0x00085800014e7983 */ /* 0x001f620000300800 */
[----:B---3--:R-:W-:-:S03]  /*130f0*/  IADD3.X R59, R59, UR57, RZ, P6, !PT ;  /* 0x000000393b3b7c10 */ /* 0x008fc6000b7fe4ff */
[----:B------:R-:W-:Y:S01]  /*13100*/  STL [R1+0xb0], R144 ;  /* 0x0000b09001007387 */ /* 0x000fe20000100800 */
[----:B------:R-:W-:-:S03]  /*13110*/  IADD3.X R80, R80, UR57, RZ, P1, !PT ;  /* 0x0000003950507c10 */ /* 0x000fc60008ffe4ff */
[----:B------:R0:W-:Y:S01]  /*13120*/  STL [R1+0x74], R57 ;  /* 0x0000743901007387 */ /* 0x0001e20000100800 */
[----:B------:R-:W-:Y:S01]  /*13130*/  UIADD3.64 UR12, UR36, 0x1880, URZ ;  /* 0x00001880240c7897 */ /* 0x000fe2000fffe03f */
[----:B------:R-:W-:Y:S02]  /*13140*/  IADD3.X R81, R81, UR57, RZ, P2, !PT ;  /* 0x0000003951517c10 */ /* 0x000fe400097fe4ff */
[----:B------:R-:W-:Y:S01]  /*13150*/  IADD3.X R61, R61, UR57, RZ, P3, !PT ;  /* 0x000000393d3d7c10 */ /* 0x000fe20009ffe4ff */
[----:B0-----:R-:W3:Y:S04]  /*13160*/  LDL.LU R57, [R1+0x854] ;  /* 0x0008540001397983 */ /* 0x001ee80000300800 */
[----:B------:R-:W-:Y:S01]  /*13170*/  STL [R1+0xa4], R145 ;  /* 0x0000a49101007387 */ /* 0x000fe20000100800 */
[----:B------:R-:W-:Y:S01]  /*13180*/  IADD3.X R63, R63, UR57, RZ, P4, !PT ;  /* 0x000000393f3f7c10 */ /* 0x000fe2000a7fe4ff */
[----:B------:R-:W-:Y:S01]  /*13190*/  HGMMA.64x16x16.F32 R24, gdesc[UR12].tnspA, R24 ;  /* 0x202000000c1879f0 */ /* 0x000fe20008700818 */
[----:B------:R-:W-:-:S02]  /*131a0*/  UIADD3.64 UR40, UR36, 0x1900, URZ ;  /* 0x0000190024287897 */ /* 0x000fc4000fffe03f */
[----:B------:R-:W-:-:S07]  /*131b0*/  UIADD3.64 UR44, UR36, 0x1980, URZ ;  /* 0x00001980242c7897 */ /* 0x000fce000fffe03f */
[----:B------:R-:W-:Y:S01]  /*131c0*/  HGMMA.64x16x16.F32 R24, gdesc[UR40].tnspA, R24 ;  /* 0x20200000281879f0 */ /* 0x000fe20008700818 */
[----:B----4-:R-:W-:-:S05]  /*131d0*/  IADD3.X R79, R79, UR57, RZ, P5, !PT ;  /* 0x000000394f4f7c10 */ /* 0x010fca000affe4ff */
[----:B------:R0:W-:Y:S04]  /*131e0*/  STL [R1+0x98], R79 ;  /* 0x0000984f01007387 */ /* 0x0001e80000100800 */
[----:B0-----:R-:W4:Y:S04]  /*131f0*/  LDL.LU R79, [R1+0x850] ;  /* 0x00085000014f7983 */ /* 0x001f280000300800 */
[----:B------:R0:W-:Y:S04]  /*13200*/  STL [R1+0x90], R59 ;  /* 0x0000903b01007387 */ /* 0x0001e80000100800 */
[----:B0-----:R-:W4:Y:S04]  /*13210*/  LDL.LU R59, [R1+0x84c] ;  /* 0x00084c00013b7983 */ /* 0x001f280000300800 */
[----:B------:R0:W-:Y:S01]  /*13220*/  STL [R1+0x88], R80 ;  /* 0x0000885001007387 */ /* 0x0001e20000100800 */
[----:B------:R-:W-:Y:S03]  /*13230*/  HGMMA.64x16x16.F32 R24, gdesc[UR44].tnspA, R24 ;  /* 0x202000002c1879f0 */ /* 0x000fe60008700818 */
[----:B0-----:R-:W4:Y:S04]  /*13240*/  LDL.LU R80, [R1+0x848] ;  /* 0x0008480001507983 */ /* 0x001f280000300800 */
[----:B------:R0:W-:Y:S04]  /*13250*/  STL [R1+0x80], R81 ;  /* 0x0000805101007387 */ /* 0x0001e80000100800 */
[----:B0-----:R-:W4:Y:S04]  /*13260*/  LDL.LU R81, [R1+0x844] ;  /* 0x0008440001517983 */ /* 0x001f280000300800 */
[----:B------:R0:W-:Y:S04]  /*13270*/  STL [R1+0x78], R61 ;  /* 0x0000783d01007387 */ /* 0x0001e80000100800 */
[----:B0-----:R-:W4:Y:S04]  /*13280*/  LDL.LU R61, [R1+0x840] ;  /* 0x00084000013d7983 */ /* 0x001f280000300800 */
[----:B------:R0:W-:Y:S04]  /*13290*/  STL [R1+0x70], R63 ;  /* 0x0000703f01007387 */ /* 0x0001e80000100800 */
[----:B0-----:R-:W4:Y:S01]  /*132a0*/  LDL.LU R63, [R1+0x83c] ;  /* 0x00083c00013f7983 */ /* 0x001f220000300800 */
[----:B------:R-:W-:Y:S01]  /*132b0*/  UIADD3.64 UR24, UR36, 0x1a00, URZ ;  /* 0x00001a0024187897 */ /* 0x000fe2000fffe03f */
[----:B------:R-:W-:Y:S01]  /*132c0*/  UMOV UR26, UR10 ;  /* 0x0000000a001a7c82 */ /* 0x000fe20008000000 */
[----:B------:R-:W-:-:S07]  /*132d0*/  UMOV UR27, UR11 ;  /* 0x0000000b001b7c82 */ /* 0x000fce0008000000 */
[----:B------:R-:W-:Y:S01]  /*132e0*/  HGMMA.64x16x16.F32 R24, gdesc[UR24].tnspA, R24 ;  /* 0x20200000181879f0 */ /* 0x000fe20008700818 */
[----:B------:R-:W-:Y:S01]  /*132f0*/  UIADD3.64 UR28, UR36, 0x1a80, URZ ;  /* 0x00001a80241c7897 */ /* 0x000fe2000fffe03f */
[----:B------:R-:W-:Y:S01]  /*13300*/  UMOV UR30, UR6 ;  /* 0x00000006001e7c82 */ /* 0x000fe20008000000 */
[----:B------:R-:W-:Y:S01]  /*13310*/  UMOV UR31, UR7 ;  /* 0x00000007001f7c82 */ /* 0x000fe20008000000 */
[----:B------:R-:W-:-:S06]  /*13320*/  UIADD3.64 UR32, UR36, 0x1b00, URZ ;  /* 0x00001b0024207897 */ /* 0x000fcc000fffe03f */
[----:B------:R-:W-:Y:S01]  /*13330*/  HGMMA.64x16x16.F32 R24, gdesc[UR28].tnspA, R24 ;  /* 0x202000001c1879f0 */ /* 0x000fe20008700818 */
[----:B------:R-:W-:Y:S01]  /*13340*/  UMOV UR34, UR22 ;  /* 0x0000001600227c82 */ /* 0x000fe20008000000 */
[----:B------:R-:W-:Y:S01]  /*13350*/  UMOV UR35, UR23 ;  /* 0x0000001700237c82 */ /* 0x000fe20008000000 */
[----:B------:R-:W-:Y:S02]  /*13360*/  IADD3 R87, P5, R87, UR58, RZ ;  /* 0x0000003a57577c10 */ /* 0x000fe4000ffbe0ff */
[----:B------:R-:W-:Y:S02]  /*13370*/  IADD3 R86, P6, R86, UR58, RZ ;  /* 0x0000003a56567c10 */ /* 0x000fe4000ffde0ff */
[----:B------:R-:W-:Y:S02]  /*13380*/  IADD3 R85, P1, R85, UR58, RZ ;  /* 0x0000003a55557c10 */ /* 0x000fe4000ff3e0ff */
[----:B------:R-:W-:Y:S02]  /*13390*/  IADD3.X R75, R75, UR57, RZ, P5, !PT ;  /* 0x000000394b4b7c10 */ /* 0x000fe4000affe4ff */
[----:B------:R-:W-:-:S02]  /*133a0*/  IADD3.X R73, R73, UR57, RZ, P6, !PT ;  /* 0x0000003949497c10 */ /* 0x000fc4000b7fe4ff */
[----:B------:R-:W-:Y:S01]  /*133b0*/  IADD3.X R71, R71, UR57, RZ, P1, !PT ;  /* 0x0000003947477c10 */ /* 0x000fe20008ffe4ff */
[----:B------:R-:W-:Y:S01]  /*133c0*/  HGMMA.64x16x16.F32 R24, gdesc[UR32].tnspA, R24, gsb0 ;  /* 0x20200000201879f0 */ /* 0x000fe20008000818 */
[----:B------:R-:W-:Y:S02]  /*133d0*/  IADD3 R84, P2, R84, UR58, RZ ;  /* 0x0000003a54547c10 */ /* 0x000fe4000ff5e0ff */
[----:B------:R-:W-:Y:S02]  /*133e0*/  IADD3 R83, P3, R83, UR58, RZ ;  /* 0x0000003a53537c10 */ /* 0x000fe4000ff7e0ff */
[----:B------:R-:W-:Y:S02]  /*133f0*/  IADD3 R82, P4, R82, UR58, RZ ;  /* 0x0000003a52527c10 */ /* 0x000fe4000ff9e0ff */
[----:B------:R-:W-:Y:S02]  /*13400*/  IADD3.X R69, R69, UR57, RZ, P2, !PT ;  /* 0x0000003945457c10 */ /* 0x000fe400097fe4ff */
[----:B------:R-:W-:-:S02]  /*13410*/  IADD3.X R67, R67, UR57, RZ, P3, !PT ;  /* 0x0000003943437c10 */ /* 0x000fc40009ffe4ff */
[----:B------:R-:W-:Y:S02]  /*13420*/  IADD3.X R65, R65, UR57, RZ, P4, !PT ;  /* 0x0000003941417c10 */ /* 0x000fe4000a7fe4ff */
[----:B-----5:R-:W-:Y:S02]  /*13430*/  IADD3 R78, P2, R78, UR58, RZ ;  /* 0x0000003a4e4e7c10 */ /* 0x020fe4000ff5e0ff */
[----:B------:R-:W-:Y:S02]  /*13440*/  IADD3 R77, P3, R77, UR58, RZ ;  /* 0x0000003a4d4d7c10 */ /* 0x000fe4000ff7e0ff */
[----:B------:R-:W-:Y:S02]  /*13450*/  IADD3 R76, P4, R76, UR58, RZ ;  /* 0x0000003a4c4c7c10 */ /* 0x000fe4000ff9e0ff */
[----:B---3--:R-:W-:Y:S02]  /*13460*/  IADD3.X R57, R57, UR57, RZ, P2, !PT ;  /* 0x0000003939397c10 */ /* 0x008fe400097fe4ff */
[----:B--2---:R-:W-:-:S02]  /*13470*/  IADD3.X R23, R23, UR57, RZ, P3, !PT ;  /* 0x0000003917177c10 */ /* 0x004fc40009ffe4ff */
[----:B------:R-:W-:Y:S02]  /*13480*/  IADD3.X R21, R21, UR57, RZ, P4, !PT ;  /* 0x0000003915157c10 */ /* 0x000fe4000a7fe4ff */
[----:B------:R-:W-:Y:S02]  /*13490*/  IADD3 R68, P2, R68, UR58, RZ ;  /* 0x0000003a44447c10 */ /* 0x000fe4000ff5e0ff */
[----:B------:R-:W-:Y:S02]  /*134a0*/  IADD3 R66, P3, R66, UR58, RZ ;  /* 0x0000003a42427c10 */ /* 0x000fe4000ff7e0ff */
[----:B------:R-:W-:Y:S02]  /*134b0*/  IADD3 R64, P4, R64, UR58, RZ ;  /* 0x0000003a40407c10 */ /* 0x000fe4000ff9e0ff */
[----:B------:R-:W-:Y:S02]  /*134c0*/  IADD3.X R14, R14, UR57, RZ, P2, !PT ;  /* 0x000000390e0e7c10 */ /* 0x000fe400097fe4ff */
[----:B------:R-:W-:-:S02]  /*134d0*/  IADD3.X R56, R56, UR57, RZ, P3, !PT ;  /* 0x0000003938387c10 */ /* 0x000fc40009ffe4ff */
[----:B------:R-:W-:Y:S01]  /*134e0*/  IADD3.X R22, R22, UR57, RZ, P4, !PT ;  /* 0x0000003916167c10 */ /* 0x000fe2000a7fe4ff */
[----:B------:R-:W-:Y:S02]  /*134f0*/  WARPGROUP.DEPBAR.LE gsb0, 0x0 ;  /* 0x00008000000079c5 */ /* 0x000fe40000010000 */
[----:B----4-:R-:W-:-:S04]  /*13500*/  IADD3 R79, P1, R79, UR58, RZ ;  /* 0x0000003a4f4f7c10 */ /* 0x010fc8000ff3e0ff */
[----:B------:R-:W-:Y:S02]  /*13510*/  IADD3.X R59, R59, UR57, RZ, P1, !PT ;  /* 0x000000393b3b7c10 */ /* 0x000fe40008ffe4ff */
[----:B------:R-:W-:Y:S02]  /*13520*/  IADD3 R70, P1, R70, UR58, RZ ;  /* 0x0000003a46467c10 */ /* 0x000fe4000ff3e0ff */
[----:B------:R-:W-:Y:S02]  /*13530*/  IADD3 R80, P6, R80, UR58, RZ ;  /* 0x0000003a50507c10 */ /* 0x000fe4000ffde0ff */
[----:B------:R-:W-:Y:S02]  /*13540*/  IADD3.X R15, R15, UR57, RZ, P1, !PT ;  /* 0x000000390f0f7c10 */ /* 0x000fe40008ffe4ff */
[----:B------:R-:W-:Y:S02]  /*13550*/  IADD3 R58, P1, R58, UR58, RZ ;  /* 0x0000003a3a3a7c10 */ /* 0x000fe4000ff3e0ff */
[----:B------:R-:W-:-:S02]  /*13560*/  IADD3 R81, P5, R81, UR58, RZ ;  /* 0x0000003a51517c10 */ /* 0x000fc4000ffbe0ff */
[----:B------:R-:W-:Y:S02]  /*13570*/  IADD3.X R16, R16, UR57, RZ, P1, !PT ;  /* 0x0000003910107c10 */ /* 0x000fe40008ffe4ff */
[----:B------:R-:W-:Y:S02]  /*13580*/  IADD3.X R61, R61, UR57, RZ, P6, !PT ;  /* 0x000000393d3d7c10 */ /* 0x000fe4000b7fe4ff */
[----:B------:R-:W-:-:S04]  /*13590*/  IADD3 R72, P6, R72, UR58, RZ ;  /* 0x0000003a48487c10 */ /* 0x000fc8000ffde0ff */
[----:B------:R-:W-:Y:S02]  /*135a0*/  IADD3.X R17, R17, UR57, RZ, P6, !PT ;  /* 0x0000003911117c10 */ /* 0x000fe4000b7fe4ff */
[----:B------:R-:W-:Y:S02]  /*135b0*/  IADD3 R60, P6, R60, UR58, RZ ;  /* 0x0000003a3c3c7c10 */ /* 0x000fe4000ffde0ff */
[----:B------:R-:W-:Y:S02]  /*135c0*/  IADD3.X R63, R63, UR57, RZ, P5, !PT ;  /* 0x000000393f3f7c10 */ /* 0x000fe4000affe4ff */
[----:B------:R-:W-:-:S04]  /*135d0*/  IADD3 R74, P5, R74, UR58, RZ ;  /* 0x0000003a4a4a7c10 */ /* 0x000fc8000ffbe0ff */
[----:B------:R-:W-:Y:S02]  /*135e0*/  IADD3.X R19, R19, UR57, RZ, P5, !PT ;  /* 0x0000003913137c10 */ /* 0x000fe4000affe4ff */
[----:B------:R-:W-:Y:S02]  /*135f0*/  IADD3 R62, P5, R62, UR58, RZ ;  /* 0x0000003a3e3e7c10 */ /* 0x000fe4000ffbe0ff */
[----:B------:R-:W-:Y:S02]  /*13600*/  IADD3.X R18, R18, UR57, RZ, P6, !PT ;  /* 0x0000003912127c10 */ /* 0x000fe4000b7fe4ff */
[----:B------:R-:W-:Y:S01]  /*13610*/  IADD3.X R20, R20, UR57, RZ, P5, !PT ;  /* 0x0000003914147c10 */ /* 0x000fe2000affe4ff */
[----:B------:R-:W-:Y:S08]  /*13620*/  @P0 BRA `(.L_x_1) ;  /* 0xffffff1400080947 */ /* 0x000ff0000383ffff */
[----:B------:R-:W-:Y:S02]  /*13630*/  F2FP.F16.F32.PACK_AB R23, R31, R47 ;  /* 0x0000002f1f17723e */ /* 0x000fe400000000ff */
[----:B------:R-:W-:Y:S02]  /*13640*/  F2FP.F16.F32.PACK_AB R22, R29, R45 ;  /* 0x0000002d1d16723e */ /* 0x000fe400000000ff */
[----:B------:R-:W-:Y:S02]  /*13650*/  F2FP.F16.F32.PACK_AB R21, R39, R55 ;  /* 0x000000372715723e */ /* 0x000fe400000000ff */
[----:B------:R-:W-:Y:S02]  /*13660*/  F2FP.F16.F32.PACK_AB R20, R37, R53 ;  /* 0x000000352514723e */ /* 0x000fe400000000ff */
[----:B------:R-:W-:Y:S02]  /*13670*/  F2FP.F16.F32.PACK_AB R19, R30, R46 ;  /* 0x0000002e1e13723e */ /* 0x000fe400000000ff */
[----:B------:R-:W-:-:S02]  /*13680*/  F2FP.F16.F32.PACK_AB R18, R28, R44 ;  /* 0x0000002c1c12723e */ /* 0x000fc400000000ff */
        /* <DEDUP_REMOVED lines=9> */
[----:B------:R-:W-:-:S07]  /*13720*/  F2FP.F16.F32.PACK_AB R8, R32, R48 ;  /* 0x000000302008723e */ /* 0x000fce00000000ff */
.L_x_0:
[----:B0-----:R-:W2:Y:S01]  /*13730*/  LDL.LU R58, [R1+0x834] ;  /* 0x00083400013a7983 */ /* 0x001ea20000300800 */
[----:B------:R-:W0:Y:S01]  /*13740*/  LDC R5, c[0x0][0x244] ;  /* 0x00009100ff057b82 */ /* 0x000e220000000800 */
[----:B------:R-:W-:Y:S01]  /*13750*/  ULDC.64 UR8, c[0x0][0x228] ;  /* 0x00008a0000087ab9 */ /* 0x000fe20000000a00 */
[----:B------:R-:W-:Y:S01]  /*13760*/  ULDC.64 UR4, c[0x0][0x220] ;  /* 0x0000880000047ab9 */ /* 0x000fe20000000a00 */
[----:B------:R-:W0:Y:S01]  /*13770*/  LDL.LU R57, [R1+0x830] ;  /* 0x0008300001397983 */ /* 0x000e220000300800 */
[----:B------:R-:W-:-:S03]  /*13780*/  ULDC UR6, c[0x0][0x248] ;  /* 0x0000920000067ab9 */ /* 0x000fc60000000800 */
[----:B------:R-:W3:Y:S01]  /*13790*/  LDL.LU R56, [R1+0x838] ;  /* 0x0008380001387983 */ /* 0x000ee20000300800 */
[----:B------:R-:W1:Y:S02]  /*137a0*/  S2R R4, SR_TID.X ;  /* 0x0000000000047919 */ /* 0x000e640000002100 */
[C---:B-1----:R-:W-:Y:S02]  /*137b0*/  IMAD.SHL.U32 R0, R4.reuse, 0x10, RZ ;  /* 0x0000001004007824 */ /* 0x042fe400078e00ff */
[C---:B------:R-:W-:Y:S02]  /*137c0*/  IMAD.SHL.U32 R3, R4.reuse, 0x80, RZ ;  /* 0x0000008004037824 */ /* 0x040fe400078e00ff */
[----:B------:R-:W-:Y:S01]  /*137d0*/  IMAD.SHL.U32 R2, R4, 0x8, RZ ;  /* 0x0000000804027824 */ /* 0x000fe200078e00ff */
[----:B------:R-:W-:Y:S02]  /*137e0*/  LOP3.LUT R0, R0, 0xf0, RZ, 0xc0, !PT ;  /* 0x000000f000007812 */ /* 0x000fe400078ec0ff */
[----:B------:R-:W-:-:S02]  /*137f0*/  LOP3.LUT R3, R3, 0x800, RZ, 0xc0, !PT ;  /* 0x0000080003037812 */ /* 0x000fc400078ec0ff */
[----:B------:R-:W-:Y:S02]  /*13800*/  LOP3.LUT R2, R2, 0x700, RZ, 0xc0, !PT ;  /* 0x0000070002027812 */ /* 0x000fe400078ec0ff */
[----:B------:R-:W-:-:S05]  /*13810*/  IADD3 R3, R3, UR56, R0 ;  /* 0x0000003803037c10 */ /* 0x000fca000fffe000 */
[----:B------:R-:W-:Y:S01]  /*13820*/  IMAD.IADD R24, R2, 0x1, R3 ;  /* 0x0000000102187824 */ /* 0x000fe200078e0203 */
[----:B------:R-:W-:Y:S01]  /*13830*/  BAR.SYNC.DEFER_BLOCKING 0x0 ;  /* 0x0000000000007b1d */ /* 0x000fe20000010000 */
[----:B------:R-:W-:-:S05]  /*13840*/  LOP3.LUT R25, R4, 0xff, RZ, 0xc0, !PT ;  /* 0x000000ff04197812 */ /* 0x000fca00078ec0ff */
[----:B------:R-:W-:Y:S01]  /*13850*/  STSM.16.M88.4 [R24], R8 ;  /* 0x0000000818007844 */ /* 0x000fe20000000200 */
[----:B------:R-:W-:Y:S01]  /*13860*/  LEA R25, R25, UR56, 0x4 ;  /* 0x0000003819197c11 */ /* 0x000fe2000f8e20ff */
[----:B------:R-:W-:Y:S06]  /*13870*/  BAR.SYNC.DEFER_BLOCKING 0x0 ;  /* 0x0000000000007b1d */ /* 0x000fec0000010000 */
[----:B------:R-:W1:Y:S02]  /*13880*/  LDS.128 R28, [R25] ;  /* 0x00000000191c7984 */ /* 0x000e640000000c00 */
[----:B------:R-:W-:Y:S06]  /*13890*/  BAR.SYNC.DEFER_BLOCKING 0x0 ;  /* 0x0000000000007b1d */ /* 0x000fec0000010000 */
[----:B------:R4:W-:Y:S02]  /*138a0*/  STSM.16.M88.4 [R24], R12 ;  /* 0x0000000c18007844 */ /* 0x0009e40000000200 */
[----:B------:R-:W-:Y:S06]  /*138b0*/  BAR.SYNC.DEFER_BLOCKING 0x0 ;  /* 0x0000000000007b1d */ /* 0x000fec0000010000 */
[----:B------:R-:W5:Y:S02]  /*138c0*/  LDS.128 R32, [R25] ;  /* 0x0000000019207984 */ /* 0x000f640000000c00 */
[----:B------:R-:W-:Y:S06]  /*138d0*/  BAR.SYNC.DEFER_BLOCKING 0x0 ;  /* 0x0000000000007b1d */ /* 0x000fec0000010000 */
[----:B------:R1:W-:Y:S01]  /*138e0*/  STSM.16.M88.4 [R24], R16 ;  /* 0x0000001018007844 */ /* 0x0003e20000000200 */
[----:B--2---:R-:W-:-:S02]  /*138f0*/  VIADD R0, R58, 0x3 ;  /* 0x000000033a007836 */ /* 0x004fc40000000000 */
[----:B------:R-:W-:Y:S02]  /*13900*/  VIADD R2, R58, 0x2 ;  /* 0x000000023a027836 */ /* 0x000fe40000000000 */
[----:B0-----:R-:W-:Y:S01]  /*13910*/  IMAD R4, R57, R5, RZ ;  /* 0x0000000539047224 */ /* 0x001fe200078e02ff */
[----:B------:R-:W-:Y:S01]  /*13920*/  BAR.SYNC.DEFER_BLOCKING 0x0 ;  /* 0x0000000000007b1d */ /* 0x000fe20000010000 */
[----:B------:R-:W-:Y:S01]  /*13930*/  ISETP.GE.AND P0, PT, R0, UR9, PT ;  /* 0x0000000900007c0c */ /* 0x000fe2000bf06270 */
[----:B------:R-:W-:Y:S01]  /*13940*/  VIADD R3, R58, 0x1 ;  /* 0x000000013a037836 */ /* 0x000fe20000000000 */
[----:B------:R-:W-:Y:S01]  /*13950*/  ISETP.GE.AND P6, PT, R2, UR9, PT ;  /* 0x0000000902007c0c */ /* 0x000fe2000bfc6270 */
[----:B------:R-:W-:Y:S01]  /*13960*/  VIADD R0, R58, 0x4 ;  /* 0x000000043a007836 */ /* 0x000fe20000000000 */
[----:B------:R-:W-:Y:S02]  /*13970*/  LEA R2, P3, R4, UR4, 0x1 ;  /* 0x0000000404027c11 */ /* 0x000fe4000f8608ff */
[----:B------:R-:W-:-:S02]  /*13980*/  ISETP.GE.AND P4, PT, R3, UR9, PT ;  /* 0x0000000903007c0c */ /* 0x000fc4000bf86270 */
[----:B------:R-:W-:Y:S01]  /*13990*/  ISETP.GE.AND P1, PT, R0, UR9, PT ;  /* 0x0000000900007c0c */ /* 0x000fe2000bf26270 */
[----:B------:R-:W-:Y:S01]  /*139a0*/  IMAD R0, R5, 0x100, R4 ;  /* 0x0000010005007824 */ /* 0x000fe200078e0204 */
[----:B------:R-:W-:Y:S02]  /*139b0*/  LEA.HI.X.SX32 R3, R4, UR5, 0x1, P3 ;  /* 0x0000000504037c11 */ /* 0x000fe400098f0eff */
[----:B------:R-:W0:Y:S01]  /*139c0*/  LDS.128 R4, [R25] ;  /* 0x0000000019047984 */ /* 0x000e220000000c00 */
[----:B------:R-:W-:Y:S01]  /*139d0*/  BAR.SYNC.DEFER_BLOCKING 0x0 ;  /* 0x0000000000007b1d */ /* 0x000fe20000010000 */
[----:B------:R-:W-:-:S04]  /*139e0*/  ISETP.GE.AND P2, PT, R57, UR8, PT ;  /* 0x0000000839007c0c */ /* 0x000fc8000bf46270 */
[C---:B------:R-:W-:Y:S01]  /*139f0*/  ISETP.LT.AND P2, PT, R58.reuse, UR9, !P2 ;  /* 0x000000093a007c0c */ /* 0x040fe2000d741270 */
[C---:B----4-:R-:W-:Y:S01]  /*13a00*/  IMAD R13, R58.reuse, UR6, RZ ;  /* 0x000000063a0d7c24 */ /* 0x050fe2000f8e02ff */
[----:B------:R-:W-:Y:S01]  /*13a10*/  STSM.16.M88.4 [R24], R20 ;  /* 0x0000001418007844 */ /* 0x000fe20000000200 */
[----:B------:R-:W-:Y:S02]  /*13a20*/  BAR.SYNC.DEFER_BLOCKING 0x0 ;  /* 0x0000000000007b1d */ /* 0x000fe40000010000 */
[----:B------:R-:W-:Y:S01]  /*13a30*/  IMAD.WIDE R10, R13, 0x2, R2 ;  /* 0x000000020d0a7825 */ /* 0x000fe200078e0202 */
[----:B------:R-:W-:Y:S02]  /*13a40*/  ISETP.GE.AND P5, PT, R58, UR9, PT ;  /* 0x000000093a007c0c */ /* 0x000fe4000bfa6270 */
[----:B------:R-:W-:-:S04]  /*13a50*/  LEA R8, P3, R0, UR4, 0x1 ;  /* 0x0000000400087c11 */ /* 0x000fc8000f8608ff */
[----:B------:R-:W-:Y:S01]  /*13a60*/  LEA.HI.X.SX32 R9, R0, UR5, 0x1, P3 ;  /* 0x0000000500097c11 */ /* 0x000fe200098f0eff */
[C---:B-1----:R-:W-:Y:S02]  /*13a70*/  VIADD R19, R13.reuse, UR6 ;  /* 0x000000060d137c36 */ /* 0x042fe40008000000 */
[----:B------:R-:W-:Y:S01]  /*13a80*/  IMAD.WIDE R12, R13, 0x2, R8 ;  /* 0x000000020d0c7825 */ /* 0x000fe200078e0208 */
[----:B------:R1:W-:Y:S01]  /*13a90*/  @P2 STG.E.U16 desc[UR60][R10.64], R28 ;  /* 0x0000001c0a002986 */ /* 0x0003e2000c10153c */
[----:B---3--:R-:W-:Y:S02]  /*13aa0*/  ISETP.LT.AND P2, PT, R56, UR8, !P5 ;  /* 0x0000000838007c0c */ /* 0x008fe4000ef41270 */
[----:B------:R-:W-:Y:S01]  /*13ab0*/  ISETP.LT.AND P5, PT, R57, UR8, !P4 ;  /* 0x0000000839007c0c */ /* 0x000fe2000e7a1270 */
[----:B------:R-:W-:Y:S01]  /*13ac0*/  VIADD R18, R58, 0x6 ;  /* 0x000000063a127836 */ /* 0x000fe20000000000 */
[----:B------:R-:W-:Y:S01]  /*13ad0*/  ISETP.LT.AND P4, PT, R56, UR8, !P4 ;  /* 0x0000000838007c0c */ /* 0x000fe2000e781270 */
[----:B------:R-:W2:Y:S01]  /*13ae0*/  LDS.128 R24, [R25] ;  /* 0x0000000019187984 */ /* 0x000ea20000000c00 */
[----:B-1----:R-:W-:Y:S01]  /*13af0*/  PRMT R11, R28, 0x7632, R11 ;  /* 0x000076321c0b7816 */ /* 0x002fe2000000000b */
[----:B------:R-:W-:-:S06]  /*13b00*/  IMAD.WIDE R14, R19, 0x2, R2 ;  /* 0x00000002130e7825 */ /* 0x000fcc00078e0202 */
[----:B------:R1:W-:Y:S01]  /*13b10*/  @P2 STG.E.U16 desc[UR60][R12.64], R11 ;  /* 0x0000000b0c002986 */ /* 0x0003e2000c10153c */
[----:B------:R-:W-:Y:S02]  /*13b20*/  ISETP.LT.AND P2, PT, R57, UR8, !P6 ;  /* 0x0000000839007c0c */ /* 0x000fe4000f741270 */
[----:B------:R-:W-:Y:S01]  /*13b30*/  ISETP.LT.AND P6, PT, R56, UR8, !P6 ;  /* 0x0000000838007c0c */ /* 0x000fe2000f7c1270 */
[----:B------:R-:W-:Y:S01]  /*13b40*/  IMAD.WIDE R16, R19, 0x2, R8 ;  /* 0x0000000213107825 */ /* 0x000fe200078e0208 */
[----:B-----5:R-:W-:-:S03]  /*13b50*/  PRMT R20, R32, 0x7632, R20 ;  /* 0x0000763220147816 */ /* 0x020fc60000000014 */
[----:B------:R-:W-:Y:S01]  /*13b60*/  VIADD R19, R19, UR6 ;  /* 0x0000000613137c36 */ /* 0x000fe20008000000 */
[----:B------:R-:W-:Y:S03]  /*13b70*/  @P5 STG.E.U16 desc[UR60][R14.64], R32 ;  /* 0x000000200e005986 */ /* 0x000fe6000c10153c */
[C---:B-1----:R-:W-:Y:S01]  /*13b80*/  IMAD.WIDE R10, R19.reuse, 0x2, R2 ;  /* 0x00000002130a7825 */ /* 0x042fe200078e0202 */
[----:B------:R1:W-:Y:S03]  /*13b90*/  @P4 STG.E.U16 desc[UR60][R16.64], R20 ;  /* 0x0000001410004986 */ /* 0x0003e6000c10153c */
[----:B------:R-:W-:Y:S01]  /*13ba0*/  IMAD.WIDE R12, R19, 0x2, R8 ;  /* 0x00000002130c7825 */ /* 0x000fe200078e0208 */
[----:B------:R-:W-:Y:S01]  /*13bb0*/  ISETP.LT.AND P4, PT, R57, UR8, !P0 ;  /* 0x0000000839007c0c */ /* 0x000fe2000c781270 */
[----:B------:R3:W-:Y:S01]  /*13bc0*/  @P2 STG.E.U16 desc[UR60][R10.64], R29 ;  /* 0x0000001d0a002986 */ /* 0x0007e2000c10153c */
[----:B------:R-:W-:-:S02]  /*13bd0*/  ISETP.LT.AND P0, PT, R56, UR8, !P0 ;  /* 0x0000000838007c0c */ /* 0x000fc4000c701270 */
[----:B-1----:R-:W-:Y:S01]  /*13be0*/  PRMT R17, R29, 0x7632, R17 ;  /* 0x000076321d117816 */ /* 0x002fe20000000011 */
[----:B------:R-:W-:-:S04]  /*13bf0*/  VIADD R21, R19, UR6 ;  /* 0x0000000613157c36 */ /* 0x000fc80008000000 */
[----:B------:R1:W-:Y:S01]  /*13c00*/  @P6 STG.E.U16 desc[UR60][R12.64], R17 ;  /* 0x000000110c006986 */ /* 0x0003e2000c10153c */
[----:B------:R-:W-:Y:S02]  /*13c10*/  ISETP.LT.AND P6, PT, R57, UR8, !P1 ;  /* 0x0000000839007c0c */ /* 0x000fe4000cfc1270 */
[----:B------:R-:W-:Y:S01]  /*13c20*/  ISETP.LT.AND P1, PT, R56, UR8, !P1 ;  /* 0x0000000838007c0c */ /* 0x000fe2000cf21270 */
[----:B------:R-:W-:Y:S01]  /*13c30*/  VIADD R19, R21, UR6 ;  /* 0x0000000615137c36 */ /* 0x000fe20008000000 */
[----:B------:R-:W-:Y:S01]  /*13c40*/  PRMT R20, R33, 0x7632, R20 ;  /* 0x0000763221147816 */ /* 0x000fe20000000014 */
[----:B------:R-:W-:Y:S02]  /*13c50*/  VIADD R0, R58, 0x5 ;  /* 0x000000053a007836 */ /* 0x000fe40000000000 */
[----:B------:R-:W-:-:S04]  /*13c60*/  IMAD.WIDE R14, R21, 0x2, R2 ;  /* 0x00000002150e7825 */ /* 0x000fc800078e0202 */
[----:B---3--:R-:W-:Y:S01]  /*13c70*/  IMAD.WIDE R10, R21, 0x2, R8 ;  /* 0x00000002150a7825 */ /* 0x008fe200078e0208 */
[----:B------:R-:W-:-:S03]  /*13c80*/  PRMT R21, R30, 0x7632, R21 ;  /* 0x000076321e157816 */ /* 0x000fc60000000015 */
[C---:B-1----:R-:W-:Y:S01]  /*13c90*/  IMAD.WIDE R16, R19.reuse, 0x2, R2 ;  /* 0x0000000213107825 */ /* 0x042fe200078e0202 */
[----:B------:R-:W-:Y:S01]  /*13ca0*/  ISETP.GE.AND P3, PT, R0, UR9, PT ;  /* 0x0000000900007c0c */ /* 0x000fe2000bf66270 */
[----:B------:R1:W-:Y:S02]  /*13cb0*/  @P4 STG.E.U16 desc[UR60][R14.64], R33 ;  /* 0x000000210e004986 */ /* 0x0003e4000c10153c */
[----:B------:R-:W-:Y:S01]  /*13cc0*/  IMAD.WIDE R12, R19, 0x2, R8 ;  /* 0x00000002130c7825 */ /* 0x000fe200078e0208 */
[----:B------:R-:W-:Y:S01]  /*13cd0*/  ISETP.GE.AND P5, PT, R18, UR9, PT ;  /* 0x0000000912007c0c */ /* 0x000fe2000bfa6270 */
[----:B------:R3:W-:Y:S04]  /*13ce0*/  @P0 STG.E.U16 desc[UR60][R10.64], R20 ;  /* 0x000000140a000986 */ /* 0x0007e8000c10153c */
[----:B------:R-:W-:Y:S01]  /*13cf0*/  @P6 STG.E.U16 desc[UR60][R16.64], R30 ;  /* 0x0000001e10006986 */ /* 0x000fe2000c10153c */
[----:B------:R-:W-:-:S03]  /*13d00*/  ISETP.LT.AND P6, PT, R57, UR8, !P5 ;  /* 0x0000000839007c0c */ /* 0x000fc6000efc1270 */
[----:B------:R4:W-:Y:S01]  /*13d10*/  @P1 STG.E.U16 desc[UR60][R12.64], R21 ;  /* 0x000000150c001986 */ /* 0x0009e2000c10153c */
[----:B------:R-:W-:Y:S01]  /*13d20*/  ISETP.LT.AND P1, PT, R57, UR8, !P3 ;  /* 0x0000000839007c0c */ /* 0x000fe2000df21270 */
[----:B-1----:R-:W-:Y:S01]  /*13d30*/  VIADD R15, R19, UR6 ;  /* 0x00000006130f7c36 */ /* 0x002fe20008000000 */
[C---:B------:R-:W-:Y:S02]  /*13d40*/  ISETP.LT.AND P3, PT, R56.reuse, UR8, !P3 ;  /* 0x0000000838007c0c */ /* 0x040fe4000df61270 */
[----:B------:R-:W-:Y:S01]  /*13d50*/  ISETP.LT.AND P5, PT, R56, UR8, !P5 ;  /* 0x0000000838007c0c */ /* 0x000fe2000efa1270 */
[C---:B------:R-:W-:Y:S01]  /*13d60*/  VIADD R19, R15.reuse, UR6 ;  /* 0x000000060f137c36 */ /* 0x040fe20008000000 */
[----:B---3--:R-:W-:Y:S01]  /*13d70*/  PRMT R20, R34, 0x7632, R20 ;  /* 0x0000763222147816 */ /* 0x008fe20000000014 */
[----:B------:R-:W-:Y:S02]  /*13d80*/  VIADD R0, R58, 0x7 ;  /* 0x000000073a007836 */ /* 0x000fe40000000000 */
[----:B------:R-:W-:Y:S01]  /*13d90*/  IMAD.WIDE R10, R15, 0x2, R2 ;  /* 0x000000020f0a7825 */ /* 0x000fe200078e0202 */
[----:B------:R-:W-:-:S03]  /*13da0*/  PRMT R22, R31, 0x7632, R22 ;  /* 0x000076321f167816 */ /* 0x000fc60000000016 */
[----:B------:R-:W-:Y:S01]  /*13db0*/  IMAD.WIDE R14, R15, 0x2, R8 ;  /* 0x000000020f0e7825 */ /* 0x000fe200078e0208 */
[----:B------:R-:W-:-:S03]  /*13dc0*/  ISETP.GE.AND P2, PT, R0, UR9, PT ;  /* 0x0000000900007c0c */ /* 0x000fc6000bf46270 */
[C---:B----4-:R-:W-:Y:S01]  /*13dd0*/  IMAD.WIDE R12, R19.reuse, 0x2, R2 ;  /* 0x00000002130c7825 */ /* 0x050fe200078e0202 */
[----:B------:R-:W-:Y:S03]  /*13de0*/  @P1 STG.E.U16 desc[UR60][R10.64], R34 ;  /* 0x000000220a001986 */ /* 0x000fe6000c10153c */
[----:B------:R-:W-:Y:S01]  /*13df0*/  IMAD.WIDE R16, R19, 0x2, R8 ;  /* 0x0000000213107825 */ /* 0x000fe200078e0208 */
[----:B------:R-:W-:Y:S03]  /*13e00*/  @P3 STG.E.U16 desc[UR60][R14.64], R20 ;  /* 0x000000140e003986 */ /* 0x000fe6000c10153c */
[----:B------:R-:W-:Y:S01]  /*13e10*/  VIADD R18, R58, 0x8 ;  /* 0x000000083a127836 */ /* 0x000fe20000000000 */
[----:B------:R-:W-:Y:S04]  /*13e20*/  @P6 STG.E.U16 desc[UR60][R12.64], R31 ;  /* 0x0000001f0c006986 */ /* 0x000fe8000c10153c */
[----:B------:R1:W-:Y:S01]  /*13e30*/  @P5 STG.E.U16 desc[UR60][R16.64], R22 ;  /* 0x0000001610005986 */ /* 0x0003e2000c10153c */
[----:B------:R-:W-:-:S02]  /*13e40*/  ISETP.GE.AND P4, PT, R18, UR9, PT ;  /* 0x0000000912007c0c */ /* 0x000fc4000bf86270 */
[C---:B------:R-:W-:Y:S02]  /*13e50*/  ISETP.LT.AND P5, PT, R57.reuse, UR8, !P2 ;  /* 0x0000000839007c0c */ /* 0x040fe4000d7a1270 */
[----:B------:R-:W-:Y:S01]  /*13e60*/  ISETP.LT.AND P2, PT, R56, UR8, !P2 ;  /* 0x0000000838007c0c */ /* 0x000fe2000d741270 */
[----:B------:R-:W-:Y:S01]  /*13e70*/  VIADD R0, R58, 0x9 ;  /* 0x000000093a007836 */ /* 0x000fe20000000000 */
[----:B------:R-:W-:Y:S01]  /*13e80*/  ISETP.LT.AND P6, PT, R57, UR8, !P4 ;  /* 0x0000000839007c0c */ /* 0x000fe2000e7c1270 */
[----:B------:R-:W-:Y:S01]  /*13e90*/  VIADD R19, R19, UR6 ;  /* 0x0000000613137c36 */ /* 0x000fe20008000000 */
[----:B------:R-:W-:Y:S02]  /*13ea0*/  ISETP.LT.AND P4, PT, R56, UR8, !P4 ;  /* 0x0000000838007c0c */ /* 0x000fe4000e781270 */
[----:B------:R-:W-:Y:S01]  /*13eb0*/  ISETP.GE.AND P0, PT, R0, UR9, PT ;  /* 0x0000000900007c0c */ /* 0x000fe2000bf06270 */
[----:B------:R-:W-:Y:S01]  /*13ec0*/  VIADD R21, R19, UR6 ;  /* 0x0000000613157c36 */ /* 0x000fe20008000000 */
[----:B-1----:R-:W-:Y:S01]  /*13ed0*/  PRMT R17, R35, 0x7632, R17 ;  /* 0x0000763223117816 */ /* 0x002fe20000000011 */
[----:B------:R-:W-:-:S04]  /*13ee0*/  IMAD.WIDE R10, R19, 0x2, R2 ;  /* 0x00000002130a7825 */ /* 0x000fc800078e0202 */
[----:B------:R-:W-:Y:S02]  /*13ef0*/  VIADD R0, R58, 0xa ;  /* 0x0000000a3a007836 */ /* 0x000fe40000000000 */
[----:B------:R-:W-:Y:S01]  /*13f00*/  IMAD.WIDE R12, R19, 0x2, R8 ;  /* 0x00000002130c7825 */ /* 0x000fe200078e0208 */
[----:B------:R1:W-:Y:S03]  /*13f10*/  @P5 STG.E.U16 desc[UR60][R10.64], R35 ;  /* 0x000000230a005986 */ /* 0x0003e6000c10153c */
[----:B------:R-:W-:Y:S01]  /*13f20*/  IMAD.WIDE R14, R21, 0x2, R2 ;  /* 0x00000002150e7825 */ /* 0x000fe200078e0202 */
[----:B------:R-:W-:Y:S01]  /*13f30*/  ISETP.GE.AND P1, PT, R0, UR9, PT ;  /* 0x0000000900007c0c */ /* 0x000fe2000bf26270 */
[----:B------:R3:W-:Y:S01]  /*13f40*/  @P2 STG.E.U16 desc[UR60][R12.64], R17 ;  /* 0x000000110c002986 */ /* 0x0007e2000c10153c */
[C---:B------:R-:W-:Y:S02]  /*13f50*/  ISETP.LT.AND P2, PT, R57.reuse, UR8, !P0 ;  /* 0x0000000839007c0c */ /* 0x040fe4000c741270 */
[----:B------:R-:W-:Y:S01]  /*13f60*/  ISETP.LT.AND P0, PT, R56, UR8, !P0 ;  /* 0x0000000838007c0c */ /* 0x000fe2000c701270 */
[----:B0-----:R2:W-:Y:S01]  /*13f70*/  @P6 STG.E.U16 desc[UR60][R14.64], R4 ;  /* 0x000000040e006986 */ /* 0x0015e2000c10153c */
[----:B------:R-:W-:-:S02]  /*13f80*/  ISETP.LT.AND P6, PT, R57, UR8, !P1 ;  /* 0x0000000839007c0c */ /* 0x000fc4000cfc1270 */
[----:B-1----:R-:W-:Y:S01]  /*13f90*/  PRMT R11, R4, 0x7632, R11 ;  /* 0x00007632040b7816 */ /* 0x002fe2000000000b */
[----:B------:R-:W-:Y:S02]  /*13fa0*/  VIADD R18, R58, 0xb ;  /* 0x0000000b3a127836 */ /* 0x000fe40000000000 */
[----:B---3--:R-:W-:-:S04]  /*13fb0*/  IMAD.WIDE R16, R21, 0x2, R8 ;  /* 0x0000000215107825 */ /* 0x008fc800078e0208 */
[----:B------:R-:W-:Y:S01]  /*13fc0*/  VIADD R21, R21, UR6 ;  /* 0x0000000615157c36 */ /* 0x000fe20008000000 */
[----:B------:R0:W-:Y:S01]  /*13fd0*/  @P4 STG.E.U16 desc[UR60][R16.64], R11 ;  /* 0x0000000b10004986 */ /* 0x0001e2000c10153c */
[----:B------:R-:W-:Y:S02]  /*13fe0*/  VIADD R0, R58, 0xc ;  /* 0x0000000c3a007836 */ /* 0x000fe40000000000 */
[C---:B------:R-:W-:Y:S01]  /*13ff0*/  VIADD R19, R21.reuse, UR6 ;  /* 0x0000000615137c36 */ /* 0x040fe20008000000 */
[----:B--2---:R-:W-:Y:S01]  /*14000*/  PRMT R4, R24, 0x7632, R4 ;  /* 0x0000763218047816 */ /* 0x004fe20000000004 */
[----:B------:R-:W-:Y:S01]  /*14010*/  IMAD.WIDE R12, R21, 0x2, R8 ;  /* 0x00000002150c7825 */ /* 0x000fe200078e0208 */
[----:B------:R-:W-:-:S03]  /*14020*/  ISETP.GE.AND P3, PT, R18, UR9, PT ;  /* 0x0000000912007c0c */ /* 0x000fc6000bf66270 */
[----:B------:R-:W-:-:S04]  /*14030*/  IMAD.WIDE R14, R19, 0x2, R2 ;  /* 0x00000002130e7825 */ /* 0x000fc800078e0202 */
[----:B0-----:R-:W-:Y:S01]  /*14040*/  IMAD.WIDE R10, R21, 0x2, R2 ;  /* 0x00000002150a7825 */ /* 0x001fe200078e0202 */
[----:B------:R-:W-:Y:S02]  /*14050*/  ISETP.GE.AND P5, PT, R0, UR9, PT ;  /* 0x0000000900007c0c */ /* 0x000fe4000bfa6270 */
[----:B------:R-:W-:Y:S02]  /*14060*/  ISETP.LT.AND P1, PT, R56, UR8, !P1 ;  /* 0x0000000838007c0c */ /* 0x000fe4000cf21270 */
[----:B------:R0:W-:Y:S01]  /*14070*/  @P2 STG.E.U16 desc[UR60][R10.64], R24 ;  /* 0x000000180a002986 */ /* 0x0001e2000c10153c */
[----:B------:R-:W-:-:S03]  /*14080*/  VIADD R17, R19, UR6 ;  /* 0x0000000613117c36 */ /* 0x000fc60008000000 */
[----:B------:R1:W-:Y:S01]  /*14090*/  @P0 STG.E.U16 desc[UR60][R12.64], R4 ;  /* 0x000000040c000986 */ /* 0x0003e2000c10153c */
[C---:B------:R-:W-:Y:S02]  /*140a0*/  ISETP.LT.AND P0, PT, R57.reuse, UR8, !P3 ;  /* 0x0000000839007c0c */ /* 0x040fe4000df01270 */
[----:B------:R-:W-:Y:S01]  /*140b0*/  ISETP.LT.AND P3, PT, R56, UR8, !P3 ;  /* 0x0000000838007c0c */ /* 0x000fe2000df61270 */
[----:B------:R2:W-:Y:S01]  /*140c0*/  @P6 STG.E.U16 desc[UR60][R14.64], R5 ;  /* 0x000000050e006986 */ /* 0x0005e2000c10153c */
[----:B------:R-:W-:Y:S01]  /*140d0*/  ISETP.LT.AND P6, PT, R57, UR8, !P5 ;  /* 0x0000000839007c0c */ /* 0x000fe2000efc1270 */
[C---:B------:R-:W-:Y:S02]  /*140e0*/  VIADD R18, R58.reuse, 0xd ;  /* 0x0000000d3a127836 */ /* 0x040fe40000000000 */
[----:B------:R-:W-:Y:S01]  /*140f0*/  VIADD R0, R58, 0xe ;  /* 0x0000000e3a007836 */ /* 0x000fe20000000000 */
[----:B------:R-:W-:Y:S01]  /*14100*/  PRMT R16, R5, 0x7632, R16 ;  /* 0x0000763205107816 */ /* 0x000fe20000000010 */
[----:B------:R-:W-:Y:S01]  /*14110*/  VIADD R21, R17, UR6 ;  /* 0x0000000611157c36 */ /* 0x000fe20008000000 */
[----:B------:R-:W-:Y:S01]  /*14120*/  ISETP.GE.AND P4, PT, R18, UR9, PT ;  /* 0x0000000912007c0c */ /* 0x000fe2000bf86270 */
[----:B0-----:R-:W-:Y:S01]  /*14130*/  IMAD.WIDE R10, R19, 0x2, R8 ;  /* 0x00000002130a7825 */ /* 0x001fe200078e0208 */
[----:B------:R-:W-:-:S03]  /*14140*/  PRMT R18, R25, 0x7632, R18 ;  /* 0x0000763219127816 */ /* 0x000fc60000000012 */
[----:B-1----:R-:W-:Y:S01]  /*14150*/  IMAD.WIDE R12, R17, 0x2, R2 ;  /* 0x00000002110c7825 */ /* 0x002fe200078e0202 */
[----:B------:R-:W-:-:S03]  /*14160*/  ISETP.GE.AND P2, PT, R0, UR9, PT ;  /* 0x0000000900007c0c */ /* 0x000fc6000bf46270 */
[----:B--2---:R-:W-:Y:S01]  /*14170*/  IMAD.WIDE R4, R17, 0x2, R8 ;  /* 0x0000000211047825 */ /* 0x004fe200078e0208 */
[----:B------:R-:W-:Y:S03]  /*14180*/  @P1 STG.E.U16 desc[UR60][R10.64], R16 ;  /* 0x000000100a001986 */ /* 0x000fe6000c10153c */
[C---:B------:R-:W-:Y:S01]  /*14190*/  IMAD.WIDE R14, R21.reuse, 0x2, R2 ;  /* 0x00000002150e7825 */ /* 0x040fe200078e0202 */
[----:B------:R-:W-:Y:S03]  /*141a0*/  @P0 STG.E.U16 desc[UR60][R12.64], R25 ;  /* 0x000000190c000986 */ /* 0x000fe6000c10153c */
[----:B------:R-:W-:Y:S01]  /*141b0*/  VIADD R0, R58, 0xf ;  /* 0x0000000f3a007836 */ /* 0x000fe20000000000 */
[----:B------:R0:W-:Y:S01]  /*141c0*/  @P3 STG.E.U16 desc[UR60][R4.64], R18 ;  /* 0x0000001204003986 */ /* 0x0001e2000c10153c */
[----:B------:R-:W-:Y:S01]  /*141d0*/  ISETP.LT.AND P5, PT, R56, UR8, !P5 ;  /* 0x0000000838007c0c */ /* 0x000fe2000efa1270 */
[----:B------:R-:W-:-:S02]  /*141e0*/  VIADD R17, R21, UR6 ;  /* 0x0000000615117c36 */ /* 0x000fc40008000000 */
[----:B------:R1:W-:Y:S01]  /*141f0*/  @P6 STG.E.U16 desc[UR60][R14.64], R6 ;  /* 0x000000060e006986 */ /* 0x0003e2000c10153c */
[----:B------:R-:W-:Y:S02]  /*14200*/  ISETP.GE.AND P1, PT, R0, UR9, PT ;  /* 0x0000000900007c0c */ /* 0x000fe4000bf26270 */
[C---:B------:R-:W-:Y:S02]  /*14210*/  ISETP.LT.AND P6, PT, R57.reuse, UR8, !P4 ;  /* 0x0000000839007c0c */ /* 0x040fe4000e7c1270 */
[C---:B------:R-:W-:Y:S02]  /*14220*/  ISETP.LT.AND P4, PT, R56.reuse, UR8, !P4 ;  /* 0x0000000838007c0c */ /* 0x040fe4000e781270 */
[----:B------:R-:W-:Y:S01]  /*14230*/  ISETP.LT.AND P3, PT, R57, UR8, !P2 ;  /* 0x0000000839007c0c */ /* 0x000fe2000d761270 */
[----:B------:R-:W-:Y:S01]  /*14240*/  VIADD R19, R17, UR6 ;  /* 0x0000000611137c36 */ /* 0x000fe20008000000 */
[----:B------:R-:W-:Y:S02]  /*14250*/  ISETP.LT.AND P2, PT, R56, UR8, !P2 ;  /* 0x0000000838007c0c */ /* 0x000fe4000d741270 */
[----:B------:R-:W-:-:S02]  /*14260*/  ISETP.LT.AND P0, PT, R57, UR8, !P1 ;  /* 0x0000000839007c0c */ /* 0x000fc4000cf01270 */
[----:B------:R-:W-:Y:S01]  /*14270*/  ISETP.LT.AND P1, PT, R56, UR8, !P1 ;  /* 0x0000000838007c0c */ /* 0x000fe2000cf21270 */
[----:B0-----:R-:W-:Y:S01]  /*14280*/  IMAD.WIDE R4, R21, 0x2, R8 ;  /* 0x0000000215047825 */ /* 0x001fe200078e0208 */
[----:B------:R-:W-:Y:S02]  /*14290*/  PRMT R0, R6, 0x7632, R0 ;  /* 0x0000763206007816 */ /* 0x000fe40000000000 */
[----:B-1----:R-:W-:Y:S01]  /*142a0*/  PRMT R6, R26, 0x7632, R6 ;  /* 0x000076321a067816 */ /* 0x002fe20000000006 */
[----:B------:R-:W-:Y:S02]  /*142b0*/  VIADD R21, R19, UR6 ;  /* 0x0000000613157c36 */ /* 0x000fe40008000000 */
[----:B------:R-:W-:Y:S01]  /*142c0*/  IMAD.WIDE R10, R17, 0x2, R2 ;  /* 0x00000002110a7825 */ /* 0x000fe200078e0202 */
[----:B------:R-:W-:-:S03]  /*142d0*/  PRMT R18, R7, 0x7632, R18 ;  /* 0x0000763207127816 */ /* 0x000fc60000000012 */
[----:B------:R-:W-:Y:S01]  /*142e0*/  IMAD.WIDE R12, R17, 0x2, R8 ;  /* 0x00000002110c7825 */ /* 0x000fe200078e0208 */
[----:B------:R0:W-:Y:S03]  /*142f0*/  @P5 STG.E.U16 desc[UR60][R4.64], R0 ;  /* 0x0000000004005986 */ /* 0x0001e6000c10153c */
[C---:B------:R-:W-:Y:S01]  /*14300*/  IMAD.WIDE R14, R19.reuse, 0x2, R2 ;  /* 0x00000002130e7825 */ /* 0x040fe200078e0202 */
[----:B------:R0:W-:Y:S03]  /*14310*/  @P6 STG.E.U16 desc[UR60][R10.64], R26 ;  /* 0x0000001a0a006986 */ /* 0x0001e6000c10153c */
[----:B------:R-:W-:Y:S01]  /*14320*/  IMAD.WIDE R16, R19, 0x2, R8 ;  /* 0x0000000213107825 */ /* 0x000fe200078e0208 */
[----:B------:R0:W-:Y:S03]  /*14330*/  @P4 STG.E.U16 desc[UR60][R12.64], R6 ;  /* 0x000000060c004986 */ /* 0x0001e6000c10153c */
[C---:B------:R-:W-:Y:S01]  /*14340*/  IMAD.WIDE R2, R21.reuse, 0x2, R2 ;  /* 0x0000000215027825 */ /* 0x040fe200078e0202 */
[----:B------:R0:W-:Y:S04]  /*14350*/  @P3 STG.E.U16 desc[UR60][R14.64], R7 ;  /* 0x000000070e003986 */ /* 0x0001e8000c10153c */
[----:B------:R0:W-:Y:S01]  /*14360*/  @P2 STG.E.U16 desc[UR60][R16.64], R18 ;  /* 0x0000001210002986 */ /* 0x0001e2000c10153c */
[----:B------:R-:W-:-:S03]  /*14370*/  IMAD.WIDE R8, R21, 0x2, R8 ;  /* 0x0000000215087825 */ /* 0x000fc600078e0208 */
[----:B------:R0:W-:Y:S01]  /*14380*/  @P0 STG.E.U16 desc[UR60][R2.64], R27 ;  /* 0x0000001b02000986 */ /* 0x0001e2000c10153c */
[----:B------:R-:W-:Y:S05]  /*14390*/  @!P1 EXIT ;  /* 0x000000000000994d */ /* 0x000fea0003800000 */
[----:B0-----:R-:W-:-:S05]  /*143a0*/  PRMT R4, R27, 0x7632, R4 ;  /* 0x000076321b047816 */ /* 0x001fca0000000004 */
[----:B------:R-:W-:Y:S01]  /*143b0*/  STG.E.U16 desc[UR60][R8.64], R4 ;  /* 0x0000000408007986 */ /* 0x000fe2000c10153c */
[----:B------:R-:W-:Y:S05]  /*143c0*/  EXIT ;  /* 0x000000000000794d */ /* 0x000fea0003800000 */
.L_x_2:
[----:B------:R-:W-:-:S00]  /*143d0*/  BRA `(.L_x_2) ;  /* 0xfffffffc00fc7947 */ /* 0x000fc0000383ffff */
[----:B------:R-:W-:-:S00]  /*143e0*/  NOP ;  /* 0x0000000000007918 */ /* 0x000fc00000000000 */
        /* <DEDUP_REMOVED lines=9> */
.L_x_3:


//--------------------- .nv.shared.matmul_kernel  --------------------------
	.section	.nv.shared.matmul_kernel,"aw",@nobits
	.sectionflags	@""
	.align	16
	.zero		1024


//--------------------- .nv.shared.reserved.0     --------------------------
	.section	.nv.shared.reserved.0,"aw",@nobits
	.weak		__nv_reservedSMEM_offset_0_alias
	.size		__nv_reservedSMEM_offset_0_alias, 0, 0
	.other		__nv_reservedSMEM_offset_0_alias,@"STO_CUDA_RESERVED_SHARED STV_DEFAULT"
__nv_reservedSMEM_offset_0_alias:
	.zero		0


//--------------------- .nv.constant0.matmul_kernel --------------------------
	.section	.nv.constant0.matmul_kernel,"a",@progbits
	.sectionflags	@""
	.align	4
.nv.constant0.matmul_kernel:
	.zero		608


//--------------------- SYMBOLS --------------------------

	.type		.nv.reservedSmem.offset0,@object
	.size		.nv.reservedSmem.offset0,0x4
